//
// Generated by NVIDIA NVVM Compiler
//
// Compiler Build ID: CL-36424714
// Cuda compilation tools, release 13.0, V13.0.88
// Based on NVVM 20.0.0
//

.version 9.0
.target sm_100
.address_size 64

	// .globl	_Z10add_sourcePfS_S_iiiiii
.const .align 4 .u32 BDIMX = 32;
.const .align 4 .u32 BDIMY = 16;
.const .align 4 .u32 radius = 6;
// _ZZ19fwd_vxp_vzp_vxs_vzsPfS_S_S_S_S_S_S_S_S_S_S_S_S_fS_ffiiS_E7s_data1 has been demoted
// _ZZ19fwd_vxp_vzp_vxs_vzsPfS_S_S_S_S_S_S_S_S_S_S_S_S_fS_ffiiS_E7s_data2 has been demoted
// _ZZ19fwd_vxp_vzp_vxs_vzsPfS_S_S_S_S_S_S_S_S_S_S_S_S_fS_ffiiS_E7s_data3 has been demoted
// _ZZ11fwd_txxzzxzPfS_S_S_S_S_S_S_S_S_S_fS_ffiiS_E7s_data1 has been demoted
// _ZZ11fwd_txxzzxzPfS_S_S_S_S_S_S_S_S_S_fS_ffiiS_E7s_data2 has been demoted
// _ZZ15fwd_txxzzxz_newPfS_S_S_S_S_S_S_S_S_S_S_S_S_S_fffS_ffiiS_E7s_data1 has been demoted
// _ZZ15fwd_txxzzxz_newPfS_S_S_S_S_S_S_S_S_S_S_S_S_S_fffS_ffiiS_E7s_data2 has been demoted
// _ZZ20rfwd_vxp_vzp_vxs_vzsPfS_S_S_S_S_S_S_S_S_S_S_S_S_fS_ffiiS_E7s_data1 has been demoted
// _ZZ20rfwd_vxp_vzp_vxs_vzsPfS_S_S_S_S_S_S_S_S_S_S_S_S_fS_ffiiS_E7s_data2 has been demoted
// _ZZ20rfwd_vxp_vzp_vxs_vzsPfS_S_S_S_S_S_S_S_S_S_S_S_S_fS_ffiiS_E7s_data3 has been demoted
// _ZZ12rfwd_txxzzxzPfS_S_S_S_S_S_S_S_S_S_fS_ffiiS_E7s_data1 has been demoted
// _ZZ12rfwd_txxzzxzPfS_S_S_S_S_S_S_S_S_S_fS_ffiiS_E7s_data2 has been demoted
// _ZZ16rfwd_txxzzxz_newPfS_S_S_S_S_S_S_S_S_S_S_S_S_S_fffS_ffiiS_E7s_data1 has been demoted
// _ZZ16rfwd_txxzzxz_newPfS_S_S_S_S_S_S_S_S_S_S_S_S_S_fffS_ffiiS_E7s_data2 has been demoted
// _ZZ6fwd_vxPfS_S_S_S_fffS_ffiiS_E7s_data1 has been demoted
// _ZZ6fwd_vxPfS_S_S_S_fffS_ffiiS_E7s_data2 has been demoted
// _ZZ10fwd_vx_newPfS_S_S_S_S_fffS_ffiiS_E7s_data1 has been demoted
// _ZZ10fwd_vx_newPfS_S_S_S_S_fffS_ffiiS_E7s_data2 has been demoted
// _ZZ14fwd_vx_new_newPfS_S_S_S_S_S_fffS_ffiiS_E7s_data1 has been demoted
// _ZZ14fwd_vx_new_newPfS_S_S_S_S_S_fffS_ffiiS_E7s_data2 has been demoted
// _ZZ6fwd_vzPfS_S_S_S_fffS_ffiiS_E7s_data1 has been demoted
// _ZZ6fwd_vzPfS_S_S_S_fffS_ffiiS_E7s_data2 has been demoted
// _ZZ10fwd_vz_newPfS_S_S_S_S_fffS_ffiiS_E7s_data1 has been demoted
// _ZZ10fwd_vz_newPfS_S_S_S_S_fffS_ffiiS_E7s_data2 has been demoted
// _ZZ14fwd_vz_new_newPfS_S_S_S_S_S_fffS_ffiiS_E7s_data1 has been demoted
// _ZZ14fwd_vz_new_newPfS_S_S_S_S_S_fffS_ffiiS_E7s_data2 has been demoted
// _ZZ11fwd_vxp_vzpPfS_S_S_S_fffffS_S_iiS_E6s_data has been demoted
// _ZZ13fwd_txxzzxzppPfS_S_S_S_S_S_S_S_S_S_S_S_fS_ffiiS_E7s_data1 has been demoted
// _ZZ13fwd_txxzzxzppPfS_S_S_S_S_S_S_S_S_S_S_S_fS_ffiiS_E7s_data2 has been demoted
// _ZZ17fwd_txxzzxzpp_newPfS_S_S_S_S_S_S_S_S_S_S_S_S_S_S_S_fffS_ffiiS_E7s_data1 has been demoted
// _ZZ17fwd_txxzzxzpp_newPfS_S_S_S_S_S_S_S_S_S_S_S_S_S_S_S_fffS_ffiiS_E7s_data2 has been demoted
// _ZZ7rfwd_vxPfS_S_S_S_fffS_ffiiiiiiS_E7s_data1 has been demoted
// _ZZ7rfwd_vxPfS_S_S_S_fffS_ffiiiiiiS_E7s_data2 has been demoted
// _ZZ11rfwd_vx_newPfS_S_S_S_S_S_S_fffS_ffiiiiiiS_E7s_data1 has been demoted
// _ZZ11rfwd_vx_newPfS_S_S_S_S_S_S_fffS_ffiiiiiiS_E7s_data2 has been demoted
// _ZZ7rfwd_vzPfS_S_S_S_fffS_ffiiiiiiS_E7s_data1 has been demoted
// _ZZ7rfwd_vzPfS_S_S_S_fffS_ffiiiiiiS_E7s_data2 has been demoted
// _ZZ11rfwd_vz_newPfS_S_S_S_S_S_S_fffS_ffiiiiiiS_E7s_data1 has been demoted
// _ZZ11rfwd_vz_newPfS_S_S_S_S_S_S_fffS_ffiiiiiiS_E7s_data2 has been demoted
// _ZZ12rfwd_vxp_vzpPfS_S_S_S_fffffS_S_iiS_E6s_data has been demoted
// _ZZ16rfwd_vxp_vzp_newPfS_S_S_S_S_S_S_S_S_S_fffffS_S_iiS_E6s_data has been demoted
// _ZZ14rfwd_txxzzxzppPfS_S_S_S_S_S_S_S_S_S_S_S_fS_ffiiiiiiS_E7s_data1 has been demoted
// _ZZ14rfwd_txxzzxzppPfS_S_S_S_S_S_S_S_S_S_S_S_fS_ffiiiiiiS_E7s_data2 has been demoted
// _ZZ18rfwd_txxzzxzpp_newPfS_S_S_S_S_S_S_S_S_S_S_S_S_S_S_S_fffS_ffiiiiiiS_E7s_data1 has been demoted
// _ZZ18rfwd_txxzzxzpp_newPfS_S_S_S_S_S_S_S_S_S_S_S_S_S_S_S_fffS_ffiiiiiiS_E7s_data2 has been demoted

.visible .entry _Z10add_sourcePfS_S_iiiiii(
	.param .u64 .ptr .align 1 _Z10add_sourcePfS_S_iiiiii_param_0,
	.param .u64 .ptr .align 1 _Z10add_sourcePfS_S_iiiiii_param_1,
	.param .u64 .ptr .align 1 _Z10add_sourcePfS_S_iiiiii_param_2,
	.param .u32 _Z10add_sourcePfS_S_iiiiii_param_3,
	.param .u32 _Z10add_sourcePfS_S_iiiiii_param_4,
	.param .u32 _Z10add_sourcePfS_S_iiiiii_param_5,
	.param .u32 _Z10add_sourcePfS_S_iiiiii_param_6,
	.param .u32 _Z10add_sourcePfS_S_iiiiii_param_7,
	.param .u32 _Z10add_sourcePfS_S_iiiiii_param_8
)
{
	.reg .b32 	%r<10>;
	.reg .b32 	%f<7>;
	.reg .b64 	%rd<12>;

	ld.param.u64 	%rd1, [_Z10add_sourcePfS_S_iiiiii_param_0];
	ld.param.u64 	%rd2, [_Z10add_sourcePfS_S_iiiiii_param_1];
	ld.param.u64 	%rd3, [_Z10add_sourcePfS_S_iiiiii_param_2];
	ld.param.u32 	%r1, [_Z10add_sourcePfS_S_iiiiii_param_3];
	ld.param.u32 	%r2, [_Z10add_sourcePfS_S_iiiiii_param_4];
	ld.param.u32 	%r3, [_Z10add_sourcePfS_S_iiiiii_param_5];
	ld.param.u32 	%r4, [_Z10add_sourcePfS_S_iiiiii_param_6];
	ld.param.u32 	%r5, [_Z10add_sourcePfS_S_iiiiii_param_7];
	ld.param.u32 	%r6, [_Z10add_sourcePfS_S_iiiiii_param_8];
	cvta.to.global.u64 	%rd4, %rd2;
	cvta.to.global.u64 	%rd5, %rd1;
	cvta.to.global.u64 	%rd6, %rd3;
	mul.wide.s32 	%rd7, %r3, 4;
	add.s64 	%rd8, %rd6, %rd7;
	ld.global.f32 	%f1, [%rd8];
	add.s32 	%r7, %r5, %r1;
	add.s32 	%r8, %r4, %r2;
	mad.lo.s32 	%r9, %r7, %r6, %r8;
	mul.wide.s32 	%rd9, %r9, 4;
	add.s64 	%rd10, %rd5, %rd9;
	ld.global.f32 	%f2, [%rd10];
	fma.rn.f32 	%f3, %f1, 0f4E6E6B28, %f2;
	st.global.f32 	[%rd10], %f3;
	ld.global.f32 	%f4, [%rd8];
	add.s64 	%rd11, %rd4, %rd9;
	ld.global.f32 	%f5, [%rd11];
	fma.rn.f32 	%f6, %f4, 0f4E6E6B28, %f5;
	st.global.f32 	[%rd11], %f6;
	ret;

}
	// .globl	_Z9wraddshotPfS_S_S_iiiiiiiii
.visible .entry _Z9wraddshotPfS_S_S_iiiiiiiii(
	.param .u64 .ptr .align 1 _Z9wraddshotPfS_S_S_iiiiiiiii_param_0,
	.param .u64 .ptr .align 1 _Z9wraddshotPfS_S_S_iiiiiiiii_param_1,
	.param .u64 .ptr .align 1 _Z9wraddshotPfS_S_S_iiiiiiiii_param_2,
	.param .u64 .ptr .align 1 _Z9wraddshotPfS_S_S_iiiiiiiii_param_3,
	.param .u32 _Z9wraddshotPfS_S_S_iiiiiiiii_param_4,
	.param .u32 _Z9wraddshotPfS_S_S_iiiiiiiii_param_5,
	.param .u32 _Z9wraddshotPfS_S_S_iiiiiiiii_param_6,
	.param .u32 _Z9wraddshotPfS_S_S_iiiiiiiii_param_7,
	.param .u32 _Z9wraddshotPfS_S_S_iiiiiiiii_param_8,
	.param .u32 _Z9wraddshotPfS_S_S_iiiiiiiii_param_9,
	.param .u32 _Z9wraddshotPfS_S_S_iiiiiiiii_param_10,
	.param .u32 _Z9wraddshotPfS_S_S_iiiiiiiii_param_11,
	.param .u32 _Z9wraddshotPfS_S_S_iiiiiiiii_param_12
)
{
	.reg .pred 	%p<2>;
	.reg .b32 	%r<16>;
	.reg .b32 	%f<7>;
	.reg .b64 	%rd<15>;

	ld.param.u64 	%rd1, [_Z9wraddshotPfS_S_S_iiiiiiiii_param_0];
	ld.param.u64 	%rd2, [_Z9wraddshotPfS_S_S_iiiiiiiii_param_1];
	ld.param.u64 	%rd3, [_Z9wraddshotPfS_S_S_iiiiiiiii_param_2];
	ld.param.u64 	%rd4, [_Z9wraddshotPfS_S_S_iiiiiiiii_param_3];
	ld.param.u32 	%r2, [_Z9wraddshotPfS_S_S_iiiiiiiii_param_4];
	ld.param.u32 	%r3, [_Z9wraddshotPfS_S_S_iiiiiiiii_param_5];
	ld.param.u32 	%r4, [_Z9wraddshotPfS_S_S_iiiiiiiii_param_6];
	ld.param.u32 	%r5, [_Z9wraddshotPfS_S_S_iiiiiiiii_param_7];
	ld.param.u32 	%r6, [_Z9wraddshotPfS_S_S_iiiiiiiii_param_8];
	ld.param.u32 	%r7, [_Z9wraddshotPfS_S_S_iiiiiiiii_param_9];
	ld.param.u32 	%r8, [_Z9wraddshotPfS_S_S_iiiiiiiii_param_10];
	ld.param.u32 	%r9, [_Z9wraddshotPfS_S_S_iiiiiiiii_param_11];
	ld.param.u32 	%r10, [_Z9wraddshotPfS_S_S_iiiiiiiii_param_12];
	mov.u32 	%r1, %ctaid.x;
	setp.ge.s32 	%p1, %r1, %r10;
	@%p1 bra 	$L__BB1_2;
	cvta.to.global.u64 	%rd5, %rd3;
	cvta.to.global.u64 	%rd6, %rd1;
	cvta.to.global.u64 	%rd7, %rd4;
	cvta.to.global.u64 	%rd8, %rd2;
	mad.lo.s32 	%r11, %r3, %r1, %r2;
	mul.wide.s32 	%rd9, %r11, 4;
	add.s64 	%rd10, %rd5, %rd9;
	ld.global.f32 	%f1, [%rd10];
	add.s32 	%r12, %r7, %r6;
	mad.lo.s32 	%r13, %r8, %r1, %r12;
	add.s32 	%r14, %r9, %r5;
	mad.lo.s32 	%r15, %r13, %r4, %r14;
	mul.wide.s32 	%rd11, %r15, 4;
	add.s64 	%rd12, %rd6, %rd11;
	ld.global.f32 	%f2, [%rd12];
	add.f32 	%f3, %f1, %f2;
	st.global.f32 	[%rd12], %f3;
	add.s64 	%rd13, %rd7, %rd9;
	ld.global.f32 	%f4, [%rd13];
	add.s64 	%rd14, %rd8, %rd11;
	ld.global.f32 	%f5, [%rd14];
	add.f32 	%f6, %f4, %f5;
	st.global.f32 	[%rd14], %f6;
$L__BB1_2:
	ret;

}
	// .globl	_Z13wraddshot_setPfS_S_S_iiiiiiiii
.visible .entry _Z13wraddshot_setPfS_S_S_iiiiiiiii(
	.param .u64 .ptr .align 1 _Z13wraddshot_setPfS_S_S_iiiiiiiii_param_0,
	.param .u64 .ptr .align 1 _Z13wraddshot_setPfS_S_S_iiiiiiiii_param_1,
	.param .u64 .ptr .align 1 _Z13wraddshot_setPfS_S_S_iiiiiiiii_param_2,
	.param .u64 .ptr .align 1 _Z13wraddshot_setPfS_S_S_iiiiiiiii_param_3,
	.param .u32 _Z13wraddshot_setPfS_S_S_iiiiiiiii_param_4,
	.param .u32 _Z13wraddshot_setPfS_S_S_iiiiiiiii_param_5,
	.param .u32 _Z13wraddshot_setPfS_S_S_iiiiiiiii_param_6,
	.param .u32 _Z13wraddshot_setPfS_S_S_iiiiiiiii_param_7,
	.param .u32 _Z13wraddshot_setPfS_S_S_iiiiiiiii_param_8,
	.param .u32 _Z13wraddshot_setPfS_S_S_iiiiiiiii_param_9,
	.param .u32 _Z13wraddshot_setPfS_S_S_iiiiiiiii_param_10,
	.param .u32 _Z13wraddshot_setPfS_S_S_iiiiiiiii_param_11,
	.param .u32 _Z13wraddshot_setPfS_S_S_iiiiiiiii_param_12
)
{
	.reg .pred 	%p<2>;
	.reg .b32 	%r<16>;
	.reg .b32 	%f<3>;
	.reg .b64 	%rd<15>;

	ld.param.u64 	%rd1, [_Z13wraddshot_setPfS_S_S_iiiiiiiii_param_0];
	ld.param.u64 	%rd2, [_Z13wraddshot_setPfS_S_S_iiiiiiiii_param_1];
	ld.param.u64 	%rd3, [_Z13wraddshot_setPfS_S_S_iiiiiiiii_param_2];
	ld.param.u64 	%rd4, [_Z13wraddshot_setPfS_S_S_iiiiiiiii_param_3];
	ld.param.u32 	%r2, [_Z13wraddshot_setPfS_S_S_iiiiiiiii_param_4];
	ld.param.u32 	%r3, [_Z13wraddshot_setPfS_S_S_iiiiiiiii_param_5];
	ld.param.u32 	%r4, [_Z13wraddshot_setPfS_S_S_iiiiiiiii_param_6];
	ld.param.u32 	%r5, [_Z13wraddshot_setPfS_S_S_iiiiiiiii_param_7];
	ld.param.u32 	%r6, [_Z13wraddshot_setPfS_S_S_iiiiiiiii_param_8];
	ld.param.u32 	%r7, [_Z13wraddshot_setPfS_S_S_iiiiiiiii_param_9];
	ld.param.u32 	%r8, [_Z13wraddshot_setPfS_S_S_iiiiiiiii_param_10];
	ld.param.u32 	%r9, [_Z13wraddshot_setPfS_S_S_iiiiiiiii_param_11];
	ld.param.u32 	%r10, [_Z13wraddshot_setPfS_S_S_iiiiiiiii_param_12];
	mov.u32 	%r1, %ctaid.x;
	setp.ge.s32 	%p1, %r1, %r10;
	@%p1 bra 	$L__BB2_2;
	cvta.to.global.u64 	%rd5, %rd3;
	cvta.to.global.u64 	%rd6, %rd1;
	cvta.to.global.u64 	%rd7, %rd4;
	cvta.to.global.u64 	%rd8, %rd2;
	mad.lo.s32 	%r11, %r3, %r1, %r2;
	mul.wide.s32 	%rd9, %r11, 4;
	add.s64 	%rd10, %rd5, %rd9;
	ld.global.f32 	%f1, [%rd10];
	add.s32 	%r12, %r7, %r6;
	mad.lo.s32 	%r13, %r8, %r1, %r12;
	add.s32 	%r14, %r9, %r5;
	mad.lo.s32 	%r15, %r13, %r4, %r14;
	mul.wide.s32 	%rd11, %r15, 4;
	add.s64 	%rd12, %rd6, %rd11;
	st.global.f32 	[%rd12], %f1;
	add.s64 	%rd13, %rd7, %rd9;
	ld.global.f32 	%f2, [%rd13];
	add.s64 	%rd14, %rd8, %rd11;
	st.global.f32 	[%rd14], %f2;
$L__BB2_2:
	ret;

}
	// .globl	_Z13wraddshot_x_zPfS_iiiiiiiiiii
.visible .entry _Z13wraddshot_x_zPfS_iiiiiiiiiii(
	.param .u64 .ptr .align 1 _Z13wraddshot_x_zPfS_iiiiiiiiiii_param_0,
	.param .u64 .ptr .align 1 _Z13wraddshot_x_zPfS_iiiiiiiiiii_param_1,
	.param .u32 _Z13wraddshot_x_zPfS_iiiiiiiiiii_param_2,
	.param .u32 _Z13wraddshot_x_zPfS_iiiiiiiiiii_param_3,
	.param .u32 _Z13wraddshot_x_zPfS_iiiiiiiiiii_param_4,
	.param .u32 _Z13wraddshot_x_zPfS_iiiiiiiiiii_param_5,
	.param .u32 _Z13wraddshot_x_zPfS_iiiiiiiiiii_param_6,
	.param .u32 _Z13wraddshot_x_zPfS_iiiiiiiiiii_param_7,
	.param .u32 _Z13wraddshot_x_zPfS_iiiiiiiiiii_param_8,
	.param .u32 _Z13wraddshot_x_zPfS_iiiiiiiiiii_param_9,
	.param .u32 _Z13wraddshot_x_zPfS_iiiiiiiiiii_param_10,
	.param .u32 _Z13wraddshot_x_zPfS_iiiiiiiiiii_param_11,
	.param .u32 _Z13wraddshot_x_zPfS_iiiiiiiiiii_param_12
)
{
	.reg .pred 	%p<3>;
	.reg .b32 	%r<20>;
	.reg .b32 	%f<5>;
	.reg .b64 	%rd<13>;

	ld.param.u64 	%rd3, [_Z13wraddshot_x_zPfS_iiiiiiiiiii_param_0];
	ld.param.u64 	%rd4, [_Z13wraddshot_x_zPfS_iiiiiiiiiii_param_1];
	ld.param.u32 	%r3, [_Z13wraddshot_x_zPfS_iiiiiiiiiii_param_2];
	ld.param.u32 	%r4, [_Z13wraddshot_x_zPfS_iiiiiiiiiii_param_3];
	ld.param.u32 	%r5, [_Z13wraddshot_x_zPfS_iiiiiiiiiii_param_4];
	ld.param.u32 	%r6, [_Z13wraddshot_x_zPfS_iiiiiiiiiii_param_5];
	ld.param.u32 	%r7, [_Z13wraddshot_x_zPfS_iiiiiiiiiii_param_6];
	ld.param.u32 	%r8, [_Z13wraddshot_x_zPfS_iiiiiiiiiii_param_7];
	ld.param.u32 	%r9, [_Z13wraddshot_x_zPfS_iiiiiiiiiii_param_8];
	ld.param.u32 	%r10, [_Z13wraddshot_x_zPfS_iiiiiiiiiii_param_9];
	ld.param.u32 	%r11, [_Z13wraddshot_x_zPfS_iiiiiiiiiii_param_10];
	ld.param.u32 	%r13, [_Z13wraddshot_x_zPfS_iiiiiiiiiii_param_11];
	ld.param.u32 	%r12, [_Z13wraddshot_x_zPfS_iiiiiiiiiii_param_12];
	cvta.to.global.u64 	%rd1, %rd3;
	cvta.to.global.u64 	%rd2, %rd4;
	mov.u32 	%r1, %ctaid.x;
	setp.ge.s32 	%p1, %r1, %r13;
	@%p1 bra 	$L__BB3_4;
	add.s32 	%r14, %r8, %r7;
	mad.lo.s32 	%r15, %r9, %r1, %r14;
	add.s32 	%r16, %r10, %r6;
	mad.lo.s32 	%r17, %r11, %r1, %r16;
	mad.lo.s32 	%r2, %r15, %r5, %r17;
	setp.ne.s32 	%p2, %r12, 0;
	@%p2 bra 	$L__BB3_3;
	mad.lo.s32 	%r19, %r4, %r1, %r3;
	mul.wide.s32 	%rd9, %r19, 4;
	add.s64 	%rd10, %rd2, %rd9;
	ld.global.f32 	%f4, [%rd10];
	mul.wide.s32 	%rd11, %r2, 4;
	add.s64 	%rd12, %rd1, %rd11;
	st.global.f32 	[%rd12], %f4;
	bra.uni 	$L__BB3_4;
$L__BB3_3:
	mad.lo.s32 	%r18, %r4, %r1, %r3;
	mul.wide.s32 	%rd5, %r18, 4;
	add.s64 	%rd6, %rd2, %rd5;
	ld.global.f32 	%f1, [%rd6];
	mul.wide.s32 	%rd7, %r2, 4;
	add.s64 	%rd8, %rd1, %rd7;
	ld.global.f32 	%f2, [%rd8];
	add.f32 	%f3, %f1, %f2;
	st.global.f32 	[%rd8], %f3;
$L__BB3_4:
	ret;

}
	// .globl	_Z24wraddshot_x_z_acqusitionPfS_iiiiiiiiiii
.visible .entry _Z24wraddshot_x_z_acqusitionPfS_iiiiiiiiiii(
	.param .u64 .ptr .align 1 _Z24wraddshot_x_z_acqusitionPfS_iiiiiiiiiii_param_0,
	.param .u64 .ptr .align 1 _Z24wraddshot_x_z_acqusitionPfS_iiiiiiiiiii_param_1,
	.param .u32 _Z24wraddshot_x_z_acqusitionPfS_iiiiiiiiiii_param_2,
	.param .u32 _Z24wraddshot_x_z_acqusitionPfS_iiiiiiiiiii_param_3,
	.param .u32 _Z24wraddshot_x_z_acqusitionPfS_iiiiiiiiiii_param_4,
	.param .u32 _Z24wraddshot_x_z_acqusitionPfS_iiiiiiiiiii_param_5,
	.param .u32 _Z24wraddshot_x_z_acqusitionPfS_iiiiiiiiiii_param_6,
	.param .u32 _Z24wraddshot_x_z_acqusitionPfS_iiiiiiiiiii_param_7,
	.param .u32 _Z24wraddshot_x_z_acqusitionPfS_iiiiiiiiiii_param_8,
	.param .u32 _Z24wraddshot_x_z_acqusitionPfS_iiiiiiiiiii_param_9,
	.param .u32 _Z24wraddshot_x_z_acqusitionPfS_iiiiiiiiiii_param_10,
	.param .u32 _Z24wraddshot_x_z_acqusitionPfS_iiiiiiiiiii_param_11,
	.param .u32 _Z24wraddshot_x_z_acqusitionPfS_iiiiiiiiiii_param_12
)
{
	.reg .pred 	%p<3>;
	.reg .b32 	%r<18>;
	.reg .b32 	%f<5>;
	.reg .b64 	%rd<13>;

	ld.param.u64 	%rd3, [_Z24wraddshot_x_z_acqusitionPfS_iiiiiiiiiii_param_0];
	ld.param.u64 	%rd4, [_Z24wraddshot_x_z_acqusitionPfS_iiiiiiiiiii_param_1];
	ld.param.u32 	%r3, [_Z24wraddshot_x_z_acqusitionPfS_iiiiiiiiiii_param_2];
	ld.param.u32 	%r4, [_Z24wraddshot_x_z_acqusitionPfS_iiiiiiiiiii_param_3];
	ld.param.u32 	%r5, [_Z24wraddshot_x_z_acqusitionPfS_iiiiiiiiiii_param_4];
	ld.param.u32 	%r6, [_Z24wraddshot_x_z_acqusitionPfS_iiiiiiiiiii_param_5];
	ld.param.u32 	%r7, [_Z24wraddshot_x_z_acqusitionPfS_iiiiiiiiiii_param_6];
	ld.param.u32 	%r8, [_Z24wraddshot_x_z_acqusitionPfS_iiiiiiiiiii_param_8];
	ld.param.u32 	%r9, [_Z24wraddshot_x_z_acqusitionPfS_iiiiiiiiiii_param_9];
	ld.param.u32 	%r10, [_Z24wraddshot_x_z_acqusitionPfS_iiiiiiiiiii_param_10];
	ld.param.u32 	%r12, [_Z24wraddshot_x_z_acqusitionPfS_iiiiiiiiiii_param_11];
	ld.param.u32 	%r11, [_Z24wraddshot_x_z_acqusitionPfS_iiiiiiiiiii_param_12];
	cvta.to.global.u64 	%rd1, %rd3;
	cvta.to.global.u64 	%rd2, %rd4;
	mov.u32 	%r1, %ctaid.x;
	setp.ge.s32 	%p1, %r1, %r12;
	@%p1 bra 	$L__BB4_4;
	mad.lo.s32 	%r13, %r8, %r1, %r7;
	add.s32 	%r14, %r9, %r6;
	mad.lo.s32 	%r15, %r10, %r1, %r14;
	mad.lo.s32 	%r2, %r13, %r5, %r15;
	setp.ne.s32 	%p2, %r11, 0;
	@%p2 bra 	$L__BB4_3;
	mad.lo.s32 	%r17, %r4, %r1, %r3;
	mul.wide.s32 	%rd9, %r17, 4;
	add.s64 	%rd10, %rd2, %rd9;
	ld.global.f32 	%f4, [%rd10];
	mul.wide.s32 	%rd11, %r2, 4;
	add.s64 	%rd12, %rd1, %rd11;
	st.global.f32 	[%rd12], %f4;
	bra.uni 	$L__BB4_4;
$L__BB4_3:
	mad.lo.s32 	%r16, %r4, %r1, %r3;
	mul.wide.s32 	%rd5, %r16, 4;
	add.s64 	%rd6, %rd2, %rd5;
	ld.global.f32 	%f1, [%rd6];
	mul.wide.s32 	%rd7, %r2, 4;
	add.s64 	%rd8, %rd1, %rd7;
	ld.global.f32 	%f2, [%rd8];
	add.f32 	%f3, %f1, %f2;
	st.global.f32 	[%rd8], %f3;
$L__BB4_4:
	ret;

}
	// .globl	_Z12wraddshot_lsPfS_S_S_iiiiiiiii
.visible .entry _Z12wraddshot_lsPfS_S_S_iiiiiiiii(
	.param .u64 .ptr .align 1 _Z12wraddshot_lsPfS_S_S_iiiiiiiii_param_0,
	.param .u64 .ptr .align 1 _Z12wraddshot_lsPfS_S_S_iiiiiiiii_param_1,
	.param .u64 .ptr .align 1 _Z12wraddshot_lsPfS_S_S_iiiiiiiii_param_2,
	.param .u64 .ptr .align 1 _Z12wraddshot_lsPfS_S_S_iiiiiiiii_param_3,
	.param .u32 _Z12wraddshot_lsPfS_S_S_iiiiiiiii_param_4,
	.param .u32 _Z12wraddshot_lsPfS_S_S_iiiiiiiii_param_5,
	.param .u32 _Z12wraddshot_lsPfS_S_S_iiiiiiiii_param_6,
	.param .u32 _Z12wraddshot_lsPfS_S_S_iiiiiiiii_param_7,
	.param .u32 _Z12wraddshot_lsPfS_S_S_iiiiiiiii_param_8,
	.param .u32 _Z12wraddshot_lsPfS_S_S_iiiiiiiii_param_9,
	.param .u32 _Z12wraddshot_lsPfS_S_S_iiiiiiiii_param_10,
	.param .u32 _Z12wraddshot_lsPfS_S_S_iiiiiiiii_param_11,
	.param .u32 _Z12wraddshot_lsPfS_S_S_iiiiiiiii_param_12
)
{
	.reg .pred 	%p<2>;
	.reg .b32 	%r<16>;
	.reg .b32 	%f<7>;
	.reg .b64 	%rd<15>;

	ld.param.u64 	%rd1, [_Z12wraddshot_lsPfS_S_S_iiiiiiiii_param_0];
	ld.param.u64 	%rd2, [_Z12wraddshot_lsPfS_S_S_iiiiiiiii_param_1];
	ld.param.u64 	%rd3, [_Z12wraddshot_lsPfS_S_S_iiiiiiiii_param_2];
	ld.param.u64 	%rd4, [_Z12wraddshot_lsPfS_S_S_iiiiiiiii_param_3];
	ld.param.u32 	%r2, [_Z12wraddshot_lsPfS_S_S_iiiiiiiii_param_4];
	ld.param.u32 	%r3, [_Z12wraddshot_lsPfS_S_S_iiiiiiiii_param_5];
	ld.param.u32 	%r4, [_Z12wraddshot_lsPfS_S_S_iiiiiiiii_param_6];
	ld.param.u32 	%r5, [_Z12wraddshot_lsPfS_S_S_iiiiiiiii_param_7];
	ld.param.u32 	%r6, [_Z12wraddshot_lsPfS_S_S_iiiiiiiii_param_8];
	ld.param.u32 	%r7, [_Z12wraddshot_lsPfS_S_S_iiiiiiiii_param_9];
	ld.param.u32 	%r8, [_Z12wraddshot_lsPfS_S_S_iiiiiiiii_param_10];
	ld.param.u32 	%r9, [_Z12wraddshot_lsPfS_S_S_iiiiiiiii_param_11];
	ld.param.u32 	%r10, [_Z12wraddshot_lsPfS_S_S_iiiiiiiii_param_12];
	mov.u32 	%r1, %ctaid.x;
	setp.ge.s32 	%p1, %r1, %r10;
	@%p1 bra 	$L__BB5_2;
	cvta.to.global.u64 	%rd5, %rd3;
	cvta.to.global.u64 	%rd6, %rd1;
	cvta.to.global.u64 	%rd7, %rd4;
	cvta.to.global.u64 	%rd8, %rd2;
	mad.lo.s32 	%r11, %r3, %r1, %r2;
	mul.wide.s32 	%rd9, %r11, 4;
	add.s64 	%rd10, %rd5, %rd9;
	ld.global.f32 	%f1, [%rd10];
	add.s32 	%r12, %r7, %r6;
	mad.lo.s32 	%r13, %r8, %r1, %r12;
	add.s32 	%r14, %r9, %r5;
	mad.lo.s32 	%r15, %r13, %r4, %r14;
	mul.wide.s32 	%rd11, %r15, 4;
	add.s64 	%rd12, %rd6, %rd11;
	ld.global.f32 	%f2, [%rd12];
	sub.f32 	%f3, %f2, %f1;
	st.global.f32 	[%rd12], %f3;
	add.s64 	%rd13, %rd7, %rd9;
	ld.global.f32 	%f4, [%rd13];
	add.s64 	%rd14, %rd8, %rd11;
	ld.global.f32 	%f5, [%rd14];
	sub.f32 	%f6, %f5, %f4;
	st.global.f32 	[%rd14], %f6;
$L__BB5_2:
	ret;

}
	// .globl	_Z10write_shotPfS_S_S_iiiiiiiiiffiS_f
.visible .entry _Z10write_shotPfS_S_S_iiiiiiiiiffiS_f(
	.param .u64 .ptr .align 1 _Z10write_shotPfS_S_S_iiiiiiiiiffiS_f_param_0,
	.param .u64 .ptr .align 1 _Z10write_shotPfS_S_S_iiiiiiiiiffiS_f_param_1,
	.param .u64 .ptr .align 1 _Z10write_shotPfS_S_S_iiiiiiiiiffiS_f_param_2,
	.param .u64 .ptr .align 1 _Z10write_shotPfS_S_S_iiiiiiiiiffiS_f_param_3,
	.param .u32 _Z10write_shotPfS_S_S_iiiiiiiiiffiS_f_param_4,
	.param .u32 _Z10write_shotPfS_S_S_iiiiiiiiiffiS_f_param_5,
	.param .u32 _Z10write_shotPfS_S_S_iiiiiiiiiffiS_f_param_6,
	.param .u32 _Z10write_shotPfS_S_S_iiiiiiiiiffiS_f_param_7,
	.param .u32 _Z10write_shotPfS_S_S_iiiiiiiiiffiS_f_param_8,
	.param .u32 _Z10write_shotPfS_S_S_iiiiiiiiiffiS_f_param_9,
	.param .u32 _Z10write_shotPfS_S_S_iiiiiiiiiffiS_f_param_10,
	.param .u32 _Z10write_shotPfS_S_S_iiiiiiiiiffiS_f_param_11,
	.param .u32 _Z10write_shotPfS_S_S_iiiiiiiiiffiS_f_param_12,
	.param .f32 _Z10write_shotPfS_S_S_iiiiiiiiiffiS_f_param_13,
	.param .f32 _Z10write_shotPfS_S_S_iiiiiiiiiffiS_f_param_14,
	.param .u32 _Z10write_shotPfS_S_S_iiiiiiiiiffiS_f_param_15,
	.param .u64 .ptr .align 1 _Z10write_shotPfS_S_S_iiiiiiiiiffiS_f_param_16,
	.param .f32 _Z10write_shotPfS_S_S_iiiiiiiiiffiS_f_param_17
)
{
	.reg .pred 	%p<2>;
	.reg .b32 	%r<16>;
	.reg .b32 	%f<3>;
	.reg .b64 	%rd<15>;

	ld.param.u64 	%rd1, [_Z10write_shotPfS_S_S_iiiiiiiiiffiS_f_param_0];
	ld.param.u64 	%rd2, [_Z10write_shotPfS_S_S_iiiiiiiiiffiS_f_param_1];
	ld.param.u64 	%rd3, [_Z10write_shotPfS_S_S_iiiiiiiiiffiS_f_param_2];
	ld.param.u64 	%rd4, [_Z10write_shotPfS_S_S_iiiiiiiiiffiS_f_param_3];
	ld.param.u32 	%r2, [_Z10write_shotPfS_S_S_iiiiiiiiiffiS_f_param_4];
	ld.param.u32 	%r3, [_Z10write_shotPfS_S_S_iiiiiiiiiffiS_f_param_5];
	ld.param.u32 	%r10, [_Z10write_shotPfS_S_S_iiiiiiiiiffiS_f_param_6];
	ld.param.u32 	%r4, [_Z10write_shotPfS_S_S_iiiiiiiiiffiS_f_param_7];
	ld.param.u32 	%r5, [_Z10write_shotPfS_S_S_iiiiiiiiiffiS_f_param_8];
	ld.param.u32 	%r6, [_Z10write_shotPfS_S_S_iiiiiiiiiffiS_f_param_9];
	ld.param.u32 	%r7, [_Z10write_shotPfS_S_S_iiiiiiiiiffiS_f_param_10];
	ld.param.u32 	%r8, [_Z10write_shotPfS_S_S_iiiiiiiiiffiS_f_param_11];
	ld.param.u32 	%r9, [_Z10write_shotPfS_S_S_iiiiiiiiiffiS_f_param_12];
	mov.u32 	%r1, %ctaid.x;
	setp.ge.s32 	%p1, %r1, %r10;
	@%p1 bra 	$L__BB6_2;
	cvta.to.global.u64 	%rd5, %rd1;
	cvta.to.global.u64 	%rd6, %rd3;
	cvta.to.global.u64 	%rd7, %rd2;
	cvta.to.global.u64 	%rd8, %rd4;
	add.s32 	%r11, %r7, %r5;
	mad.lo.s32 	%r12, %r6, %r1, %r11;
	add.s32 	%r13, %r8, %r4;
	mad.lo.s32 	%r14, %r12, %r9, %r13;
	mul.wide.s32 	%rd9, %r14, 4;
	add.s64 	%rd10, %rd5, %rd9;
	ld.global.f32 	%f1, [%rd10];
	mad.lo.s32 	%r15, %r3, %r1, %r2;
	mul.wide.s32 	%rd11, %r15, 4;
	add.s64 	%rd12, %rd6, %rd11;
	st.global.f32 	[%rd12], %f1;
	add.s64 	%rd13, %rd7, %rd9;
	ld.global.f32 	%f2, [%rd13];
	add.s64 	%rd14, %rd8, %rd11;
	st.global.f32 	[%rd14], %f2;
$L__BB6_2:
	ret;

}
	// .globl	_Z14write_shot_x_zPfS_iiiiiiiiii
.visible .entry _Z14write_shot_x_zPfS_iiiiiiiiii(
	.param .u64 .ptr .align 1 _Z14write_shot_x_zPfS_iiiiiiiiii_param_0,
	.param .u64 .ptr .align 1 _Z14write_shot_x_zPfS_iiiiiiiiii_param_1,
	.param .u32 _Z14write_shot_x_zPfS_iiiiiiiiii_param_2,
	.param .u32 _Z14write_shot_x_zPfS_iiiiiiiiii_param_3,
	.param .u32 _Z14write_shot_x_zPfS_iiiiiiiiii_param_4,
	.param .u32 _Z14write_shot_x_zPfS_iiiiiiiiii_param_5,
	.param .u32 _Z14write_shot_x_zPfS_iiiiiiiiii_param_6,
	.param .u32 _Z14write_shot_x_zPfS_iiiiiiiiii_param_7,
	.param .u32 _Z14write_shot_x_zPfS_iiiiiiiiii_param_8,
	.param .u32 _Z14write_shot_x_zPfS_iiiiiiiiii_param_9,
	.param .u32 _Z14write_shot_x_zPfS_iiiiiiiiii_param_10,
	.param .u32 _Z14write_shot_x_zPfS_iiiiiiiiii_param_11
)
{
	.reg .pred 	%p<2>;
	.reg .b32 	%r<18>;
	.reg .b32 	%f<2>;
	.reg .b64 	%rd<9>;

	ld.param.u64 	%rd1, [_Z14write_shot_x_zPfS_iiiiiiiiii_param_0];
	ld.param.u64 	%rd2, [_Z14write_shot_x_zPfS_iiiiiiiiii_param_1];
	ld.param.u32 	%r2, [_Z14write_shot_x_zPfS_iiiiiiiiii_param_2];
	ld.param.u32 	%r3, [_Z14write_shot_x_zPfS_iiiiiiiiii_param_3];
	ld.param.u32 	%r11, [_Z14write_shot_x_zPfS_iiiiiiiiii_param_4];
	ld.param.u32 	%r4, [_Z14write_shot_x_zPfS_iiiiiiiiii_param_5];
	ld.param.u32 	%r5, [_Z14write_shot_x_zPfS_iiiiiiiiii_param_6];
	ld.param.u32 	%r6, [_Z14write_shot_x_zPfS_iiiiiiiiii_param_7];
	ld.param.u32 	%r7, [_Z14write_shot_x_zPfS_iiiiiiiiii_param_8];
	ld.param.u32 	%r8, [_Z14write_shot_x_zPfS_iiiiiiiiii_param_9];
	ld.param.u32 	%r9, [_Z14write_shot_x_zPfS_iiiiiiiiii_param_10];
	ld.param.u32 	%r10, [_Z14write_shot_x_zPfS_iiiiiiiiii_param_11];
	mov.u32 	%r1, %ctaid.x;
	setp.ge.s32 	%p1, %r1, %r11;
	@%p1 bra 	$L__BB7_2;
	cvta.to.global.u64 	%rd3, %rd1;
	cvta.to.global.u64 	%rd4, %rd2;
	mad.lo.s32 	%r12, %r5, %r1, %r4;
	add.s32 	%r13, %r12, %r8;
	mad.lo.s32 	%r14, %r7, %r1, %r6;
	add.s32 	%r15, %r14, %r9;
	mad.lo.s32 	%r16, %r13, %r10, %r15;
	mul.wide.s32 	%rd5, %r16, 4;
	add.s64 	%rd6, %rd3, %rd5;
	ld.global.f32 	%f1, [%rd6];
	mad.lo.s32 	%r17, %r3, %r1, %r2;
	mul.wide.s32 	%rd7, %r17, 4;
	add.s64 	%rd8, %rd4, %rd7;
	st.global.f32 	[%rd8], %f1;
$L__BB7_2:
	ret;

}
	// .globl	_Z25write_shot_x_z_acqusitionPfS_iiiiiiiiii
.visible .entry _Z25write_shot_x_z_acqusitionPfS_iiiiiiiiii(
	.param .u64 .ptr .align 1 _Z25write_shot_x_z_acqusitionPfS_iiiiiiiiii_param_0,
	.param .u64 .ptr .align 1 _Z25write_shot_x_z_acqusitionPfS_iiiiiiiiii_param_1,
	.param .u32 _Z25write_shot_x_z_acqusitionPfS_iiiiiiiiii_param_2,
	.param .u32 _Z25write_shot_x_z_acqusitionPfS_iiiiiiiiii_param_3,
	.param .u32 _Z25write_shot_x_z_acqusitionPfS_iiiiiiiiii_param_4,
	.param .u32 _Z25write_shot_x_z_acqusitionPfS_iiiiiiiiii_param_5,
	.param .u32 _Z25write_shot_x_z_acqusitionPfS_iiiiiiiiii_param_6,
	.param .u32 _Z25write_shot_x_z_acqusitionPfS_iiiiiiiiii_param_7,
	.param .u32 _Z25write_shot_x_z_acqusitionPfS_iiiiiiiiii_param_8,
	.param .u32 _Z25write_shot_x_z_acqusitionPfS_iiiiiiiiii_param_9,
	.param .u32 _Z25write_shot_x_z_acqusitionPfS_iiiiiiiiii_param_10,
	.param .u32 _Z25write_shot_x_z_acqusitionPfS_iiiiiiiiii_param_11
)
{
	.reg .pred 	%p<2>;
	.reg .b32 	%r<16>;
	.reg .b32 	%f<2>;
	.reg .b64 	%rd<9>;

	ld.param.u64 	%rd1, [_Z25write_shot_x_z_acqusitionPfS_iiiiiiiiii_param_0];
	ld.param.u64 	%rd2, [_Z25write_shot_x_z_acqusitionPfS_iiiiiiiiii_param_1];
	ld.param.u32 	%r2, [_Z25write_shot_x_z_acqusitionPfS_iiiiiiiiii_param_2];
	ld.param.u32 	%r3, [_Z25write_shot_x_z_acqusitionPfS_iiiiiiiiii_param_3];
	ld.param.u32 	%r10, [_Z25write_shot_x_z_acqusitionPfS_iiiiiiiiii_param_4];
	ld.param.u32 	%r4, [_Z25write_shot_x_z_acqusitionPfS_iiiiiiiiii_param_6];
	ld.param.u32 	%r5, [_Z25write_shot_x_z_acqusitionPfS_iiiiiiiiii_param_7];
	ld.param.u32 	%r6, [_Z25write_shot_x_z_acqusitionPfS_iiiiiiiiii_param_8];
	ld.param.u32 	%r7, [_Z25write_shot_x_z_acqusitionPfS_iiiiiiiiii_param_9];
	ld.param.u32 	%r8, [_Z25write_shot_x_z_acqusitionPfS_iiiiiiiiii_param_10];
	ld.param.u32 	%r9, [_Z25write_shot_x_z_acqusitionPfS_iiiiiiiiii_param_11];
	mov.u32 	%r1, %ctaid.x;
	setp.ge.s32 	%p1, %r1, %r10;
	@%p1 bra 	$L__BB8_2;
	cvta.to.global.u64 	%rd3, %rd1;
	cvta.to.global.u64 	%rd4, %rd2;
	mad.lo.s32 	%r11, %r4, %r1, %r7;
	mad.lo.s32 	%r12, %r6, %r1, %r5;
	add.s32 	%r13, %r12, %r8;
	mad.lo.s32 	%r14, %r9, %r11, %r13;
	mul.wide.s32 	%rd5, %r14, 4;
	add.s64 	%rd6, %rd3, %rd5;
	ld.global.f32 	%f1, [%rd6];
	mad.lo.s32 	%r15, %r3, %r1, %r2;
	mul.wide.s32 	%rd7, %r15, 4;
	add.s64 	%rd8, %rd4, %rd7;
	st.global.f32 	[%rd8], %f1;
$L__BB8_2:
	ret;

}
	// .globl	_Z13wraddshot_newPfS_S_S_iiiiiiii
.visible .entry _Z13wraddshot_newPfS_S_S_iiiiiiii(
	.param .u64 .ptr .align 1 _Z13wraddshot_newPfS_S_S_iiiiiiii_param_0,
	.param .u64 .ptr .align 1 _Z13wraddshot_newPfS_S_S_iiiiiiii_param_1,
	.param .u64 .ptr .align 1 _Z13wraddshot_newPfS_S_S_iiiiiiii_param_2,
	.param .u64 .ptr .align 1 _Z13wraddshot_newPfS_S_S_iiiiiiii_param_3,
	.param .u32 _Z13wraddshot_newPfS_S_S_iiiiiiii_param_4,
	.param .u32 _Z13wraddshot_newPfS_S_S_iiiiiiii_param_5,
	.param .u32 _Z13wraddshot_newPfS_S_S_iiiiiiii_param_6,
	.param .u32 _Z13wraddshot_newPfS_S_S_iiiiiiii_param_7,
	.param .u32 _Z13wraddshot_newPfS_S_S_iiiiiiii_param_8,
	.param .u32 _Z13wraddshot_newPfS_S_S_iiiiiiii_param_9,
	.param .u32 _Z13wraddshot_newPfS_S_S_iiiiiiii_param_10,
	.param .u32 _Z13wraddshot_newPfS_S_S_iiiiiiii_param_11
)
{
	.reg .pred 	%p<2>;
	.reg .b32 	%r<14>;
	.reg .b32 	%f<3>;
	.reg .b64 	%rd<15>;

	ld.param.u64 	%rd1, [_Z13wraddshot_newPfS_S_S_iiiiiiii_param_0];
	ld.param.u64 	%rd2, [_Z13wraddshot_newPfS_S_S_iiiiiiii_param_1];
	ld.param.u64 	%rd3, [_Z13wraddshot_newPfS_S_S_iiiiiiii_param_2];
	ld.param.u64 	%rd4, [_Z13wraddshot_newPfS_S_S_iiiiiiii_param_3];
	ld.param.u32 	%r2, [_Z13wraddshot_newPfS_S_S_iiiiiiii_param_4];
	ld.param.u32 	%r3, [_Z13wraddshot_newPfS_S_S_iiiiiiii_param_5];
	ld.param.u32 	%r9, [_Z13wraddshot_newPfS_S_S_iiiiiiii_param_6];
	ld.param.u32 	%r4, [_Z13wraddshot_newPfS_S_S_iiiiiiii_param_7];
	ld.param.u32 	%r5, [_Z13wraddshot_newPfS_S_S_iiiiiiii_param_8];
	ld.param.u32 	%r6, [_Z13wraddshot_newPfS_S_S_iiiiiiii_param_9];
	ld.param.u32 	%r7, [_Z13wraddshot_newPfS_S_S_iiiiiiii_param_10];
	ld.param.u32 	%r8, [_Z13wraddshot_newPfS_S_S_iiiiiiii_param_11];
	mov.u32 	%r1, %ctaid.x;
	setp.ge.s32 	%p1, %r1, %r9;
	@%p1 bra 	$L__BB9_2;
	cvta.to.global.u64 	%rd5, %rd3;
	cvta.to.global.u64 	%rd6, %rd1;
	cvta.to.global.u64 	%rd7, %rd4;
	cvta.to.global.u64 	%rd8, %rd2;
	mad.lo.s32 	%r10, %r3, %r1, %r2;
	mul.wide.s32 	%rd9, %r10, 4;
	add.s64 	%rd10, %rd5, %rd9;
	ld.global.f32 	%f1, [%rd10];
	mad.lo.s32 	%r11, %r5, %r1, %r6;
	add.s32 	%r12, %r7, %r4;
	mad.lo.s32 	%r13, %r8, %r11, %r12;
	mul.wide.s32 	%rd11, %r13, 4;
	add.s64 	%rd12, %rd6, %rd11;
	st.global.f32 	[%rd12], %f1;
	add.s64 	%rd13, %rd7, %rd9;
	ld.global.f32 	%f2, [%rd13];
	add.s64 	%rd14, %rd8, %rd11;
	st.global.f32 	[%rd14], %f2;
$L__BB9_2:
	ret;

}
	// .globl	_Z14write_shot_newPfS_S_S_iiiiiiii
.visible .entry _Z14write_shot_newPfS_S_S_iiiiiiii(
	.param .u64 .ptr .align 1 _Z14write_shot_newPfS_S_S_iiiiiiii_param_0,
	.param .u64 .ptr .align 1 _Z14write_shot_newPfS_S_S_iiiiiiii_param_1,
	.param .u64 .ptr .align 1 _Z14write_shot_newPfS_S_S_iiiiiiii_param_2,
	.param .u64 .ptr .align 1 _Z14write_shot_newPfS_S_S_iiiiiiii_param_3,
	.param .u32 _Z14write_shot_newPfS_S_S_iiiiiiii_param_4,
	.param .u32 _Z14write_shot_newPfS_S_S_iiiiiiii_param_5,
	.param .u32 _Z14write_shot_newPfS_S_S_iiiiiiii_param_6,
	.param .u32 _Z14write_shot_newPfS_S_S_iiiiiiii_param_7,
	.param .u32 _Z14write_shot_newPfS_S_S_iiiiiiii_param_8,
	.param .u32 _Z14write_shot_newPfS_S_S_iiiiiiii_param_9,
	.param .u32 _Z14write_shot_newPfS_S_S_iiiiiiii_param_10,
	.param .u32 _Z14write_shot_newPfS_S_S_iiiiiiii_param_11
)
{
	.reg .pred 	%p<2>;
	.reg .b32 	%r<14>;
	.reg .b32 	%f<3>;
	.reg .b64 	%rd<15>;

	ld.param.u64 	%rd1, [_Z14write_shot_newPfS_S_S_iiiiiiii_param_0];
	ld.param.u64 	%rd2, [_Z14write_shot_newPfS_S_S_iiiiiiii_param_1];
	ld.param.u64 	%rd3, [_Z14write_shot_newPfS_S_S_iiiiiiii_param_2];
	ld.param.u64 	%rd4, [_Z14write_shot_newPfS_S_S_iiiiiiii_param_3];
	ld.param.u32 	%r2, [_Z14write_shot_newPfS_S_S_iiiiiiii_param_4];
	ld.param.u32 	%r3, [_Z14write_shot_newPfS_S_S_iiiiiiii_param_5];
	ld.param.u32 	%r9, [_Z14write_shot_newPfS_S_S_iiiiiiii_param_6];
	ld.param.u32 	%r4, [_Z14write_shot_newPfS_S_S_iiiiiiii_param_7];
	ld.param.u32 	%r5, [_Z14write_shot_newPfS_S_S_iiiiiiii_param_8];
	ld.param.u32 	%r6, [_Z14write_shot_newPfS_S_S_iiiiiiii_param_9];
	ld.param.u32 	%r7, [_Z14write_shot_newPfS_S_S_iiiiiiii_param_10];
	ld.param.u32 	%r8, [_Z14write_shot_newPfS_S_S_iiiiiiii_param_11];
	mov.u32 	%r1, %ctaid.x;
	setp.ge.s32 	%p1, %r1, %r9;
	@%p1 bra 	$L__BB10_2;
	cvta.to.global.u64 	%rd5, %rd1;
	cvta.to.global.u64 	%rd6, %rd3;
	cvta.to.global.u64 	%rd7, %rd2;
	cvta.to.global.u64 	%rd8, %rd4;
	mad.lo.s32 	%r10, %r5, %r1, %r6;
	add.s32 	%r11, %r7, %r4;
	mad.lo.s32 	%r12, %r8, %r10, %r11;
	mul.wide.s32 	%rd9, %r12, 4;
	add.s64 	%rd10, %rd5, %rd9;
	ld.global.f32 	%f1, [%rd10];
	mad.lo.s32 	%r13, %r3, %r1, %r2;
	mul.wide.s32 	%rd11, %r13, 4;
	add.s64 	%rd12, %rd6, %rd11;
	st.global.f32 	[%rd12], %f1;
	add.s64 	%rd13, %rd7, %rd9;
	ld.global.f32 	%f2, [%rd13];
	add.s64 	%rd14, %rd8, %rd11;
	st.global.f32 	[%rd14], %f2;
$L__BB10_2:
	ret;

}
	// .globl	_Z10cut_directPfiiiiiiiiiifffS_i
.visible .entry _Z10cut_directPfiiiiiiiiiifffS_i(
	.param .u64 .ptr .align 1 _Z10cut_directPfiiiiiiiiiifffS_i_param_0,
	.param .u32 _Z10cut_directPfiiiiiiiiiifffS_i_param_1,
	.param .u32 _Z10cut_directPfiiiiiiiiiifffS_i_param_2,
	.param .u32 _Z10cut_directPfiiiiiiiiiifffS_i_param_3,
	.param .u32 _Z10cut_directPfiiiiiiiiiifffS_i_param_4,
	.param .u32 _Z10cut_directPfiiiiiiiiiifffS_i_param_5,
	.param .u32 _Z10cut_directPfiiiiiiiiiifffS_i_param_6,
	.param .u32 _Z10cut_directPfiiiiiiiiiifffS_i_param_7,
	.param .u32 _Z10cut_directPfiiiiiiiiiifffS_i_param_8,
	.param .u32 _Z10cut_directPfiiiiiiiiiifffS_i_param_9,
	.param .u32 _Z10cut_directPfiiiiiiiiiifffS_i_param_10,
	.param .f32 _Z10cut_directPfiiiiiiiiiifffS_i_param_11,
	.param .f32 _Z10cut_directPfiiiiiiiiiifffS_i_param_12,
	.param .f32 _Z10cut_directPfiiiiiiiiiifffS_i_param_13,
	.param .u64 .ptr .align 1 _Z10cut_directPfiiiiiiiiiifffS_i_param_14,
	.param .u32 _Z10cut_directPfiiiiiiiiiifffS_i_param_15
)
{
	.reg .pred 	%p<11>;
	.reg .b32 	%r<53>;
	.reg .b32 	%f<13>;
	.reg .b64 	%rd<16>;
	.reg .b64 	%fd<10>;

	ld.param.u64 	%rd4, [_Z10cut_directPfiiiiiiiiiifffS_i_param_0];
	ld.param.u32 	%r18, [_Z10cut_directPfiiiiiiiiiifffS_i_param_1];
	ld.param.u32 	%r19, [_Z10cut_directPfiiiiiiiiiifffS_i_param_2];
	ld.param.u32 	%r20, [_Z10cut_directPfiiiiiiiiiifffS_i_param_3];
	ld.param.u32 	%r27, [_Z10cut_directPfiiiiiiiiiifffS_i_param_4];
	ld.param.u32 	%r21, [_Z10cut_directPfiiiiiiiiiifffS_i_param_5];
	ld.param.u32 	%r22, [_Z10cut_directPfiiiiiiiiiifffS_i_param_6];
	ld.param.u32 	%r23, [_Z10cut_directPfiiiiiiiiiifffS_i_param_7];
	ld.param.u32 	%r24, [_Z10cut_directPfiiiiiiiiiifffS_i_param_8];
	ld.param.u32 	%r25, [_Z10cut_directPfiiiiiiiiiifffS_i_param_9];
	ld.param.u32 	%r26, [_Z10cut_directPfiiiiiiiiiifffS_i_param_10];
	ld.param.f32 	%f1, [_Z10cut_directPfiiiiiiiiiifffS_i_param_11];
	ld.param.f32 	%f2, [_Z10cut_directPfiiiiiiiiiifffS_i_param_12];
	ld.param.f32 	%f3, [_Z10cut_directPfiiiiiiiiiifffS_i_param_13];
	ld.param.u64 	%rd3, [_Z10cut_directPfiiiiiiiiiifffS_i_param_14];
	cvta.to.global.u64 	%rd1, %rd4;
	mov.u32 	%r28, %ctaid.x;
	mov.u32 	%r29, %ntid.x;
	mov.u32 	%r30, %tid.x;
	mad.lo.s32 	%r1, %r28, %r29, %r30;
	setp.ge.s32 	%p1, %r1, %r27;
	@%p1 bra 	$L__BB11_13;
	cvta.to.global.u64 	%rd5, %rd3;
	div.rn.f32 	%f4, %f3, 0f447A0000;
	sub.s32 	%r31, %r22, %r19;
	mad.lo.s32 	%r32, %r23, %r1, %r31;
	mul.lo.s32 	%r33, %r32, %r32;
	cvt.rn.f32.u32 	%f5, %r33;
	mul.f32 	%f6, %f1, %f5;
	mul.f32 	%f7, %f1, %f6;
	cvt.f64.f32 	%fd1, %f7;
	sub.s32 	%r34, %r20, %r21;
	mul.lo.s32 	%r35, %r34, %r34;
	cvt.rn.f32.u32 	%f8, %r35;
	mul.f32 	%f9, %f2, %f8;
	mul.f32 	%f10, %f2, %f9;
	cvt.f64.f32 	%fd2, %f10;
	add.f64 	%fd3, %fd1, %fd2;
	sqrt.rn.f64 	%fd4, %fd3;
	cvt.rn.f32.f64 	%f11, %fd4;
	cvt.f64.f32 	%fd5, %f11;
	add.s32 	%r36, %r24, %r1;
	mad.lo.s32 	%r37, %r26, %r36, %r25;
	mul.wide.s32 	%rd6, %r37, 4;
	add.s64 	%rd7, %rd5, %rd6;
	ld.global.f32 	%f12, [%rd7];
	cvt.f64.f32 	%fd6, %f12;
	div.rn.f64 	%fd7, %fd5, %fd6;
	cvt.f64.f32 	%fd8, %f4;
	div.rn.f64 	%fd9, %fd7, %fd8;
	cvt.rzi.s32.f64 	%r2, %fd9;
	setp.lt.s32 	%p2, %r2, -249;
	@%p2 bra 	$L__BB11_13;
	mul.lo.s32 	%r3, %r18, %r1;
	add.s32 	%r39, %r2, 249;
	add.s32 	%r4, %r2, 250;
	and.b32  	%r5, %r4, 7;
	setp.lt.u32 	%p3, %r39, 7;
	mov.b32 	%r51, 0;
	@%p3 bra 	$L__BB11_5;
	and.b32  	%r51, %r4, -8;
	neg.s32 	%r49, %r51;
	add.s64 	%rd2, %rd1, 16;
	mov.u32 	%r48, %r3;
$L__BB11_4:
	.pragma "nounroll";
	mul.wide.s32 	%rd8, %r48, 4;
	add.s64 	%rd9, %rd2, %rd8;
	mov.b32 	%r40, 0;
	st.global.u32 	[%rd9+-16], %r40;
	st.global.u32 	[%rd9+-12], %r40;
	st.global.u32 	[%rd9+-8], %r40;
	st.global.u32 	[%rd9+-4], %r40;
	st.global.u32 	[%rd9], %r40;
	st.global.u32 	[%rd9+4], %r40;
	st.global.u32 	[%rd9+8], %r40;
	st.global.u32 	[%rd9+12], %r40;
	add.s32 	%r49, %r49, 8;
	add.s32 	%r48, %r48, 8;
	setp.ne.s32 	%p4, %r49, 0;
	@%p4 bra 	$L__BB11_4;
$L__BB11_5:
	setp.eq.s32 	%p5, %r5, 0;
	@%p5 bra 	$L__BB11_13;
	and.b32  	%r13, %r4, 3;
	setp.lt.u32 	%p6, %r5, 4;
	@%p6 bra 	$L__BB11_8;
	add.s32 	%r41, %r51, %r3;
	mul.wide.s32 	%rd10, %r41, 4;
	add.s64 	%rd11, %rd1, %rd10;
	mov.b32 	%r42, 0;
	st.global.u32 	[%rd11], %r42;
	st.global.u32 	[%rd11+4], %r42;
	st.global.u32 	[%rd11+8], %r42;
	st.global.u32 	[%rd11+12], %r42;
	add.s32 	%r51, %r51, 4;
$L__BB11_8:
	setp.eq.s32 	%p7, %r13, 0;
	@%p7 bra 	$L__BB11_13;
	setp.eq.s32 	%p8, %r13, 1;
	@%p8 bra 	$L__BB11_11;
	add.s32 	%r43, %r51, %r3;
	mul.wide.s32 	%rd12, %r43, 4;
	add.s64 	%rd13, %rd1, %rd12;
	mov.b32 	%r44, 0;
	st.global.u32 	[%rd13], %r44;
	st.global.u32 	[%rd13+4], %r44;
	add.s32 	%r51, %r51, 2;
$L__BB11_11:
	and.b32  	%r45, %r2, 1;
	setp.eq.b32 	%p9, %r45, 1;
	not.pred 	%p10, %p9;
	@%p10 bra 	$L__BB11_13;
	add.s32 	%r46, %r51, %r3;
	mul.wide.s32 	%rd14, %r46, 4;
	add.s64 	%rd15, %rd1, %rd14;
	mov.b32 	%r47, 0;
	st.global.u32 	[%rd15], %r47;
$L__BB11_13:
	ret;

}
	// .globl	_Z15cut_direct_new1PfiiiiiiiiiifffS_ii
.visible .entry _Z15cut_direct_new1PfiiiiiiiiiifffS_ii(
	.param .u64 .ptr .align 1 _Z15cut_direct_new1PfiiiiiiiiiifffS_ii_param_0,
	.param .u32 _Z15cut_direct_new1PfiiiiiiiiiifffS_ii_param_1,
	.param .u32 _Z15cut_direct_new1PfiiiiiiiiiifffS_ii_param_2,
	.param .u32 _Z15cut_direct_new1PfiiiiiiiiiifffS_ii_param_3,
	.param .u32 _Z15cut_direct_new1PfiiiiiiiiiifffS_ii_param_4,
	.param .u32 _Z15cut_direct_new1PfiiiiiiiiiifffS_ii_param_5,
	.param .u32 _Z15cut_direct_new1PfiiiiiiiiiifffS_ii_param_6,
	.param .u32 _Z15cut_direct_new1PfiiiiiiiiiifffS_ii_param_7,
	.param .u32 _Z15cut_direct_new1PfiiiiiiiiiifffS_ii_param_8,
	.param .u32 _Z15cut_direct_new1PfiiiiiiiiiifffS_ii_param_9,
	.param .u32 _Z15cut_direct_new1PfiiiiiiiiiifffS_ii_param_10,
	.param .f32 _Z15cut_direct_new1PfiiiiiiiiiifffS_ii_param_11,
	.param .f32 _Z15cut_direct_new1PfiiiiiiiiiifffS_ii_param_12,
	.param .f32 _Z15cut_direct_new1PfiiiiiiiiiifffS_ii_param_13,
	.param .u64 .ptr .align 1 _Z15cut_direct_new1PfiiiiiiiiiifffS_ii_param_14,
	.param .u32 _Z15cut_direct_new1PfiiiiiiiiiifffS_ii_param_15,
	.param .u32 _Z15cut_direct_new1PfiiiiiiiiiifffS_ii_param_16
)
{
	.reg .pred 	%p<11>;
	.reg .b32 	%r<53>;
	.reg .b32 	%f<13>;
	.reg .b64 	%rd<16>;
	.reg .b64 	%fd<10>;

	ld.param.u64 	%rd4, [_Z15cut_direct_new1PfiiiiiiiiiifffS_ii_param_0];
	ld.param.u32 	%r17, [_Z15cut_direct_new1PfiiiiiiiiiifffS_ii_param_1];
	ld.param.u32 	%r18, [_Z15cut_direct_new1PfiiiiiiiiiifffS_ii_param_2];
	ld.param.u32 	%r19, [_Z15cut_direct_new1PfiiiiiiiiiifffS_ii_param_3];
	ld.param.u32 	%r27, [_Z15cut_direct_new1PfiiiiiiiiiifffS_ii_param_4];
	ld.param.u32 	%r20, [_Z15cut_direct_new1PfiiiiiiiiiifffS_ii_param_5];
	ld.param.u32 	%r21, [_Z15cut_direct_new1PfiiiiiiiiiifffS_ii_param_6];
	ld.param.u32 	%r22, [_Z15cut_direct_new1PfiiiiiiiiiifffS_ii_param_7];
	ld.param.u32 	%r23, [_Z15cut_direct_new1PfiiiiiiiiiifffS_ii_param_8];
	ld.param.u32 	%r24, [_Z15cut_direct_new1PfiiiiiiiiiifffS_ii_param_9];
	ld.param.u32 	%r25, [_Z15cut_direct_new1PfiiiiiiiiiifffS_ii_param_10];
	ld.param.f32 	%f1, [_Z15cut_direct_new1PfiiiiiiiiiifffS_ii_param_11];
	ld.param.f32 	%f2, [_Z15cut_direct_new1PfiiiiiiiiiifffS_ii_param_12];
	ld.param.f32 	%f3, [_Z15cut_direct_new1PfiiiiiiiiiifffS_ii_param_13];
	ld.param.u64 	%rd3, [_Z15cut_direct_new1PfiiiiiiiiiifffS_ii_param_14];
	ld.param.u32 	%r26, [_Z15cut_direct_new1PfiiiiiiiiiifffS_ii_param_16];
	cvta.to.global.u64 	%rd1, %rd4;
	mov.u32 	%r28, %ctaid.x;
	mov.u32 	%r29, %ntid.x;
	mov.u32 	%r30, %tid.x;
	mad.lo.s32 	%r1, %r28, %r29, %r30;
	setp.ge.s32 	%p1, %r1, %r27;
	@%p1 bra 	$L__BB12_13;
	cvta.to.global.u64 	%rd5, %rd3;
	div.rn.f32 	%f4, %f3, 0f447A0000;
	sub.s32 	%r31, %r21, %r18;
	mad.lo.s32 	%r32, %r22, %r1, %r31;
	mul.lo.s32 	%r33, %r32, %r32;
	cvt.rn.f32.u32 	%f5, %r33;
	mul.f32 	%f6, %f1, %f5;
	mul.f32 	%f7, %f1, %f6;
	cvt.f64.f32 	%fd1, %f7;
	sub.s32 	%r34, %r19, %r20;
	mul.lo.s32 	%r35, %r34, %r34;
	cvt.rn.f32.u32 	%f8, %r35;
	mul.f32 	%f9, %f2, %f8;
	mul.f32 	%f10, %f2, %f9;
	cvt.f64.f32 	%fd2, %f10;
	add.f64 	%fd3, %fd1, %fd2;
	sqrt.rn.f64 	%fd4, %fd3;
	cvt.rn.f32.f64 	%f11, %fd4;
	cvt.f64.f32 	%fd5, %f11;
	add.s32 	%r36, %r23, %r1;
	mad.lo.s32 	%r37, %r25, %r36, %r24;
	mul.wide.s32 	%rd6, %r37, 4;
	add.s64 	%rd7, %rd5, %rd6;
	ld.global.f32 	%f12, [%rd7];
	cvt.f64.f32 	%fd6, %f12;
	div.rn.f64 	%fd7, %fd5, %fd6;
	cvt.f64.f32 	%fd8, %f4;
	div.rn.f64 	%fd9, %fd7, %fd8;
	cvt.rzi.s32.f64 	%r38, %fd9;
	add.s32 	%r2, %r38, %r26;
	setp.lt.s32 	%p2, %r2, 1;
	@%p2 bra 	$L__BB12_13;
	mul.lo.s32 	%r3, %r17, %r1;
	and.b32  	%r4, %r2, 7;
	setp.lt.u32 	%p3, %r2, 8;
	mov.b32 	%r51, 0;
	@%p3 bra 	$L__BB12_5;
	and.b32  	%r51, %r2, 2147483640;
	neg.s32 	%r49, %r51;
	add.s64 	%rd2, %rd1, 16;
	mov.u32 	%r48, %r3;
$L__BB12_4:
	.pragma "nounroll";
	mul.wide.s32 	%rd8, %r48, 4;
	add.s64 	%rd9, %rd2, %rd8;
	mov.b32 	%r40, 0;
	st.global.u32 	[%rd9+-16], %r40;
	st.global.u32 	[%rd9+-12], %r40;
	st.global.u32 	[%rd9+-8], %r40;
	st.global.u32 	[%rd9+-4], %r40;
	st.global.u32 	[%rd9], %r40;
	st.global.u32 	[%rd9+4], %r40;
	st.global.u32 	[%rd9+8], %r40;
	st.global.u32 	[%rd9+12], %r40;
	add.s32 	%r49, %r49, 8;
	add.s32 	%r48, %r48, 8;
	setp.ne.s32 	%p4, %r49, 0;
	@%p4 bra 	$L__BB12_4;
$L__BB12_5:
	setp.eq.s32 	%p5, %r4, 0;
	@%p5 bra 	$L__BB12_13;
	and.b32  	%r12, %r2, 3;
	setp.lt.u32 	%p6, %r4, 4;
	@%p6 bra 	$L__BB12_8;
	add.s32 	%r41, %r51, %r3;
	mul.wide.s32 	%rd10, %r41, 4;
	add.s64 	%rd11, %rd1, %rd10;
	mov.b32 	%r42, 0;
	st.global.u32 	[%rd11], %r42;
	st.global.u32 	[%rd11+4], %r42;
	st.global.u32 	[%rd11+8], %r42;
	st.global.u32 	[%rd11+12], %r42;
	add.s32 	%r51, %r51, 4;
$L__BB12_8:
	setp.eq.s32 	%p7, %r12, 0;
	@%p7 bra 	$L__BB12_13;
	setp.eq.s32 	%p8, %r12, 1;
	@%p8 bra 	$L__BB12_11;
	add.s32 	%r43, %r51, %r3;
	mul.wide.s32 	%rd12, %r43, 4;
	add.s64 	%rd13, %rd1, %rd12;
	mov.b32 	%r44, 0;
	st.global.u32 	[%rd13], %r44;
	st.global.u32 	[%rd13+4], %r44;
	add.s32 	%r51, %r51, 2;
$L__BB12_11:
	and.b32  	%r45, %r2, 1;
	setp.eq.b32 	%p9, %r45, 1;
	not.pred 	%p10, %p9;
	@%p10 bra 	$L__BB12_13;
	add.s32 	%r46, %r51, %r3;
	mul.wide.s32 	%rd14, %r46, 4;
	add.s64 	%rd15, %rd1, %rd14;
	mov.b32 	%r47, 0;
	st.global.u32 	[%rd15], %r47;
$L__BB12_13:
	ret;

}
	// .globl	_Z14cut_direct_newPfiiiiiiiiiifffS_i
.visible .entry _Z14cut_direct_newPfiiiiiiiiiifffS_i(
	.param .u64 .ptr .align 1 _Z14cut_direct_newPfiiiiiiiiiifffS_i_param_0,
	.param .u32 _Z14cut_direct_newPfiiiiiiiiiifffS_i_param_1,
	.param .u32 _Z14cut_direct_newPfiiiiiiiiiifffS_i_param_2,
	.param .u32 _Z14cut_direct_newPfiiiiiiiiiifffS_i_param_3,
	.param .u32 _Z14cut_direct_newPfiiiiiiiiiifffS_i_param_4,
	.param .u32 _Z14cut_direct_newPfiiiiiiiiiifffS_i_param_5,
	.param .u32 _Z14cut_direct_newPfiiiiiiiiiifffS_i_param_6,
	.param .u32 _Z14cut_direct_newPfiiiiiiiiiifffS_i_param_7,
	.param .u32 _Z14cut_direct_newPfiiiiiiiiiifffS_i_param_8,
	.param .u32 _Z14cut_direct_newPfiiiiiiiiiifffS_i_param_9,
	.param .u32 _Z14cut_direct_newPfiiiiiiiiiifffS_i_param_10,
	.param .f32 _Z14cut_direct_newPfiiiiiiiiiifffS_i_param_11,
	.param .f32 _Z14cut_direct_newPfiiiiiiiiiifffS_i_param_12,
	.param .f32 _Z14cut_direct_newPfiiiiiiiiiifffS_i_param_13,
	.param .u64 .ptr .align 1 _Z14cut_direct_newPfiiiiiiiiiifffS_i_param_14,
	.param .u32 _Z14cut_direct_newPfiiiiiiiiiifffS_i_param_15
)
{
	.reg .pred 	%p<16>;
	.reg .b32 	%r<89>;
	.reg .b32 	%f<28>;
	.reg .b64 	%rd<11>;
	.reg .b64 	%fd<92>;

	ld.param.u64 	%rd5, [_Z14cut_direct_newPfiiiiiiiiiifffS_i_param_0];
	ld.param.u32 	%r23, [_Z14cut_direct_newPfiiiiiiiiiifffS_i_param_1];
	ld.param.u32 	%r24, [_Z14cut_direct_newPfiiiiiiiiiifffS_i_param_2];
	ld.param.u32 	%r25, [_Z14cut_direct_newPfiiiiiiiiiifffS_i_param_3];
	ld.param.u32 	%r32, [_Z14cut_direct_newPfiiiiiiiiiifffS_i_param_4];
	ld.param.u32 	%r26, [_Z14cut_direct_newPfiiiiiiiiiifffS_i_param_5];
	ld.param.u32 	%r27, [_Z14cut_direct_newPfiiiiiiiiiifffS_i_param_6];
	ld.param.u32 	%r28, [_Z14cut_direct_newPfiiiiiiiiiifffS_i_param_7];
	ld.param.u32 	%r29, [_Z14cut_direct_newPfiiiiiiiiiifffS_i_param_8];
	ld.param.u32 	%r30, [_Z14cut_direct_newPfiiiiiiiiiifffS_i_param_9];
	ld.param.u32 	%r31, [_Z14cut_direct_newPfiiiiiiiiiifffS_i_param_10];
	ld.param.f32 	%f7, [_Z14cut_direct_newPfiiiiiiiiiifffS_i_param_11];
	ld.param.f32 	%f8, [_Z14cut_direct_newPfiiiiiiiiiifffS_i_param_12];
	ld.param.f32 	%f9, [_Z14cut_direct_newPfiiiiiiiiiifffS_i_param_13];
	ld.param.u64 	%rd4, [_Z14cut_direct_newPfiiiiiiiiiifffS_i_param_14];
	cvta.to.global.u64 	%rd1, %rd5;
	mov.u32 	%r33, %ctaid.x;
	mov.u32 	%r34, %ntid.x;
	mov.u32 	%r35, %tid.x;
	mad.lo.s32 	%r1, %r33, %r34, %r35;
	setp.ge.s32 	%p1, %r1, %r32;
	@%p1 bra 	$L__BB13_16;
	cvta.to.global.u64 	%rd6, %rd4;
	div.rn.f32 	%f10, %f9, 0f447A0000;
	sub.s32 	%r36, %r27, %r24;
	mad.lo.s32 	%r37, %r28, %r1, %r36;
	mul.lo.s32 	%r38, %r37, %r37;
	cvt.rn.f32.u32 	%f11, %r38;
	mul.f32 	%f12, %f7, %f11;
	mul.f32 	%f13, %f7, %f12;
	cvt.f64.f32 	%fd17, %f13;
	sub.s32 	%r39, %r25, %r26;
	mul.lo.s32 	%r40, %r39, %r39;
	cvt.rn.f32.u32 	%f14, %r40;
	mul.f32 	%f15, %f8, %f14;
	mul.f32 	%f16, %f8, %f15;
	cvt.f64.f32 	%fd18, %f16;
	add.f64 	%fd19, %fd17, %fd18;
	sqrt.rn.f64 	%fd20, %fd19;
	cvt.rn.f32.f64 	%f17, %fd20;
	cvt.f64.f32 	%fd21, %f17;
	add.s32 	%r41, %r29, %r1;
	mad.lo.s32 	%r42, %r31, %r41, %r30;
	mul.wide.s32 	%rd7, %r42, 4;
	add.s64 	%rd8, %rd6, %rd7;
	ld.global.f32 	%f18, [%rd8];
	cvt.f64.f32 	%fd22, %f18;
	div.rn.f64 	%fd23, %fd21, %fd22;
	cvt.f64.f32 	%fd24, %f10;
	div.rn.f64 	%fd25, %fd23, %fd24;
	cvt.rzi.s32.f64 	%r43, %fd25;
	add.s32 	%r2, %r43, 250;
	setp.lt.s32 	%p2, %r43, -249;
	@%p2 bra 	$L__BB13_16;
	mul.lo.s32 	%r3, %r23, %r1;
	cvt.rn.f64.s32 	%fd1, %r2;
	max.s32 	%r4, %r2, 1;
	setp.lt.s32 	%p3, %r2, 2;
	mov.b32 	%r88, 0;
	@%p3 bra 	$L__BB13_11;
	and.b32  	%r88, %r4, 2147483646;
	neg.s32 	%r86, %r88;
	mov.u32 	%r85, %r3;
	mov.u32 	%r87, %r2;
$L__BB13_4:
	mul.wide.s32 	%rd9, %r85, 4;
	add.s64 	%rd2, %rd1, %rd9;
	ld.global.f32 	%f1, [%rd2];
	cvt.rn.f64.s32 	%fd26, %r87;
	neg.f64 	%fd27, %fd26;
	div.rn.f64 	%fd2, %fd27, %fd1;
	fma.rn.f64 	%fd28, %fd2, 0d3FF71547652B82FE, 0d4338000000000000;
	{
	.reg .b32 %temp; 
	mov.b64 	{%r10, %temp}, %fd28;
	}
	mov.f64 	%fd29, 0dC338000000000000;
	add.rn.f64 	%fd30, %fd28, %fd29;
	fma.rn.f64 	%fd31, %fd30, 0dBFE62E42FEFA39EF, %fd2;
	fma.rn.f64 	%fd32, %fd30, 0dBC7ABC9E3B39803F, %fd31;
	fma.rn.f64 	%fd33, %fd32, 0d3E5ADE1569CE2BDF, 0d3E928AF3FCA213EA;
	fma.rn.f64 	%fd34, %fd33, %fd32, 0d3EC71DEE62401315;
	fma.rn.f64 	%fd35, %fd34, %fd32, 0d3EFA01997C89EB71;
	fma.rn.f64 	%fd36, %fd35, %fd32, 0d3F2A01A014761F65;
	fma.rn.f64 	%fd37, %fd36, %fd32, 0d3F56C16C1852B7AF;
	fma.rn.f64 	%fd38, %fd37, %fd32, 0d3F81111111122322;
	fma.rn.f64 	%fd39, %fd38, %fd32, 0d3FA55555555502A1;
	fma.rn.f64 	%fd40, %fd39, %fd32, 0d3FC5555555555511;
	fma.rn.f64 	%fd41, %fd40, %fd32, 0d3FE000000000000B;
	fma.rn.f64 	%fd42, %fd41, %fd32, 0d3FF0000000000000;
	fma.rn.f64 	%fd43, %fd42, %fd32, 0d3FF0000000000000;
	{
	.reg .b32 %temp; 
	mov.b64 	{%r11, %temp}, %fd43;
	}
	{
	.reg .b32 %temp; 
	mov.b64 	{%temp, %r12}, %fd43;
	}
	shl.b32 	%r45, %r10, 20;
	add.s32 	%r46, %r45, %r12;
	mov.b64 	%fd89, {%r11, %r46};
	{
	.reg .b32 %temp; 
	mov.b64 	{%temp, %r47}, %fd2;
	}
	mov.b32 	%f19, %r47;
	abs.f32 	%f2, %f19;
	setp.lt.f32 	%p4, %f2, 0f4086232B;
	@%p4 bra 	$L__BB13_7;
	setp.lt.f64 	%p5, %fd2, 0d0000000000000000;
	add.f64 	%fd44, %fd2, 0d7FF0000000000000;
	selp.f64 	%fd89, 0d0000000000000000, %fd44, %p5;
	setp.geu.f32 	%p6, %f2, 0f40874800;
	@%p6 bra 	$L__BB13_7;
	shr.u32 	%r48, %r10, 31;
	add.s32 	%r49, %r10, %r48;
	shr.s32 	%r50, %r49, 1;
	shl.b32 	%r51, %r50, 20;
	add.s32 	%r52, %r12, %r51;
	mov.b64 	%fd45, {%r11, %r52};
	sub.s32 	%r53, %r10, %r50;
	shl.b32 	%r54, %r53, 20;
	add.s32 	%r55, %r54, 1072693248;
	mov.b32 	%r56, 0;
	mov.b64 	%fd46, {%r56, %r55};
	mul.f64 	%fd89, %fd46, %fd45;
$L__BB13_7:
	cvt.rn.f32.f64 	%f20, %fd89;
	mul.f32 	%f21, %f1, %f20;
	st.global.f32 	[%rd2], %f21;
	ld.global.f32 	%f3, [%rd2+4];
	add.s32 	%r57, %r87, -1;
	cvt.rn.f64.s32 	%fd47, %r57;
	neg.f64 	%fd48, %fd47;
	div.rn.f64 	%fd7, %fd48, %fd1;
	fma.rn.f64 	%fd49, %fd7, 0d3FF71547652B82FE, 0d4338000000000000;
	{
	.reg .b32 %temp; 
	mov.b64 	{%r13, %temp}, %fd49;
	}
	mov.f64 	%fd50, 0dC338000000000000;
	add.rn.f64 	%fd51, %fd49, %fd50;
	fma.rn.f64 	%fd52, %fd51, 0dBFE62E42FEFA39EF, %fd7;
	fma.rn.f64 	%fd53, %fd51, 0dBC7ABC9E3B39803F, %fd52;
	fma.rn.f64 	%fd54, %fd53, 0d3E5ADE1569CE2BDF, 0d3E928AF3FCA213EA;
	fma.rn.f64 	%fd55, %fd54, %fd53, 0d3EC71DEE62401315;
	fma.rn.f64 	%fd56, %fd55, %fd53, 0d3EFA01997C89EB71;
	fma.rn.f64 	%fd57, %fd56, %fd53, 0d3F2A01A014761F65;
	fma.rn.f64 	%fd58, %fd57, %fd53, 0d3F56C16C1852B7AF;
	fma.rn.f64 	%fd59, %fd58, %fd53, 0d3F81111111122322;
	fma.rn.f64 	%fd60, %fd59, %fd53, 0d3FA55555555502A1;
	fma.rn.f64 	%fd61, %fd60, %fd53, 0d3FC5555555555511;
	fma.rn.f64 	%fd62, %fd61, %fd53, 0d3FE000000000000B;
	fma.rn.f64 	%fd63, %fd62, %fd53, 0d3FF0000000000000;
	fma.rn.f64 	%fd64, %fd63, %fd53, 0d3FF0000000000000;
	{
	.reg .b32 %temp; 
	mov.b64 	{%r14, %temp}, %fd64;
	}
	{
	.reg .b32 %temp; 
	mov.b64 	{%temp, %r15}, %fd64;
	}
	shl.b32 	%r58, %r13, 20;
	add.s32 	%r59, %r58, %r15;
	mov.b64 	%fd90, {%r14, %r59};
	{
	.reg .b32 %temp; 
	mov.b64 	{%temp, %r60}, %fd7;
	}
	mov.b32 	%f22, %r60;
	abs.f32 	%f4, %f22;
	setp.lt.f32 	%p7, %f4, 0f4086232B;
	@%p7 bra 	$L__BB13_10;
	setp.lt.f64 	%p8, %fd7, 0d0000000000000000;
	add.f64 	%fd65, %fd7, 0d7FF0000000000000;
	selp.f64 	%fd90, 0d0000000000000000, %fd65, %p8;
	setp.geu.f32 	%p9, %f4, 0f40874800;
	@%p9 bra 	$L__BB13_10;
	shr.u32 	%r61, %r13, 31;
	add.s32 	%r62, %r13, %r61;
	shr.s32 	%r63, %r62, 1;
	shl.b32 	%r64, %r63, 20;
	add.s32 	%r65, %r15, %r64;
	mov.b64 	%fd66, {%r14, %r65};
	sub.s32 	%r66, %r13, %r63;
	shl.b32 	%r67, %r66, 20;
	add.s32 	%r68, %r67, 1072693248;
	mov.b32 	%r69, 0;
	mov.b64 	%fd67, {%r69, %r68};
	mul.f64 	%fd90, %fd67, %fd66;
$L__BB13_10:
	cvt.rn.f32.f64 	%f23, %fd90;
	mul.f32 	%f24, %f3, %f23;
	st.global.f32 	[%rd2+4], %f24;
	add.s32 	%r87, %r87, -2;
	add.s32 	%r86, %r86, 2;
	add.s32 	%r85, %r85, 2;
	setp.ne.s32 	%p10, %r86, 0;
	@%p10 bra 	$L__BB13_4;
$L__BB13_11:
	and.b32  	%r70, %r4, 1;
	setp.eq.b32 	%p11, %r70, 1;
	not.pred 	%p12, %p11;
	@%p12 bra 	$L__BB13_16;
	add.s32 	%r71, %r88, %r3;
	mul.wide.s32 	%rd10, %r71, 4;
	add.s64 	%rd3, %rd1, %rd10;
	ld.global.f32 	%f5, [%rd3];
	sub.s32 	%r72, %r2, %r88;
	cvt.rn.f64.s32 	%fd68, %r72;
	neg.f64 	%fd69, %fd68;
	div.rn.f64 	%fd12, %fd69, %fd1;
	fma.rn.f64 	%fd70, %fd12, 0d3FF71547652B82FE, 0d4338000000000000;
	{
	.reg .b32 %temp; 
	mov.b64 	{%r20, %temp}, %fd70;
	}
	mov.f64 	%fd71, 0dC338000000000000;
	add.rn.f64 	%fd72, %fd70, %fd71;
	fma.rn.f64 	%fd73, %fd72, 0dBFE62E42FEFA39EF, %fd12;
	fma.rn.f64 	%fd74, %fd72, 0dBC7ABC9E3B39803F, %fd73;
	fma.rn.f64 	%fd75, %fd74, 0d3E5ADE1569CE2BDF, 0d3E928AF3FCA213EA;
	fma.rn.f64 	%fd76, %fd75, %fd74, 0d3EC71DEE62401315;
	fma.rn.f64 	%fd77, %fd76, %fd74, 0d3EFA01997C89EB71;
	fma.rn.f64 	%fd78, %fd77, %fd74, 0d3F2A01A014761F65;
	fma.rn.f64 	%fd79, %fd78, %fd74, 0d3F56C16C1852B7AF;
	fma.rn.f64 	%fd80, %fd79, %fd74, 0d3F81111111122322;
	fma.rn.f64 	%fd81, %fd80, %fd74, 0d3FA55555555502A1;
	fma.rn.f64 	%fd82, %fd81, %fd74, 0d3FC5555555555511;
	fma.rn.f64 	%fd83, %fd82, %fd74, 0d3FE000000000000B;
	fma.rn.f64 	%fd84, %fd83, %fd74, 0d3FF0000000000000;
	fma.rn.f64 	%fd85, %fd84, %fd74, 0d3FF0000000000000;
	{
	.reg .b32 %temp; 
	mov.b64 	{%r21, %temp}, %fd85;
	}
	{
	.reg .b32 %temp; 
	mov.b64 	{%temp, %r22}, %fd85;
	}
	shl.b32 	%r73, %r20, 20;
	add.s32 	%r74, %r73, %r22;
	mov.b64 	%fd91, {%r21, %r74};
	{
	.reg .b32 %temp; 
	mov.b64 	{%temp, %r75}, %fd12;
	}
	mov.b32 	%f25, %r75;
	abs.f32 	%f6, %f25;
	setp.lt.f32 	%p13, %f6, 0f4086232B;
	@%p13 bra 	$L__BB13_15;
	setp.lt.f64 	%p14, %fd12, 0d0000000000000000;
	add.f64 	%fd86, %fd12, 0d7FF0000000000000;
	selp.f64 	%fd91, 0d0000000000000000, %fd86, %p14;
	setp.geu.f32 	%p15, %f6, 0f40874800;
	@%p15 bra 	$L__BB13_15;
	shr.u32 	%r76, %r20, 31;
	add.s32 	%r77, %r20, %r76;
	shr.s32 	%r78, %r77, 1;
	shl.b32 	%r79, %r78, 20;
	add.s32 	%r80, %r22, %r79;
	mov.b64 	%fd87, {%r21, %r80};
	sub.s32 	%r81, %r20, %r78;
	shl.b32 	%r82, %r81, 20;
	add.s32 	%r83, %r82, 1072693248;
	mov.b32 	%r84, 0;
	mov.b64 	%fd88, {%r84, %r83};
	mul.f64 	%fd91, %fd88, %fd87;
$L__BB13_15:
	cvt.rn.f32.f64 	%f26, %fd91;
	mul.f32 	%f27, %f5, %f26;
	st.global.f32 	[%rd3], %f27;
$L__BB13_16:
	ret;

}
	// .globl	_Z7replacePfS_S_S_S_S_S_S_S_S_ii
.visible .entry _Z7replacePfS_S_S_S_S_S_S_S_S_ii(
	.param .u64 .ptr .align 1 _Z7replacePfS_S_S_S_S_S_S_S_S_ii_param_0,
	.param .u64 .ptr .align 1 _Z7replacePfS_S_S_S_S_S_S_S_S_ii_param_1,
	.param .u64 .ptr .align 1 _Z7replacePfS_S_S_S_S_S_S_S_S_ii_param_2,
	.param .u64 .ptr .align 1 _Z7replacePfS_S_S_S_S_S_S_S_S_ii_param_3,
	.param .u64 .ptr .align 1 _Z7replacePfS_S_S_S_S_S_S_S_S_ii_param_4,
	.param .u64 .ptr .align 1 _Z7replacePfS_S_S_S_S_S_S_S_S_ii_param_5,
	.param .u64 .ptr .align 1 _Z7replacePfS_S_S_S_S_S_S_S_S_ii_param_6,
	.param .u64 .ptr .align 1 _Z7replacePfS_S_S_S_S_S_S_S_S_ii_param_7,
	.param .u64 .ptr .align 1 _Z7replacePfS_S_S_S_S_S_S_S_S_ii_param_8,
	.param .u64 .ptr .align 1 _Z7replacePfS_S_S_S_S_S_S_S_S_ii_param_9,
	.param .u32 _Z7replacePfS_S_S_S_S_S_S_S_S_ii_param_10,
	.param .u32 _Z7replacePfS_S_S_S_S_S_S_S_S_ii_param_11
)
{
	.reg .pred 	%p<4>;
	.reg .b32 	%r<16>;
	.reg .b32 	%f<11>;
	.reg .b64 	%rd<39>;

	ld.param.u64 	%rd2, [_Z7replacePfS_S_S_S_S_S_S_S_S_ii_param_1];
	ld.param.u64 	%rd4, [_Z7replacePfS_S_S_S_S_S_S_S_S_ii_param_3];
	ld.param.u64 	%rd5, [_Z7replacePfS_S_S_S_S_S_S_S_S_ii_param_4];
	ld.param.u64 	%rd8, [_Z7replacePfS_S_S_S_S_S_S_S_S_ii_param_7];
	ld.param.u64 	%rd9, [_Z7replacePfS_S_S_S_S_S_S_S_S_ii_param_8];
	ld.param.u64 	%rd10, [_Z7replacePfS_S_S_S_S_S_S_S_S_ii_param_9];
	ld.param.u32 	%r4, [_Z7replacePfS_S_S_S_S_S_S_S_S_ii_param_10];
	ld.param.u32 	%r5, [_Z7replacePfS_S_S_S_S_S_S_S_S_ii_param_11];
	mov.u32 	%r6, %ctaid.x;
	mov.u32 	%r7, %ntid.x;
	mov.u32 	%r8, %tid.x;
	mad.lo.s32 	%r1, %r6, %r7, %r8;
	mov.u32 	%r9, %ctaid.y;
	mov.u32 	%r10, %ntid.y;
	mov.u32 	%r11, %tid.y;
	mad.lo.s32 	%r12, %r9, %r10, %r11;
	setp.ge.s32 	%p1, %r1, %r4;
	setp.ge.s32 	%p2, %r12, %r5;
	or.pred  	%p3, %p1, %p2;
	@%p3 bra 	$L__BB14_2;
	ld.param.u64 	%rd38, [_Z7replacePfS_S_S_S_S_S_S_S_S_ii_param_6];
	ld.param.u64 	%rd37, [_Z7replacePfS_S_S_S_S_S_S_S_S_ii_param_5];
	ld.param.u64 	%rd36, [_Z7replacePfS_S_S_S_S_S_S_S_S_ii_param_2];
	ld.param.u64 	%rd35, [_Z7replacePfS_S_S_S_S_S_S_S_S_ii_param_0];
	cvta.to.global.u64 	%rd11, %rd35;
	cvta.to.global.u64 	%rd12, %rd2;
	cvta.to.global.u64 	%rd13, %rd36;
	cvta.to.global.u64 	%rd14, %rd4;
	cvta.to.global.u64 	%rd15, %rd5;
	cvta.to.global.u64 	%rd16, %rd37;
	cvta.to.global.u64 	%rd17, %rd38;
	cvta.to.global.u64 	%rd18, %rd8;
	cvta.to.global.u64 	%rd19, %rd9;
	cvta.to.global.u64 	%rd20, %rd10;
	add.s32 	%r13, %r1, 6;
	add.s32 	%r14, %r5, 12;
	mul.lo.s32 	%r15, %r14, %r13;
	cvt.s64.s32 	%rd21, %r15;
	cvt.u64.u32 	%rd22, %r12;
	add.s64 	%rd23, %rd22, %rd21;
	shl.b64 	%rd24, %rd23, 2;
	add.s64 	%rd25, %rd11, %rd24;
	ld.global.f32 	%f1, [%rd25+24];
	add.s64 	%rd26, %rd12, %rd24;
	ld.global.f32 	%f2, [%rd26+24];
	st.global.f32 	[%rd25+24], %f2;
	st.global.f32 	[%rd26+24], %f1;
	add.s64 	%rd27, %rd13, %rd24;
	ld.global.f32 	%f3, [%rd27+24];
	add.s64 	%rd28, %rd14, %rd24;
	ld.global.f32 	%f4, [%rd28+24];
	st.global.f32 	[%rd27+24], %f4;
	st.global.f32 	[%rd28+24], %f3;
	add.s64 	%rd29, %rd15, %rd24;
	ld.global.f32 	%f5, [%rd29+24];
	add.s64 	%rd30, %rd16, %rd24;
	ld.global.f32 	%f6, [%rd30+24];
	st.global.f32 	[%rd29+24], %f6;
	st.global.f32 	[%rd30+24], %f5;
	add.s64 	%rd31, %rd17, %rd24;
	ld.global.f32 	%f7, [%rd31+24];
	add.s64 	%rd32, %rd18, %rd24;
	ld.global.f32 	%f8, [%rd32+24];
	st.global.f32 	[%rd31+24], %f8;
	st.global.f32 	[%rd32+24], %f7;
	add.s64 	%rd33, %rd19, %rd24;
	ld.global.f32 	%f9, [%rd33+24];
	add.s64 	%rd34, %rd20, %rd24;
	ld.global.f32 	%f10, [%rd34+24];
	st.global.f32 	[%rd33+24], %f10;
	st.global.f32 	[%rd34+24], %f9;
$L__BB14_2:
	ret;

}
	// .globl	_Z11replace_2wfPfS_ii
.visible .entry _Z11replace_2wfPfS_ii(
	.param .u64 .ptr .align 1 _Z11replace_2wfPfS_ii_param_0,
	.param .u64 .ptr .align 1 _Z11replace_2wfPfS_ii_param_1,
	.param .u32 _Z11replace_2wfPfS_ii_param_2,
	.param .u32 _Z11replace_2wfPfS_ii_param_3
)
{
	.reg .pred 	%p<4>;
	.reg .b32 	%r<16>;
	.reg .b32 	%f<3>;
	.reg .b64 	%rd<11>;

	ld.param.u64 	%rd1, [_Z11replace_2wfPfS_ii_param_0];
	ld.param.u64 	%rd2, [_Z11replace_2wfPfS_ii_param_1];
	ld.param.u32 	%r4, [_Z11replace_2wfPfS_ii_param_2];
	ld.param.u32 	%r5, [_Z11replace_2wfPfS_ii_param_3];
	mov.u32 	%r6, %ctaid.x;
	mov.u32 	%r7, %ntid.x;
	mov.u32 	%r8, %tid.x;
	mad.lo.s32 	%r1, %r6, %r7, %r8;
	mov.u32 	%r9, %ctaid.y;
	mov.u32 	%r10, %ntid.y;
	mov.u32 	%r11, %tid.y;
	mad.lo.s32 	%r12, %r9, %r10, %r11;
	setp.ge.s32 	%p1, %r1, %r4;
	setp.ge.s32 	%p2, %r12, %r5;
	or.pred  	%p3, %p1, %p2;
	@%p3 bra 	$L__BB15_2;
	cvta.to.global.u64 	%rd3, %rd1;
	cvta.to.global.u64 	%rd4, %rd2;
	add.s32 	%r13, %r1, 6;
	add.s32 	%r14, %r5, 12;
	mul.lo.s32 	%r15, %r14, %r13;
	cvt.s64.s32 	%rd5, %r15;
	cvt.u64.u32 	%rd6, %r12;
	add.s64 	%rd7, %rd6, %rd5;
	shl.b64 	%rd8, %rd7, 2;
	add.s64 	%rd9, %rd3, %rd8;
	ld.global.f32 	%f1, [%rd9+24];
	add.s64 	%rd10, %rd4, %rd8;
	ld.global.f32 	%f2, [%rd10+24];
	st.global.f32 	[%rd9+24], %f2;
	st.global.f32 	[%rd10+24], %f1;
$L__BB15_2:
	ret;

}
	// .globl	_Z19fwd_vxp_vzp_vxs_vzsPfS_S_S_S_S_S_S_S_S_S_S_S_S_fS_ffiiS_
.visible .entry _Z19fwd_vxp_vzp_vxs_vzsPfS_S_S_S_S_S_S_S_S_S_S_S_S_fS_ffiiS_(
	.param .u64 .ptr .align 1 _Z19fwd_vxp_vzp_vxs_vzsPfS_S_S_S_S_S_S_S_S_S_S_S_S_fS_ffiiS__param_0,
	.param .u64 .ptr .align 1 _Z19fwd_vxp_vzp_vxs_vzsPfS_S_S_S_S_S_S_S_S_S_S_S_S_fS_ffiiS__param_1,
	.param .u64 .ptr .align 1 _Z19fwd_vxp_vzp_vxs_vzsPfS_S_S_S_S_S_S_S_S_S_S_S_S_fS_ffiiS__param_2,
	.param .u64 .ptr .align 1 _Z19fwd_vxp_vzp_vxs_vzsPfS_S_S_S_S_S_S_S_S_S_S_S_S_fS_ffiiS__param_3,
	.param .u64 .ptr .align 1 _Z19fwd_vxp_vzp_vxs_vzsPfS_S_S_S_S_S_S_S_S_S_S_S_S_fS_ffiiS__param_4,
	.param .u64 .ptr .align 1 _Z19fwd_vxp_vzp_vxs_vzsPfS_S_S_S_S_S_S_S_S_S_S_S_S_fS_ffiiS__param_5,
	.param .u64 .ptr .align 1 _Z19fwd_vxp_vzp_vxs_vzsPfS_S_S_S_S_S_S_S_S_S_S_S_S_fS_ffiiS__param_6,
	.param .u64 .ptr .align 1 _Z19fwd_vxp_vzp_vxs_vzsPfS_S_S_S_S_S_S_S_S_S_S_S_S_fS_ffiiS__param_7,
	.param .u64 .ptr .align 1 _Z19fwd_vxp_vzp_vxs_vzsPfS_S_S_S_S_S_S_S_S_S_S_S_S_fS_ffiiS__param_8,
	.param .u64 .ptr .align 1 _Z19fwd_vxp_vzp_vxs_vzsPfS_S_S_S_S_S_S_S_S_S_S_S_S_fS_ffiiS__param_9,
	.param .u64 .ptr .align 1 _Z19fwd_vxp_vzp_vxs_vzsPfS_S_S_S_S_S_S_S_S_S_S_S_S_fS_ffiiS__param_10,
	.param .u64 .ptr .align 1 _Z19fwd_vxp_vzp_vxs_vzsPfS_S_S_S_S_S_S_S_S_S_S_S_S_fS_ffiiS__param_11,
	.param .u64 .ptr .align 1 _Z19fwd_vxp_vzp_vxs_vzsPfS_S_S_S_S_S_S_S_S_S_S_S_S_fS_ffiiS__param_12,
	.param .u64 .ptr .align 1 _Z19fwd_vxp_vzp_vxs_vzsPfS_S_S_S_S_S_S_S_S_S_S_S_S_fS_ffiiS__param_13,
	.param .f32 _Z19fwd_vxp_vzp_vxs_vzsPfS_S_S_S_S_S_S_S_S_S_S_S_S_fS_ffiiS__param_14,
	.param .u64 .ptr .align 1 _Z19fwd_vxp_vzp_vxs_vzsPfS_S_S_S_S_S_S_S_S_S_S_S_S_fS_ffiiS__param_15,
	.param .f32 _Z19fwd_vxp_vzp_vxs_vzsPfS_S_S_S_S_S_S_S_S_S_S_S_S_fS_ffiiS__param_16,
	.param .f32 _Z19fwd_vxp_vzp_vxs_vzsPfS_S_S_S_S_S_S_S_S_S_S_S_S_fS_ffiiS__param_17,
	.param .u32 _Z19fwd_vxp_vzp_vxs_vzsPfS_S_S_S_S_S_S_S_S_S_S_S_S_fS_ffiiS__param_18,
	.param .u32 _Z19fwd_vxp_vzp_vxs_vzsPfS_S_S_S_S_S_S_S_S_S_S_S_S_fS_ffiiS__param_19,
	.param .u64 .ptr .align 1 _Z19fwd_vxp_vzp_vxs_vzsPfS_S_S_S_S_S_S_S_S_S_S_S_S_fS_ffiiS__param_20
)
{
	.reg .pred 	%p<6>;
	.reg .b32 	%r<50>;
	.reg .b32 	%f<207>;
	.reg .b64 	%rd<69>;
	.reg .b64 	%fd<38>;
	// demoted variable
	.shared .align 4 .b8 _ZZ19fwd_vxp_vzp_vxs_vzsPfS_S_S_S_S_S_S_S_S_S_S_S_S_fS_ffiiS_E7s_data1[4928];
	// demoted variable
	.shared .align 4 .b8 _ZZ19fwd_vxp_vzp_vxs_vzsPfS_S_S_S_S_S_S_S_S_S_S_S_S_fS_ffiiS_E7s_data2[4928];
	// demoted variable
	.shared .align 4 .b8 _ZZ19fwd_vxp_vzp_vxs_vzsPfS_S_S_S_S_S_S_S_S_S_S_S_S_fS_ffiiS_E7s_data3[4928];
	ld.param.u64 	%rd9, [_Z19fwd_vxp_vzp_vxs_vzsPfS_S_S_S_S_S_S_S_S_S_S_S_S_fS_ffiiS__param_1];
	ld.param.u64 	%rd11, [_Z19fwd_vxp_vzp_vxs_vzsPfS_S_S_S_S_S_S_S_S_S_S_S_S_fS_ffiiS__param_3];
	ld.param.u64 	%rd12, [_Z19fwd_vxp_vzp_vxs_vzsPfS_S_S_S_S_S_S_S_S_S_S_S_S_fS_ffiiS__param_4];
	ld.param.u64 	%rd13, [_Z19fwd_vxp_vzp_vxs_vzsPfS_S_S_S_S_S_S_S_S_S_S_S_S_fS_ffiiS__param_5];
	ld.param.u64 	%rd15, [_Z19fwd_vxp_vzp_vxs_vzsPfS_S_S_S_S_S_S_S_S_S_S_S_S_fS_ffiiS__param_7];
	ld.param.u64 	%rd21, [_Z19fwd_vxp_vzp_vxs_vzsPfS_S_S_S_S_S_S_S_S_S_S_S_S_fS_ffiiS__param_8];
	ld.param.u64 	%rd22, [_Z19fwd_vxp_vzp_vxs_vzsPfS_S_S_S_S_S_S_S_S_S_S_S_S_fS_ffiiS__param_9];
	ld.param.u64 	%rd23, [_Z19fwd_vxp_vzp_vxs_vzsPfS_S_S_S_S_S_S_S_S_S_S_S_S_fS_ffiiS__param_10];
	ld.param.u64 	%rd16, [_Z19fwd_vxp_vzp_vxs_vzsPfS_S_S_S_S_S_S_S_S_S_S_S_S_fS_ffiiS__param_11];
	ld.param.u64 	%rd17, [_Z19fwd_vxp_vzp_vxs_vzsPfS_S_S_S_S_S_S_S_S_S_S_S_S_fS_ffiiS__param_12];
	ld.param.f32 	%f1, [_Z19fwd_vxp_vzp_vxs_vzsPfS_S_S_S_S_S_S_S_S_S_S_S_S_fS_ffiiS__param_14];
	ld.param.u64 	%rd19, [_Z19fwd_vxp_vzp_vxs_vzsPfS_S_S_S_S_S_S_S_S_S_S_S_S_fS_ffiiS__param_15];
	ld.param.f32 	%f2, [_Z19fwd_vxp_vzp_vxs_vzsPfS_S_S_S_S_S_S_S_S_S_S_S_S_fS_ffiiS__param_16];
	ld.param.f32 	%f3, [_Z19fwd_vxp_vzp_vxs_vzsPfS_S_S_S_S_S_S_S_S_S_S_S_S_fS_ffiiS__param_17];
	ld.param.u32 	%r11, [_Z19fwd_vxp_vzp_vxs_vzsPfS_S_S_S_S_S_S_S_S_S_S_S_S_fS_ffiiS__param_18];
	ld.param.u32 	%r12, [_Z19fwd_vxp_vzp_vxs_vzsPfS_S_S_S_S_S_S_S_S_S_S_S_S_fS_ffiiS__param_19];
	ld.param.u64 	%rd20, [_Z19fwd_vxp_vzp_vxs_vzsPfS_S_S_S_S_S_S_S_S_S_S_S_S_fS_ffiiS__param_20];
	cvta.to.global.u64 	%rd1, %rd23;
	cvta.to.global.u64 	%rd2, %rd22;
	cvta.to.global.u64 	%rd3, %rd21;
	mov.u32 	%r13, %ctaid.x;
	mov.u32 	%r14, %ntid.x;
	mov.u32 	%r1, %tid.x;
	mad.lo.s32 	%r2, %r13, %r14, %r1;
	mov.u32 	%r15, %ctaid.y;
	mov.u32 	%r16, %ntid.y;
	mov.u32 	%r3, %tid.y;
	mad.lo.s32 	%r17, %r15, %r16, %r3;
	mul.lo.s32 	%r18, %r3, 176;
	mov.u32 	%r19, _ZZ19fwd_vxp_vzp_vxs_vzsPfS_S_S_S_S_S_S_S_S_S_S_S_S_fS_ffiiS_E7s_data1;
	add.s32 	%r20, %r19, %r18;
	shl.b32 	%r21, %r1, 2;
	add.s32 	%r22, %r20, %r21;
	add.s32 	%r5, %r22, 1056;
	mov.b32 	%r23, 0;
	st.shared.u32 	[%r22+1080], %r23;
	st.shared.u32 	[%r22], %r23;
	neg.s32 	%r24, %r3;
	mul.lo.s32 	%r25, %r24, 176;
	add.s32 	%r26, %r19, %r25;
	sub.s32 	%r27, %r26, %r21;
	st.shared.u32 	[%r27+4924], %r23;
	sub.s32 	%r28, %r20, %r21;
	st.shared.u32 	[%r28+172], %r23;
	add.s32 	%r29, %r26, %r21;
	st.shared.u32 	[%r29+4752], %r23;
	mov.u32 	%r30, _ZZ19fwd_vxp_vzp_vxs_vzsPfS_S_S_S_S_S_S_S_S_S_S_S_S_fS_ffiiS_E7s_data2;
	add.s32 	%r31, %r30, %r18;
	add.s32 	%r32, %r31, %r21;
	add.s32 	%r6, %r32, 1056;
	st.shared.u32 	[%r32+1080], %r23;
	st.shared.u32 	[%r32], %r23;
	add.s32 	%r33, %r30, %r25;
	sub.s32 	%r34, %r33, %r21;
	st.shared.u32 	[%r34+4924], %r23;
	sub.s32 	%r35, %r31, %r21;
	st.shared.u32 	[%r35+172], %r23;
	add.s32 	%r36, %r33, %r21;
	st.shared.u32 	[%r36+4752], %r23;
	mov.u32 	%r37, _ZZ19fwd_vxp_vzp_vxs_vzsPfS_S_S_S_S_S_S_S_S_S_S_S_S_fS_ffiiS_E7s_data3;
	add.s32 	%r38, %r37, %r18;
	add.s32 	%r39, %r38, %r21;
	add.s32 	%r7, %r39, 1056;
	st.shared.u32 	[%r39+1080], %r23;
	st.shared.u32 	[%r39], %r23;
	add.s32 	%r40, %r37, %r25;
	sub.s32 	%r41, %r40, %r21;
	st.shared.u32 	[%r41+4924], %r23;
	sub.s32 	%r42, %r38, %r21;
	st.shared.u32 	[%r42+172], %r23;
	add.s32 	%r43, %r40, %r21;
	st.shared.u32 	[%r43+4752], %r23;
	setp.ge.s32 	%p1, %r2, %r11;
	setp.ge.s32 	%p2, %r17, %r12;
	or.pred  	%p3, %p1, %p2;
	@%p3 bra 	$L__BB16_6;
	add.s32 	%r8, %r12, 12;
	add.s32 	%r44, %r2, 6;
	mul.lo.s32 	%r9, %r8, %r44;
	bar.sync 	0;
	cvt.s64.s32 	%rd24, %r9;
	cvt.u64.u32 	%rd25, %r17;
	add.s64 	%rd4, %rd25, %rd24;
	shl.b64 	%rd26, %rd4, 2;
	add.s64 	%rd5, %rd3, %rd26;
	ld.global.f32 	%f4, [%rd5+24];
	st.shared.f32 	[%r5+24], %f4;
	add.s64 	%rd6, %rd2, %rd26;
	ld.global.f32 	%f5, [%rd6+24];
	st.shared.f32 	[%r6+24], %f5;
	add.s64 	%rd7, %rd1, %rd26;
	ld.global.f32 	%f6, [%rd7+24];
	st.shared.f32 	[%r7+24], %f6;
	setp.gt.u32 	%p4, %r3, 5;
	@%p4 bra 	$L__BB16_3;
	add.s32 	%r45, %r17, %r9;
	mul.wide.s32 	%rd27, %r45, 4;
	add.s64 	%rd28, %rd3, %rd27;
	ld.global.f32 	%f7, [%rd28];
	st.shared.f32 	[%r5+-1032], %f7;
	ld.global.f32 	%f8, [%rd5+88];
	st.shared.f32 	[%r5+2840], %f8;
	add.s64 	%rd29, %rd2, %rd27;
	ld.global.f32 	%f9, [%rd29];
	st.shared.f32 	[%r6+-1032], %f9;
	ld.global.f32 	%f10, [%rd6+88];
	st.shared.f32 	[%r6+2840], %f10;
	add.s64 	%rd30, %rd1, %rd27;
	ld.global.f32 	%f11, [%rd30];
	st.shared.f32 	[%r7+-1032], %f11;
	ld.global.f32 	%f12, [%rd7+88];
	st.shared.f32 	[%r7+2840], %f12;
$L__BB16_3:
	setp.gt.u32 	%p5, %r1, 5;
	@%p5 bra 	$L__BB16_5;
	add.s32 	%r46, %r17, %r9;
	mad.lo.s32 	%r47, %r8, -6, %r46;
	add.s32 	%r48, %r47, 6;
	mul.wide.s32 	%rd31, %r48, 4;
	add.s64 	%rd32, %rd3, %rd31;
	ld.global.f32 	%f13, [%rd32];
	st.shared.f32 	[%r5], %f13;
	shl.b32 	%r49, %r8, 5;
	mul.wide.s32 	%rd33, %r49, 4;
	add.s64 	%rd34, %rd5, %rd33;
	ld.global.f32 	%f14, [%rd34+24];
	st.shared.f32 	[%r5+152], %f14;
	add.s64 	%rd35, %rd2, %rd31;
	ld.global.f32 	%f15, [%rd35];
	st.shared.f32 	[%r6], %f15;
	add.s64 	%rd36, %rd6, %rd33;
	ld.global.f32 	%f16, [%rd36+24];
	st.shared.f32 	[%r6+152], %f16;
	add.s64 	%rd37, %rd1, %rd31;
	ld.global.f32 	%f17, [%rd37];
	st.shared.f32 	[%r7], %f17;
	add.s64 	%rd38, %rd7, %rd33;
	ld.global.f32 	%f18, [%rd38+24];
	st.shared.f32 	[%r7+152], %f18;
$L__BB16_5:
	ld.param.u64 	%rd68, [_Z19fwd_vxp_vzp_vxs_vzsPfS_S_S_S_S_S_S_S_S_S_S_S_S_fS_ffiiS__param_13];
	ld.param.u64 	%rd67, [_Z19fwd_vxp_vzp_vxs_vzsPfS_S_S_S_S_S_S_S_S_S_S_S_S_fS_ffiiS__param_6];
	ld.param.u64 	%rd66, [_Z19fwd_vxp_vzp_vxs_vzsPfS_S_S_S_S_S_S_S_S_S_S_S_S_fS_ffiiS__param_2];
	ld.param.u64 	%rd65, [_Z19fwd_vxp_vzp_vxs_vzsPfS_S_S_S_S_S_S_S_S_S_S_S_S_fS_ffiiS__param_0];
	cvta.to.global.u64 	%rd39, %rd19;
	cvta.to.global.u64 	%rd40, %rd16;
	add.s64 	%rd42, %rd40, %rd26;
	ld.global.f32 	%f19, [%rd42+24];
	mul.f32 	%f20, %f19, %f19;
	cvta.to.global.u64 	%rd43, %rd17;
	add.s64 	%rd44, %rd43, %rd26;
	ld.global.f32 	%f21, [%rd44+24];
	mul.f32 	%f22, %f21, %f21;
	cvta.to.global.u64 	%rd45, %rd68;
	add.s64 	%rd46, %rd45, %rd26;
	ld.global.f32 	%f23, [%rd46+24];
	bar.sync 	0;
	ld.global.f32 	%f24, [%rd39+4];
	ld.shared.f32 	%f25, [%r5+24];
	ld.shared.f32 	%f26, [%r5+20];
	sub.f32 	%f27, %f25, %f26;
	ld.global.f32 	%f28, [%rd39+8];
	ld.shared.f32 	%f29, [%r5+28];
	ld.shared.f32 	%f30, [%r5+16];
	sub.f32 	%f31, %f29, %f30;
	mul.f32 	%f32, %f28, %f31;
	fma.rn.f32 	%f33, %f24, %f27, %f32;
	ld.global.f32 	%f34, [%rd39+12];
	ld.shared.f32 	%f35, [%r5+32];
	ld.shared.f32 	%f36, [%r5+12];
	sub.f32 	%f37, %f35, %f36;
	fma.rn.f32 	%f38, %f34, %f37, %f33;
	ld.global.f32 	%f39, [%rd39+16];
	ld.shared.f32 	%f40, [%r5+36];
	ld.shared.f32 	%f41, [%r5+8];
	sub.f32 	%f42, %f40, %f41;
	fma.rn.f32 	%f43, %f39, %f42, %f38;
	ld.global.f32 	%f44, [%rd39+20];
	ld.shared.f32 	%f45, [%r5+40];
	ld.shared.f32 	%f46, [%r5+4];
	sub.f32 	%f47, %f45, %f46;
	fma.rn.f32 	%f48, %f44, %f47, %f43;
	ld.global.f32 	%f49, [%rd39+24];
	ld.shared.f32 	%f50, [%r5+44];
	ld.shared.f32 	%f51, [%r5];
	sub.f32 	%f52, %f50, %f51;
	fma.rn.f32 	%f53, %f49, %f52, %f48;
	ld.shared.f32 	%f54, [%r6+24];
	ld.shared.f32 	%f55, [%r6+20];
	sub.f32 	%f56, %f54, %f55;
	ld.shared.f32 	%f57, [%r6+28];
	ld.shared.f32 	%f58, [%r6+16];
	sub.f32 	%f59, %f57, %f58;
	mul.f32 	%f60, %f28, %f59;
	fma.rn.f32 	%f61, %f24, %f56, %f60;
	ld.shared.f32 	%f62, [%r6+32];
	ld.shared.f32 	%f63, [%r6+12];
	sub.f32 	%f64, %f62, %f63;
	fma.rn.f32 	%f65, %f34, %f64, %f61;
	ld.shared.f32 	%f66, [%r6+36];
	ld.shared.f32 	%f67, [%r6+8];
	sub.f32 	%f68, %f66, %f67;
	fma.rn.f32 	%f69, %f39, %f68, %f65;
	ld.shared.f32 	%f70, [%r6+40];
	ld.shared.f32 	%f71, [%r6+4];
	sub.f32 	%f72, %f70, %f71;
	fma.rn.f32 	%f73, %f44, %f72, %f69;
	ld.shared.f32 	%f74, [%r6+44];
	ld.shared.f32 	%f75, [%r6];
	sub.f32 	%f76, %f74, %f75;
	fma.rn.f32 	%f77, %f49, %f76, %f73;
	ld.shared.f32 	%f78, [%r7+28];
	ld.shared.f32 	%f79, [%r7+24];
	sub.f32 	%f80, %f78, %f79;
	ld.shared.f32 	%f81, [%r7+32];
	ld.shared.f32 	%f82, [%r7+20];
	sub.f32 	%f83, %f81, %f82;
	mul.f32 	%f84, %f28, %f83;
	fma.rn.f32 	%f85, %f24, %f80, %f84;
	ld.shared.f32 	%f86, [%r7+36];
	ld.shared.f32 	%f87, [%r7+16];
	sub.f32 	%f88, %f86, %f87;
	fma.rn.f32 	%f89, %f34, %f88, %f85;
	ld.shared.f32 	%f90, [%r7+40];
	ld.shared.f32 	%f91, [%r7+12];
	sub.f32 	%f92, %f90, %f91;
	fma.rn.f32 	%f93, %f39, %f92, %f89;
	ld.shared.f32 	%f94, [%r7+44];
	ld.shared.f32 	%f95, [%r7+8];
	sub.f32 	%f96, %f94, %f95;
	fma.rn.f32 	%f97, %f44, %f96, %f93;
	ld.shared.f32 	%f98, [%r7+48];
	ld.shared.f32 	%f99, [%r7+4];
	sub.f32 	%f100, %f98, %f99;
	fma.rn.f32 	%f101, %f49, %f100, %f97;
	ld.shared.f32 	%f102, [%r5+200];
	sub.f32 	%f103, %f102, %f25;
	ld.shared.f32 	%f104, [%r5+376];
	ld.shared.f32 	%f105, [%r5+-152];
	sub.f32 	%f106, %f104, %f105;
	mul.f32 	%f107, %f28, %f106;
	fma.rn.f32 	%f108, %f24, %f103, %f107;
	ld.shared.f32 	%f109, [%r5+552];
	ld.shared.f32 	%f110, [%r5+-328];
	sub.f32 	%f111, %f109, %f110;
	fma.rn.f32 	%f112, %f34, %f111, %f108;
	ld.shared.f32 	%f113, [%r5+728];
	ld.shared.f32 	%f114, [%r5+-504];
	sub.f32 	%f115, %f113, %f114;
	fma.rn.f32 	%f116, %f39, %f115, %f112;
	ld.shared.f32 	%f117, [%r5+904];
	ld.shared.f32 	%f118, [%r5+-680];
	sub.f32 	%f119, %f117, %f118;
	fma.rn.f32 	%f120, %f44, %f119, %f116;
	ld.shared.f32 	%f121, [%r5+1080];
	ld.shared.f32 	%f122, [%r5+-856];
	sub.f32 	%f123, %f121, %f122;
	fma.rn.f32 	%f124, %f49, %f123, %f120;
	ld.shared.f32 	%f125, [%r6+200];
	sub.f32 	%f126, %f125, %f54;
	ld.shared.f32 	%f127, [%r6+376];
	ld.shared.f32 	%f128, [%r6+-152];
	sub.f32 	%f129, %f127, %f128;
	mul.f32 	%f130, %f28, %f129;
	fma.rn.f32 	%f131, %f24, %f126, %f130;
	ld.shared.f32 	%f132, [%r6+552];
	ld.shared.f32 	%f133, [%r6+-328];
	sub.f32 	%f134, %f132, %f133;
	fma.rn.f32 	%f135, %f34, %f134, %f131;
	ld.shared.f32 	%f136, [%r6+728];
	ld.shared.f32 	%f137, [%r6+-504];
	sub.f32 	%f138, %f136, %f137;
	fma.rn.f32 	%f139, %f39, %f138, %f135;
	ld.shared.f32 	%f140, [%r6+904];
	ld.shared.f32 	%f141, [%r6+-680];
	sub.f32 	%f142, %f140, %f141;
	fma.rn.f32 	%f143, %f44, %f142, %f139;
	ld.shared.f32 	%f144, [%r6+1080];
	ld.shared.f32 	%f145, [%r6+-856];
	sub.f32 	%f146, %f144, %f145;
	fma.rn.f32 	%f147, %f49, %f146, %f143;
	ld.shared.f32 	%f148, [%r7+-152];
	sub.f32 	%f149, %f79, %f148;
	ld.shared.f32 	%f150, [%r7+200];
	ld.shared.f32 	%f151, [%r7+-328];
	sub.f32 	%f152, %f150, %f151;
	mul.f32 	%f153, %f28, %f152;
	fma.rn.f32 	%f154, %f24, %f149, %f153;
	ld.shared.f32 	%f155, [%r7+376];
	ld.shared.f32 	%f156, [%r7+-504];
	sub.f32 	%f157, %f155, %f156;
	fma.rn.f32 	%f158, %f34, %f157, %f154;
	ld.shared.f32 	%f159, [%r7+552];
	ld.shared.f32 	%f160, [%r7+-680];
	sub.f32 	%f161, %f159, %f160;
	fma.rn.f32 	%f162, %f39, %f161, %f158;
	ld.shared.f32 	%f163, [%r7+728];
	ld.shared.f32 	%f164, [%r7+-856];
	sub.f32 	%f165, %f163, %f164;
	fma.rn.f32 	%f166, %f44, %f165, %f162;
	ld.shared.f32 	%f167, [%r7+904];
	ld.shared.f32 	%f168, [%r7+-1032];
	sub.f32 	%f169, %f167, %f168;
	fma.rn.f32 	%f170, %f49, %f169, %f166;
	div.rn.f32 	%f171, %f1, 0f447A0000;
	mul.f32 	%f172, %f171, %f23;
	cvt.f64.f32 	%fd1, %f172;
	mul.f64 	%fd2, %fd1, 0d3FE0000000000000;
	add.f64 	%fd3, %fd2, 0d3FF0000000000000;
	rcp.rn.f64 	%fd4, %fd3;
	mov.f64 	%fd5, 0d3FF0000000000000;
	sub.f64 	%fd6, %fd5, %fd2;
	cvta.to.global.u64 	%rd47, %rd9;
	add.s64 	%rd48, %rd47, %rd26;
	ld.global.f32 	%f173, [%rd48+24];
	cvt.f64.f32 	%fd7, %f173;
	cvta.to.global.u64 	%rd49, %rd20;
	add.s64 	%rd50, %rd49, %rd26;
	ld.global.f32 	%f174, [%rd50+24];
	cvt.f64.f32 	%fd8, %f174;
	rcp.rn.f64 	%fd9, %fd8;
	add.f32 	%f175, %f20, %f20;
	fma.rn.f32 	%f176, %f21, %f21, %f22;
	sub.f32 	%f177, %f175, %f176;
	div.rn.f32 	%f178, %f20, %f177;
	cvt.f64.f32 	%fd10, %f178;
	mul.f64 	%fd11, %fd9, %fd10;
	mul.f32 	%f179, %f2, %f77;
	fma.rn.f32 	%f180, %f2, %f53, %f179;
	cvt.f64.f32 	%fd12, %f180;
	mul.f64 	%fd13, %fd11, %fd12;
	fma.rn.f64 	%fd14, %fd6, %fd7, %fd13;
	mul.f64 	%fd15, %fd4, %fd14;
	cvt.rn.f32.f64 	%f181, %fd15;
	cvta.to.global.u64 	%rd51, %rd65;
	add.s64 	%rd52, %rd51, %rd26;
	st.global.f32 	[%rd52+24], %f181;
	cvta.to.global.u64 	%rd53, %rd11;
	add.s64 	%rd54, %rd53, %rd26;
	ld.global.f32 	%f182, [%rd54+24];
	cvt.f64.f32 	%fd16, %f182;
	ld.global.f32 	%f183, [%rd50+24];
	cvt.f64.f32 	%fd17, %f183;
	rcp.rn.f64 	%fd18, %fd17;
	mul.f64 	%fd19, %fd18, %fd10;
	mul.f32 	%f184, %f3, %f147;
	fma.rn.f32 	%f185, %f3, %f124, %f184;
	cvt.f64.f32 	%fd20, %f185;
	mul.f64 	%fd21, %fd19, %fd20;
	fma.rn.f64 	%fd22, %fd6, %fd16, %fd21;
	mul.f64 	%fd23, %fd4, %fd22;
	cvt.rn.f32.f64 	%f186, %fd23;
	cvta.to.global.u64 	%rd55, %rd66;
	add.s64 	%rd56, %rd55, %rd26;
	st.global.f32 	[%rd56+24], %f186;
	cvta.to.global.u64 	%rd57, %rd13;
	add.s64 	%rd58, %rd57, %rd26;
	ld.global.f32 	%f187, [%rd58+24];
	cvt.f64.f32 	%fd24, %f187;
	ld.global.f32 	%f188, [%rd50+24];
	cvt.f64.f32 	%fd25, %f188;
	rcp.rn.f64 	%fd26, %fd25;
	mul.f32 	%f189, %f3, %f170;
	mul.f32 	%f190, %f178, %f77;
	mul.f32 	%f191, %f2, %f190;
	sub.f32 	%f192, %f189, %f191;
	sub.f32 	%f193, %f20, %f176;
	div.rn.f32 	%f194, %f193, %f177;
	mul.f32 	%f195, %f194, %f53;
	fma.rn.f32 	%f196, %f2, %f195, %f192;
	cvt.f64.f32 	%fd27, %f196;
	mul.f64 	%fd28, %fd26, %fd27;
	fma.rn.f64 	%fd29, %fd6, %fd24, %fd28;
	mul.f64 	%fd30, %fd4, %fd29;
	cvt.rn.f32.f64 	%f197, %fd30;
	cvta.to.global.u64 	%rd59, %rd12;
	add.s64 	%rd60, %rd59, %rd26;
	st.global.f32 	[%rd60+24], %f197;
	cvta.to.global.u64 	%rd61, %rd15;
	add.s64 	%rd62, %rd61, %rd26;
	ld.global.f32 	%f198, [%rd62+24];
	cvt.f64.f32 	%fd31, %f198;
	ld.global.f32 	%f199, [%rd50+24];
	cvt.f64.f32 	%fd32, %f199;
	rcp.rn.f64 	%fd33, %fd32;
	mul.f32 	%f200, %f2, %f101;
	mul.f32 	%f201, %f178, %f124;
	mul.f32 	%f202, %f3, %f201;
	sub.f32 	%f203, %f200, %f202;
	mul.f32 	%f204, %f194, %f147;
	fma.rn.f32 	%f205, %f3, %f204, %f203;
	cvt.f64.f32 	%fd34, %f205;
	mul.f64 	%fd35, %fd33, %fd34;
	fma.rn.f64 	%fd36, %fd6, %fd31, %fd35;
	mul.f64 	%fd37, %fd4, %fd36;
	cvt.rn.f32.f64 	%f206, %fd37;
	cvta.to.global.u64 	%rd63, %rd67;
	add.s64 	%rd64, %rd63, %rd26;
	st.global.f32 	[%rd64+24], %f206;
$L__BB16_6:
	ret;

}
	// .globl	_Z13fwd_sum_vx_vzPfS_S_S_S_S_ii
.visible .entry _Z13fwd_sum_vx_vzPfS_S_S_S_S_ii(
	.param .u64 .ptr .align 1 _Z13fwd_sum_vx_vzPfS_S_S_S_S_ii_param_0,
	.param .u64 .ptr .align 1 _Z13fwd_sum_vx_vzPfS_S_S_S_S_ii_param_1,
	.param .u64 .ptr .align 1 _Z13fwd_sum_vx_vzPfS_S_S_S_S_ii_param_2,
	.param .u64 .ptr .align 1 _Z13fwd_sum_vx_vzPfS_S_S_S_S_ii_param_3,
	.param .u64 .ptr .align 1 _Z13fwd_sum_vx_vzPfS_S_S_S_S_ii_param_4,
	.param .u64 .ptr .align 1 _Z13fwd_sum_vx_vzPfS_S_S_S_S_ii_param_5,
	.param .u32 _Z13fwd_sum_vx_vzPfS_S_S_S_S_ii_param_6,
	.param .u32 _Z13fwd_sum_vx_vzPfS_S_S_S_S_ii_param_7
)
{
	.reg .pred 	%p<4>;
	.reg .b32 	%r<16>;
	.reg .b32 	%f<7>;
	.reg .b64 	%rd<23>;

	ld.param.u64 	%rd1, [_Z13fwd_sum_vx_vzPfS_S_S_S_S_ii_param_0];
	ld.param.u64 	%rd2, [_Z13fwd_sum_vx_vzPfS_S_S_S_S_ii_param_1];
	ld.param.u64 	%rd3, [_Z13fwd_sum_vx_vzPfS_S_S_S_S_ii_param_2];
	ld.param.u64 	%rd4, [_Z13fwd_sum_vx_vzPfS_S_S_S_S_ii_param_3];
	ld.param.u64 	%rd5, [_Z13fwd_sum_vx_vzPfS_S_S_S_S_ii_param_4];
	ld.param.u64 	%rd6, [_Z13fwd_sum_vx_vzPfS_S_S_S_S_ii_param_5];
	ld.param.u32 	%r4, [_Z13fwd_sum_vx_vzPfS_S_S_S_S_ii_param_6];
	ld.param.u32 	%r5, [_Z13fwd_sum_vx_vzPfS_S_S_S_S_ii_param_7];
	mov.u32 	%r6, %ctaid.x;
	mov.u32 	%r7, %ntid.x;
	mov.u32 	%r8, %tid.x;
	mad.lo.s32 	%r1, %r6, %r7, %r8;
	mov.u32 	%r9, %ctaid.y;
	mov.u32 	%r10, %ntid.y;
	mov.u32 	%r11, %tid.y;
	mad.lo.s32 	%r12, %r9, %r10, %r11;
	setp.ge.s32 	%p1, %r1, %r4;
	setp.ge.s32 	%p2, %r12, %r5;
	or.pred  	%p3, %p1, %p2;
	@%p3 bra 	$L__BB17_2;
	cvta.to.global.u64 	%rd7, %rd5;
	cvta.to.global.u64 	%rd8, %rd3;
	cvta.to.global.u64 	%rd9, %rd1;
	cvta.to.global.u64 	%rd10, %rd6;
	cvta.to.global.u64 	%rd11, %rd4;
	cvta.to.global.u64 	%rd12, %rd2;
	add.s32 	%r13, %r1, 6;
	add.s32 	%r14, %r5, 12;
	mul.lo.s32 	%r15, %r14, %r13;
	cvt.s64.s32 	%rd13, %r15;
	cvt.u64.u32 	%rd14, %r12;
	add.s64 	%rd15, %rd14, %rd13;
	shl.b64 	%rd16, %rd15, 2;
	add.s64 	%rd17, %rd7, %rd16;
	ld.global.f32 	%f1, [%rd17+24];
	add.s64 	%rd18, %rd8, %rd16;
	ld.global.f32 	%f2, [%rd18+24];
	add.f32 	%f3, %f1, %f2;
	add.s64 	%rd19, %rd9, %rd16;
	st.global.f32 	[%rd19+24], %f3;
	add.s64 	%rd20, %rd10, %rd16;
	ld.global.f32 	%f4, [%rd20+24];
	add.s64 	%rd21, %rd11, %rd16;
	ld.global.f32 	%f5, [%rd21+24];
	add.f32 	%f6, %f4, %f5;
	add.s64 	%rd22, %rd12, %rd16;
	st.global.f32 	[%rd22+24], %f6;
$L__BB17_2:
	ret;

}
	// .globl	_Z11fwd_txxzzxzPfS_S_S_S_S_S_S_S_S_S_fS_ffiiS_
.visible .entry _Z11fwd_txxzzxzPfS_S_S_S_S_S_S_S_S_S_fS_ffiiS_(
	.param .u64 .ptr .align 1 _Z11fwd_txxzzxzPfS_S_S_S_S_S_S_S_S_S_fS_ffiiS__param_0,
	.param .u64 .ptr .align 1 _Z11fwd_txxzzxzPfS_S_S_S_S_S_S_S_S_S_fS_ffiiS__param_1,
	.param .u64 .ptr .align 1 _Z11fwd_txxzzxzPfS_S_S_S_S_S_S_S_S_S_fS_ffiiS__param_2,
	.param .u64 .ptr .align 1 _Z11fwd_txxzzxzPfS_S_S_S_S_S_S_S_S_S_fS_ffiiS__param_3,
	.param .u64 .ptr .align 1 _Z11fwd_txxzzxzPfS_S_S_S_S_S_S_S_S_S_fS_ffiiS__param_4,
	.param .u64 .ptr .align 1 _Z11fwd_txxzzxzPfS_S_S_S_S_S_S_S_S_S_fS_ffiiS__param_5,
	.param .u64 .ptr .align 1 _Z11fwd_txxzzxzPfS_S_S_S_S_S_S_S_S_S_fS_ffiiS__param_6,
	.param .u64 .ptr .align 1 _Z11fwd_txxzzxzPfS_S_S_S_S_S_S_S_S_S_fS_ffiiS__param_7,
	.param .u64 .ptr .align 1 _Z11fwd_txxzzxzPfS_S_S_S_S_S_S_S_S_S_fS_ffiiS__param_8,
	.param .u64 .ptr .align 1 _Z11fwd_txxzzxzPfS_S_S_S_S_S_S_S_S_S_fS_ffiiS__param_9,
	.param .u64 .ptr .align 1 _Z11fwd_txxzzxzPfS_S_S_S_S_S_S_S_S_S_fS_ffiiS__param_10,
	.param .f32 _Z11fwd_txxzzxzPfS_S_S_S_S_S_S_S_S_S_fS_ffiiS__param_11,
	.param .u64 .ptr .align 1 _Z11fwd_txxzzxzPfS_S_S_S_S_S_S_S_S_S_fS_ffiiS__param_12,
	.param .f32 _Z11fwd_txxzzxzPfS_S_S_S_S_S_S_S_S_S_fS_ffiiS__param_13,
	.param .f32 _Z11fwd_txxzzxzPfS_S_S_S_S_S_S_S_S_S_fS_ffiiS__param_14,
	.param .u32 _Z11fwd_txxzzxzPfS_S_S_S_S_S_S_S_S_S_fS_ffiiS__param_15,
	.param .u32 _Z11fwd_txxzzxzPfS_S_S_S_S_S_S_S_S_S_fS_ffiiS__param_16,
	.param .u64 .ptr .align 1 _Z11fwd_txxzzxzPfS_S_S_S_S_S_S_S_S_S_fS_ffiiS__param_17
)
{
	.reg .pred 	%p<6>;
	.reg .b32 	%r<42>;
	.reg .b32 	%f<154>;
	.reg .b64 	%rd<58>;
	.reg .b64 	%fd<23>;
	// demoted variable
	.shared .align 4 .b8 _ZZ11fwd_txxzzxzPfS_S_S_S_S_S_S_S_S_S_fS_ffiiS_E7s_data1[4928];
	// demoted variable
	.shared .align 4 .b8 _ZZ11fwd_txxzzxzPfS_S_S_S_S_S_S_S_S_S_fS_ffiiS_E7s_data2[4928];
	ld.param.u64 	%rd7, [_Z11fwd_txxzzxzPfS_S_S_S_S_S_S_S_S_S_fS_ffiiS__param_1];
	ld.param.u64 	%rd9, [_Z11fwd_txxzzxzPfS_S_S_S_S_S_S_S_S_S_fS_ffiiS__param_3];
	ld.param.u64 	%rd10, [_Z11fwd_txxzzxzPfS_S_S_S_S_S_S_S_S_S_fS_ffiiS__param_4];
	ld.param.u64 	%rd17, [_Z11fwd_txxzzxzPfS_S_S_S_S_S_S_S_S_S_fS_ffiiS__param_6];
	ld.param.u64 	%rd18, [_Z11fwd_txxzzxzPfS_S_S_S_S_S_S_S_S_S_fS_ffiiS__param_7];
	ld.param.u64 	%rd13, [_Z11fwd_txxzzxzPfS_S_S_S_S_S_S_S_S_S_fS_ffiiS__param_9];
	ld.param.u64 	%rd14, [_Z11fwd_txxzzxzPfS_S_S_S_S_S_S_S_S_S_fS_ffiiS__param_10];
	ld.param.f32 	%f1, [_Z11fwd_txxzzxzPfS_S_S_S_S_S_S_S_S_S_fS_ffiiS__param_11];
	ld.param.u64 	%rd15, [_Z11fwd_txxzzxzPfS_S_S_S_S_S_S_S_S_S_fS_ffiiS__param_12];
	ld.param.f32 	%f2, [_Z11fwd_txxzzxzPfS_S_S_S_S_S_S_S_S_S_fS_ffiiS__param_13];
	ld.param.f32 	%f3, [_Z11fwd_txxzzxzPfS_S_S_S_S_S_S_S_S_S_fS_ffiiS__param_14];
	ld.param.u32 	%r10, [_Z11fwd_txxzzxzPfS_S_S_S_S_S_S_S_S_S_fS_ffiiS__param_15];
	ld.param.u32 	%r11, [_Z11fwd_txxzzxzPfS_S_S_S_S_S_S_S_S_S_fS_ffiiS__param_16];
	cvta.to.global.u64 	%rd1, %rd18;
	cvta.to.global.u64 	%rd2, %rd17;
	mov.u32 	%r12, %ctaid.x;
	mov.u32 	%r13, %ntid.x;
	mov.u32 	%r1, %tid.x;
	mad.lo.s32 	%r2, %r12, %r13, %r1;
	mov.u32 	%r14, %ctaid.y;
	mov.u32 	%r15, %ntid.y;
	mov.u32 	%r3, %tid.y;
	mad.lo.s32 	%r16, %r14, %r15, %r3;
	mul.lo.s32 	%r17, %r3, 176;
	mov.u32 	%r18, _ZZ11fwd_txxzzxzPfS_S_S_S_S_S_S_S_S_S_fS_ffiiS_E7s_data1;
	add.s32 	%r19, %r18, %r17;
	shl.b32 	%r20, %r1, 2;
	add.s32 	%r21, %r19, %r20;
	add.s32 	%r5, %r21, 1056;
	mov.b32 	%r22, 0;
	st.shared.u32 	[%r21+1080], %r22;
	st.shared.u32 	[%r21], %r22;
	neg.s32 	%r23, %r3;
	mul.lo.s32 	%r24, %r23, 176;
	add.s32 	%r25, %r18, %r24;
	sub.s32 	%r26, %r25, %r20;
	st.shared.u32 	[%r26+4924], %r22;
	sub.s32 	%r27, %r19, %r20;
	st.shared.u32 	[%r27+172], %r22;
	add.s32 	%r28, %r25, %r20;
	st.shared.u32 	[%r28+4752], %r22;
	mov.u32 	%r29, _ZZ11fwd_txxzzxzPfS_S_S_S_S_S_S_S_S_S_fS_ffiiS_E7s_data2;
	add.s32 	%r30, %r29, %r17;
	add.s32 	%r31, %r30, %r20;
	add.s32 	%r6, %r31, 1056;
	st.shared.u32 	[%r31+1080], %r22;
	st.shared.u32 	[%r31], %r22;
	add.s32 	%r32, %r29, %r24;
	sub.s32 	%r33, %r32, %r20;
	st.shared.u32 	[%r33+4924], %r22;
	sub.s32 	%r34, %r30, %r20;
	st.shared.u32 	[%r34+172], %r22;
	add.s32 	%r35, %r32, %r20;
	st.shared.u32 	[%r35+4752], %r22;
	setp.ge.s32 	%p1, %r2, %r10;
	setp.ge.s32 	%p2, %r16, %r11;
	or.pred  	%p3, %p1, %p2;
	@%p3 bra 	$L__BB18_6;
	add.s32 	%r7, %r11, 12;
	add.s32 	%r36, %r2, 6;
	mul.lo.s32 	%r8, %r7, %r36;
	bar.sync 	0;
	cvt.s64.s32 	%rd19, %r8;
	cvt.u64.u32 	%rd20, %r16;
	add.s64 	%rd3, %rd20, %rd19;
	shl.b64 	%rd21, %rd3, 2;
	add.s64 	%rd4, %rd2, %rd21;
	ld.global.f32 	%f4, [%rd4+24];
	st.shared.f32 	[%r5+24], %f4;
	add.s64 	%rd5, %rd1, %rd21;
	ld.global.f32 	%f5, [%rd5+24];
	st.shared.f32 	[%r6+24], %f5;
	setp.gt.u32 	%p4, %r3, 5;
	@%p4 bra 	$L__BB18_3;
	add.s32 	%r37, %r16, %r8;
	mul.wide.s32 	%rd22, %r37, 4;
	add.s64 	%rd23, %rd2, %rd22;
	ld.global.f32 	%f6, [%rd23];
	st.shared.f32 	[%r5+-1032], %f6;
	ld.global.f32 	%f7, [%rd4+88];
	st.shared.f32 	[%r5+2840], %f7;
	add.s64 	%rd24, %rd1, %rd22;
	ld.global.f32 	%f8, [%rd24];
	st.shared.f32 	[%r6+-1032], %f8;
	ld.global.f32 	%f9, [%rd5+88];
	st.shared.f32 	[%r6+2840], %f9;
$L__BB18_3:
	setp.gt.u32 	%p5, %r1, 5;
	@%p5 bra 	$L__BB18_5;
	add.s32 	%r38, %r16, %r8;
	mad.lo.s32 	%r39, %r7, -6, %r38;
	add.s32 	%r40, %r39, 6;
	mul.wide.s32 	%rd25, %r40, 4;
	add.s64 	%rd26, %rd2, %rd25;
	ld.global.f32 	%f10, [%rd26];
	st.shared.f32 	[%r5], %f10;
	shl.b32 	%r41, %r7, 5;
	mul.wide.s32 	%rd27, %r41, 4;
	add.s64 	%rd28, %rd4, %rd27;
	ld.global.f32 	%f11, [%rd28+24];
	st.shared.f32 	[%r5+152], %f11;
	add.s64 	%rd29, %rd1, %rd25;
	ld.global.f32 	%f12, [%rd29];
	st.shared.f32 	[%r6], %f12;
	add.s64 	%rd30, %rd5, %rd27;
	ld.global.f32 	%f13, [%rd30+24];
	st.shared.f32 	[%r6+152], %f13;
$L__BB18_5:
	ld.param.u64 	%rd57, [_Z11fwd_txxzzxzPfS_S_S_S_S_S_S_S_S_S_fS_ffiiS__param_17];
	ld.param.u64 	%rd56, [_Z11fwd_txxzzxzPfS_S_S_S_S_S_S_S_S_S_fS_ffiiS__param_8];
	ld.param.u64 	%rd55, [_Z11fwd_txxzzxzPfS_S_S_S_S_S_S_S_S_S_fS_ffiiS__param_5];
	ld.param.u64 	%rd54, [_Z11fwd_txxzzxzPfS_S_S_S_S_S_S_S_S_S_fS_ffiiS__param_2];
	ld.param.u64 	%rd53, [_Z11fwd_txxzzxzPfS_S_S_S_S_S_S_S_S_S_fS_ffiiS__param_0];
	cvta.to.global.u64 	%rd31, %rd15;
	cvta.to.global.u64 	%rd32, %rd56;
	add.s64 	%rd34, %rd32, %rd21;
	ld.global.f32 	%f14, [%rd34+24];
	mul.f32 	%f15, %f14, %f14;
	cvta.to.global.u64 	%rd35, %rd13;
	add.s64 	%rd36, %rd35, %rd21;
	ld.global.f32 	%f16, [%rd36+24];
	mul.f32 	%f17, %f16, %f16;
	cvta.to.global.u64 	%rd37, %rd14;
	add.s64 	%rd38, %rd37, %rd21;
	ld.global.f32 	%f18, [%rd38+24];
	bar.sync 	0;
	ld.global.f32 	%f19, [%rd31+4];
	ld.shared.f32 	%f20, [%r5+28];
	ld.shared.f32 	%f21, [%r5+24];
	sub.f32 	%f22, %f20, %f21;
	ld.global.f32 	%f23, [%rd31+8];
	ld.shared.f32 	%f24, [%r5+32];
	ld.shared.f32 	%f25, [%r5+20];
	sub.f32 	%f26, %f24, %f25;
	mul.f32 	%f27, %f23, %f26;
	fma.rn.f32 	%f28, %f19, %f22, %f27;
	ld.global.f32 	%f29, [%rd31+12];
	ld.shared.f32 	%f30, [%r5+36];
	ld.shared.f32 	%f31, [%r5+16];
	sub.f32 	%f32, %f30, %f31;
	fma.rn.f32 	%f33, %f29, %f32, %f28;
	ld.global.f32 	%f34, [%rd31+16];
	ld.shared.f32 	%f35, [%r5+40];
	ld.shared.f32 	%f36, [%r5+12];
	sub.f32 	%f37, %f35, %f36;
	fma.rn.f32 	%f38, %f34, %f37, %f33;
	ld.global.f32 	%f39, [%rd31+20];
	ld.shared.f32 	%f40, [%r5+44];
	ld.shared.f32 	%f41, [%r5+8];
	sub.f32 	%f42, %f40, %f41;
	fma.rn.f32 	%f43, %f39, %f42, %f38;
	ld.global.f32 	%f44, [%rd31+24];
	ld.shared.f32 	%f45, [%r5+48];
	ld.shared.f32 	%f46, [%r5+4];
	sub.f32 	%f47, %f45, %f46;
	fma.rn.f32 	%f48, %f44, %f47, %f43;
	ld.shared.f32 	%f49, [%r6+24];
	ld.shared.f32 	%f50, [%r6+-152];
	sub.f32 	%f51, %f49, %f50;
	ld.shared.f32 	%f52, [%r6+200];
	ld.shared.f32 	%f53, [%r6+-328];
	sub.f32 	%f54, %f52, %f53;
	mul.f32 	%f55, %f23, %f54;
	fma.rn.f32 	%f56, %f19, %f51, %f55;
	ld.shared.f32 	%f57, [%r6+376];
	ld.shared.f32 	%f58, [%r6+-504];
	sub.f32 	%f59, %f57, %f58;
	fma.rn.f32 	%f60, %f29, %f59, %f56;
	ld.shared.f32 	%f61, [%r6+552];
	ld.shared.f32 	%f62, [%r6+-680];
	sub.f32 	%f63, %f61, %f62;
	fma.rn.f32 	%f64, %f34, %f63, %f60;
	ld.shared.f32 	%f65, [%r6+728];
	ld.shared.f32 	%f66, [%r6+-856];
	sub.f32 	%f67, %f65, %f66;
	fma.rn.f32 	%f68, %f39, %f67, %f64;
	ld.shared.f32 	%f69, [%r6+904];
	ld.shared.f32 	%f70, [%r6+-1032];
	sub.f32 	%f71, %f69, %f70;
	fma.rn.f32 	%f72, %f44, %f71, %f68;
	div.rn.f32 	%f73, %f1, 0f447A0000;
	mul.f32 	%f74, %f73, %f18;
	cvt.f64.f32 	%fd1, %f74;
	mul.f64 	%fd2, %fd1, 0d3FE0000000000000;
	add.f64 	%fd3, %fd2, 0d3FF0000000000000;
	rcp.rn.f64 	%fd4, %fd3;
	mov.f64 	%fd5, 0d3FF0000000000000;
	sub.f64 	%fd6, %fd5, %fd2;
	cvta.to.global.u64 	%rd39, %rd7;
	add.s64 	%rd40, %rd39, %rd21;
	ld.global.f32 	%f75, [%rd40+24];
	cvt.f64.f32 	%fd7, %f75;
	cvta.to.global.u64 	%rd41, %rd57;
	add.s64 	%rd42, %rd41, %rd21;
	ld.global.f32 	%f76, [%rd42+24];
	mul.f32 	%f77, %f15, %f76;
	mul.f32 	%f78, %f48, %f77;
	mul.f32 	%f79, %f2, %f78;
	cvt.f64.f32 	%fd8, %f79;
	fma.rn.f64 	%fd9, %fd6, %fd7, %fd8;
	add.f32 	%f80, %f17, %f17;
	sub.f32 	%f81, %f15, %f80;
	mul.f32 	%f82, %f81, %f76;
	mul.f32 	%f83, %f72, %f82;
	mul.f32 	%f84, %f3, %f83;
	cvt.f64.f32 	%fd10, %f84;
	add.f64 	%fd11, %fd9, %fd10;
	mul.f64 	%fd12, %fd4, %fd11;
	cvt.rn.f32.f64 	%f85, %fd12;
	cvta.to.global.u64 	%rd43, %rd53;
	add.s64 	%rd44, %rd43, %rd21;
	st.global.f32 	[%rd44+24], %f85;
	cvta.to.global.u64 	%rd45, %rd9;
	add.s64 	%rd46, %rd45, %rd21;
	ld.global.f32 	%f86, [%rd46+24];
	cvt.f64.f32 	%fd13, %f86;
	ld.global.f32 	%f87, [%rd42+24];
	mul.f32 	%f88, %f81, %f87;
	mul.f32 	%f89, %f48, %f88;
	mul.f32 	%f90, %f2, %f89;
	cvt.f64.f32 	%fd14, %f90;
	fma.rn.f64 	%fd15, %fd6, %fd13, %fd14;
	mul.f32 	%f91, %f15, %f87;
	mul.f32 	%f92, %f72, %f91;
	mul.f32 	%f93, %f3, %f92;
	cvt.f64.f32 	%fd16, %f93;
	add.f64 	%fd17, %fd15, %fd16;
	mul.f64 	%fd18, %fd4, %fd17;
	cvt.rn.f32.f64 	%f94, %fd18;
	cvta.to.global.u64 	%rd47, %rd54;
	add.s64 	%rd48, %rd47, %rd21;
	st.global.f32 	[%rd48+24], %f94;
	ld.global.f32 	%f95, [%rd31+4];
	ld.shared.f32 	%f96, [%r6+20];
	sub.f32 	%f97, %f49, %f96;
	ld.global.f32 	%f98, [%rd31+8];
	ld.shared.f32 	%f99, [%r6+28];
	ld.shared.f32 	%f100, [%r6+16];
	sub.f32 	%f101, %f99, %f100;
	mul.f32 	%f102, %f98, %f101;
	fma.rn.f32 	%f103, %f95, %f97, %f102;
	ld.global.f32 	%f104, [%rd31+12];
	ld.shared.f32 	%f105, [%r6+32];
	ld.shared.f32 	%f106, [%r6+12];
	sub.f32 	%f107, %f105, %f106;
	fma.rn.f32 	%f108, %f104, %f107, %f103;
	ld.global.f32 	%f109, [%rd31+16];
	ld.shared.f32 	%f110, [%r6+36];
	ld.shared.f32 	%f111, [%r6+8];
	sub.f32 	%f112, %f110, %f111;
	fma.rn.f32 	%f113, %f109, %f112, %f108;
	ld.global.f32 	%f114, [%rd31+20];
	ld.shared.f32 	%f115, [%r6+40];
	ld.shared.f32 	%f116, [%r6+4];
	sub.f32 	%f117, %f115, %f116;
	fma.rn.f32 	%f118, %f114, %f117, %f113;
	ld.global.f32 	%f119, [%rd31+24];
	ld.shared.f32 	%f120, [%r6+44];
	ld.shared.f32 	%f121, [%r6];
	sub.f32 	%f122, %f120, %f121;
	fma.rn.f32 	%f123, %f119, %f122, %f118;
	ld.shared.f32 	%f124, [%r5+200];
	sub.f32 	%f125, %f124, %f21;
	ld.shared.f32 	%f126, [%r5+376];
	ld.shared.f32 	%f127, [%r5+-152];
	sub.f32 	%f128, %f126, %f127;
	mul.f32 	%f129, %f98, %f128;
	fma.rn.f32 	%f130, %f95, %f125, %f129;
	ld.shared.f32 	%f131, [%r5+552];
	ld.shared.f32 	%f132, [%r5+-328];
	sub.f32 	%f133, %f131, %f132;
	fma.rn.f32 	%f134, %f104, %f133, %f130;
	ld.shared.f32 	%f135, [%r5+728];
	ld.shared.f32 	%f136, [%r5+-504];
	sub.f32 	%f137, %f135, %f136;
	fma.rn.f32 	%f138, %f109, %f137, %f134;
	ld.shared.f32 	%f139, [%r5+904];
	ld.shared.f32 	%f140, [%r5+-680];
	sub.f32 	%f141, %f139, %f140;
	fma.rn.f32 	%f142, %f114, %f141, %f138;
	ld.shared.f32 	%f143, [%r5+1080];
	ld.shared.f32 	%f144, [%r5+-856];
	sub.f32 	%f145, %f143, %f144;
	fma.rn.f32 	%f146, %f119, %f145, %f142;
	cvta.to.global.u64 	%rd49, %rd55;
	add.s64 	%rd50, %rd49, %rd21;
	ld.global.f32 	%f147, [%rd50+24];
	cvt.f64.f32 	%fd19, %f147;
	ld.global.f32 	%f148, [%rd42+24];
	mul.f32 	%f149, %f17, %f148;
	mul.f32 	%f150, %f3, %f146;
	fma.rn.f32 	%f151, %f2, %f123, %f150;
	mul.f32 	%f152, %f149, %f151;
	cvt.f64.f32 	%fd20, %f152;
	fma.rn.f64 	%fd21, %fd6, %fd19, %fd20;
	mul.f64 	%fd22, %fd4, %fd21;
	cvt.rn.f32.f64 	%f153, %fd22;
	cvta.to.global.u64 	%rd51, %rd10;
	add.s64 	%rd52, %rd51, %rd21;
	st.global.f32 	[%rd52+24], %f153;
$L__BB18_6:
	ret;

}
	// .globl	_Z15fwd_txxzzxz_newPfS_S_S_S_S_S_S_S_S_S_S_S_S_S_fffS_ffiiS_
.visible .entry _Z15fwd_txxzzxz_newPfS_S_S_S_S_S_S_S_S_S_S_S_S_S_fffS_ffiiS_(
	.param .u64 .ptr .align 1 _Z15fwd_txxzzxz_newPfS_S_S_S_S_S_S_S_S_S_S_S_S_S_fffS_ffiiS__param_0,
	.param .u64 .ptr .align 1 _Z15fwd_txxzzxz_newPfS_S_S_S_S_S_S_S_S_S_S_S_S_S_fffS_ffiiS__param_1,
	.param .u64 .ptr .align 1 _Z15fwd_txxzzxz_newPfS_S_S_S_S_S_S_S_S_S_S_S_S_S_fffS_ffiiS__param_2,
	.param .u64 .ptr .align 1 _Z15fwd_txxzzxz_newPfS_S_S_S_S_S_S_S_S_S_S_S_S_S_fffS_ffiiS__param_3,
	.param .u64 .ptr .align 1 _Z15fwd_txxzzxz_newPfS_S_S_S_S_S_S_S_S_S_S_S_S_S_fffS_ffiiS__param_4,
	.param .u64 .ptr .align 1 _Z15fwd_txxzzxz_newPfS_S_S_S_S_S_S_S_S_S_S_S_S_S_fffS_ffiiS__param_5,
	.param .u64 .ptr .align 1 _Z15fwd_txxzzxz_newPfS_S_S_S_S_S_S_S_S_S_S_S_S_S_fffS_ffiiS__param_6,
	.param .u64 .ptr .align 1 _Z15fwd_txxzzxz_newPfS_S_S_S_S_S_S_S_S_S_S_S_S_S_fffS_ffiiS__param_7,
	.param .u64 .ptr .align 1 _Z15fwd_txxzzxz_newPfS_S_S_S_S_S_S_S_S_S_S_S_S_S_fffS_ffiiS__param_8,
	.param .u64 .ptr .align 1 _Z15fwd_txxzzxz_newPfS_S_S_S_S_S_S_S_S_S_S_S_S_S_fffS_ffiiS__param_9,
	.param .u64 .ptr .align 1 _Z15fwd_txxzzxz_newPfS_S_S_S_S_S_S_S_S_S_S_S_S_S_fffS_ffiiS__param_10,
	.param .u64 .ptr .align 1 _Z15fwd_txxzzxz_newPfS_S_S_S_S_S_S_S_S_S_S_S_S_S_fffS_ffiiS__param_11,
	.param .u64 .ptr .align 1 _Z15fwd_txxzzxz_newPfS_S_S_S_S_S_S_S_S_S_S_S_S_S_fffS_ffiiS__param_12,
	.param .u64 .ptr .align 1 _Z15fwd_txxzzxz_newPfS_S_S_S_S_S_S_S_S_S_S_S_S_S_fffS_ffiiS__param_13,
	.param .u64 .ptr .align 1 _Z15fwd_txxzzxz_newPfS_S_S_S_S_S_S_S_S_S_S_S_S_S_fffS_ffiiS__param_14,
	.param .f32 _Z15fwd_txxzzxz_newPfS_S_S_S_S_S_S_S_S_S_S_S_S_S_fffS_ffiiS__param_15,
	.param .f32 _Z15fwd_txxzzxz_newPfS_S_S_S_S_S_S_S_S_S_S_S_S_S_fffS_ffiiS__param_16,
	.param .f32 _Z15fwd_txxzzxz_newPfS_S_S_S_S_S_S_S_S_S_S_S_S_S_fffS_ffiiS__param_17,
	.param .u64 .ptr .align 1 _Z15fwd_txxzzxz_newPfS_S_S_S_S_S_S_S_S_S_S_S_S_S_fffS_ffiiS__param_18,
	.param .f32 _Z15fwd_txxzzxz_newPfS_S_S_S_S_S_S_S_S_S_S_S_S_S_fffS_ffiiS__param_19,
	.param .f32 _Z15fwd_txxzzxz_newPfS_S_S_S_S_S_S_S_S_S_S_S_S_S_fffS_ffiiS__param_20,
	.param .u32 _Z15fwd_txxzzxz_newPfS_S_S_S_S_S_S_S_S_S_S_S_S_S_fffS_ffiiS__param_21,
	.param .u32 _Z15fwd_txxzzxz_newPfS_S_S_S_S_S_S_S_S_S_S_S_S_S_fffS_ffiiS__param_22,
	.param .u64 .ptr .align 1 _Z15fwd_txxzzxz_newPfS_S_S_S_S_S_S_S_S_S_S_S_S_S_fffS_ffiiS__param_23
)
{
	.reg .pred 	%p<6>;
	.reg .b32 	%r<42>;
	.reg .b32 	%f<160>;
	.reg .b64 	%rd<67>;
	.reg .b64 	%fd<23>;
	// demoted variable
	.shared .align 4 .b8 _ZZ15fwd_txxzzxz_newPfS_S_S_S_S_S_S_S_S_S_S_S_S_S_fffS_ffiiS_E7s_data1[4928];
	// demoted variable
	.shared .align 4 .b8 _ZZ15fwd_txxzzxz_newPfS_S_S_S_S_S_S_S_S_S_S_S_S_S_fffS_ffiiS_E7s_data2[4928];
	ld.param.u64 	%rd7, [_Z15fwd_txxzzxz_newPfS_S_S_S_S_S_S_S_S_S_S_S_S_S_fffS_ffiiS__param_1];
	ld.param.u64 	%rd9, [_Z15fwd_txxzzxz_newPfS_S_S_S_S_S_S_S_S_S_S_S_S_S_fffS_ffiiS__param_3];
	ld.param.u64 	%rd10, [_Z15fwd_txxzzxz_newPfS_S_S_S_S_S_S_S_S_S_S_S_S_S_fffS_ffiiS__param_4];
	ld.param.u64 	%rd11, [_Z15fwd_txxzzxz_newPfS_S_S_S_S_S_S_S_S_S_S_S_S_S_fffS_ffiiS__param_5];
	ld.param.u64 	%rd12, [_Z15fwd_txxzzxz_newPfS_S_S_S_S_S_S_S_S_S_S_S_S_S_fffS_ffiiS__param_6];
	ld.param.u64 	%rd13, [_Z15fwd_txxzzxz_newPfS_S_S_S_S_S_S_S_S_S_S_S_S_S_fffS_ffiiS__param_7];
	ld.param.u64 	%rd14, [_Z15fwd_txxzzxz_newPfS_S_S_S_S_S_S_S_S_S_S_S_S_S_fffS_ffiiS__param_8];
	ld.param.u64 	%rd15, [_Z15fwd_txxzzxz_newPfS_S_S_S_S_S_S_S_S_S_S_S_S_S_fffS_ffiiS__param_9];
	ld.param.u64 	%rd21, [_Z15fwd_txxzzxz_newPfS_S_S_S_S_S_S_S_S_S_S_S_S_S_fffS_ffiiS__param_10];
	ld.param.u64 	%rd22, [_Z15fwd_txxzzxz_newPfS_S_S_S_S_S_S_S_S_S_S_S_S_S_fffS_ffiiS__param_11];
	ld.param.u64 	%rd16, [_Z15fwd_txxzzxz_newPfS_S_S_S_S_S_S_S_S_S_S_S_S_S_fffS_ffiiS__param_12];
	ld.param.u64 	%rd17, [_Z15fwd_txxzzxz_newPfS_S_S_S_S_S_S_S_S_S_S_S_S_S_fffS_ffiiS__param_13];
	ld.param.u64 	%rd18, [_Z15fwd_txxzzxz_newPfS_S_S_S_S_S_S_S_S_S_S_S_S_S_fffS_ffiiS__param_14];
	ld.param.f32 	%f1, [_Z15fwd_txxzzxz_newPfS_S_S_S_S_S_S_S_S_S_S_S_S_S_fffS_ffiiS__param_15];
	ld.param.f32 	%f2, [_Z15fwd_txxzzxz_newPfS_S_S_S_S_S_S_S_S_S_S_S_S_S_fffS_ffiiS__param_16];
	ld.param.f32 	%f3, [_Z15fwd_txxzzxz_newPfS_S_S_S_S_S_S_S_S_S_S_S_S_S_fffS_ffiiS__param_17];
	ld.param.u64 	%rd19, [_Z15fwd_txxzzxz_newPfS_S_S_S_S_S_S_S_S_S_S_S_S_S_fffS_ffiiS__param_18];
	ld.param.f32 	%f4, [_Z15fwd_txxzzxz_newPfS_S_S_S_S_S_S_S_S_S_S_S_S_S_fffS_ffiiS__param_19];
	ld.param.f32 	%f5, [_Z15fwd_txxzzxz_newPfS_S_S_S_S_S_S_S_S_S_S_S_S_S_fffS_ffiiS__param_20];
	ld.param.u32 	%r10, [_Z15fwd_txxzzxz_newPfS_S_S_S_S_S_S_S_S_S_S_S_S_S_fffS_ffiiS__param_21];
	ld.param.u32 	%r11, [_Z15fwd_txxzzxz_newPfS_S_S_S_S_S_S_S_S_S_S_S_S_S_fffS_ffiiS__param_22];
	ld.param.u64 	%rd20, [_Z15fwd_txxzzxz_newPfS_S_S_S_S_S_S_S_S_S_S_S_S_S_fffS_ffiiS__param_23];
	cvta.to.global.u64 	%rd1, %rd22;
	cvta.to.global.u64 	%rd2, %rd21;
	mov.u32 	%r12, %ctaid.x;
	mov.u32 	%r13, %ntid.x;
	mov.u32 	%r1, %tid.x;
	mad.lo.s32 	%r2, %r12, %r13, %r1;
	mov.u32 	%r14, %ctaid.y;
	mov.u32 	%r15, %ntid.y;
	mov.u32 	%r3, %tid.y;
	mad.lo.s32 	%r16, %r14, %r15, %r3;
	mul.lo.s32 	%r17, %r3, 176;
	mov.u32 	%r18, _ZZ15fwd_txxzzxz_newPfS_S_S_S_S_S_S_S_S_S_S_S_S_S_fffS_ffiiS_E7s_data1;
	add.s32 	%r19, %r18, %r17;
	shl.b32 	%r20, %r1, 2;
	add.s32 	%r21, %r19, %r20;
	add.s32 	%r5, %r21, 1056;
	mov.b32 	%r22, 0;
	st.shared.u32 	[%r21+1080], %r22;
	st.shared.u32 	[%r21], %r22;
	neg.s32 	%r23, %r3;
	mul.lo.s32 	%r24, %r23, 176;
	add.s32 	%r25, %r18, %r24;
	sub.s32 	%r26, %r25, %r20;
	st.shared.u32 	[%r26+4924], %r22;
	sub.s32 	%r27, %r19, %r20;
	st.shared.u32 	[%r27+172], %r22;
	add.s32 	%r28, %r25, %r20;
	st.shared.u32 	[%r28+4752], %r22;
	mov.u32 	%r29, _ZZ15fwd_txxzzxz_newPfS_S_S_S_S_S_S_S_S_S_S_S_S_S_fffS_ffiiS_E7s_data2;
	add.s32 	%r30, %r29, %r17;
	add.s32 	%r31, %r30, %r20;
	add.s32 	%r6, %r31, 1056;
	st.shared.u32 	[%r31+1080], %r22;
	st.shared.u32 	[%r31], %r22;
	add.s32 	%r32, %r29, %r24;
	sub.s32 	%r33, %r32, %r20;
	st.shared.u32 	[%r33+4924], %r22;
	sub.s32 	%r34, %r30, %r20;
	st.shared.u32 	[%r34+172], %r22;
	add.s32 	%r35, %r32, %r20;
	st.shared.u32 	[%r35+4752], %r22;
	setp.ge.s32 	%p1, %r2, %r10;
	setp.ge.s32 	%p2, %r16, %r11;
	or.pred  	%p3, %p1, %p2;
	@%p3 bra 	$L__BB19_6;
	add.s32 	%r7, %r11, 12;
	add.s32 	%r36, %r2, 6;
	mul.lo.s32 	%r8, %r7, %r36;
	bar.sync 	0;
	cvt.s64.s32 	%rd23, %r8;
	cvt.u64.u32 	%rd24, %r16;
	add.s64 	%rd3, %rd24, %rd23;
	shl.b64 	%rd25, %rd3, 2;
	add.s64 	%rd4, %rd2, %rd25;
	ld.global.f32 	%f6, [%rd4+24];
	st.shared.f32 	[%r5+24], %f6;
	add.s64 	%rd5, %rd1, %rd25;
	ld.global.f32 	%f7, [%rd5+24];
	st.shared.f32 	[%r6+24], %f7;
	setp.gt.u32 	%p4, %r3, 5;
	@%p4 bra 	$L__BB19_3;
	add.s32 	%r37, %r16, %r8;
	mul.wide.s32 	%rd26, %r37, 4;
	add.s64 	%rd27, %rd2, %rd26;
	ld.global.f32 	%f8, [%rd27];
	st.shared.f32 	[%r5+-1032], %f8;
	ld.global.f32 	%f9, [%rd4+88];
	st.shared.f32 	[%r5+2840], %f9;
	add.s64 	%rd28, %rd1, %rd26;
	ld.global.f32 	%f10, [%rd28];
	st.shared.f32 	[%r6+-1032], %f10;
	ld.global.f32 	%f11, [%rd5+88];
	st.shared.f32 	[%r6+2840], %f11;
$L__BB19_3:
	setp.gt.u32 	%p5, %r1, 5;
	@%p5 bra 	$L__BB19_5;
	add.s32 	%r38, %r16, %r8;
	mad.lo.s32 	%r39, %r7, -6, %r38;
	add.s32 	%r40, %r39, 6;
	mul.wide.s32 	%rd29, %r40, 4;
	add.s64 	%rd30, %rd2, %rd29;
	ld.global.f32 	%f12, [%rd30];
	st.shared.f32 	[%r5], %f12;
	shl.b32 	%r41, %r7, 5;
	mul.wide.s32 	%rd31, %r41, 4;
	add.s64 	%rd32, %rd4, %rd31;
	ld.global.f32 	%f13, [%rd32+24];
	st.shared.f32 	[%r5+152], %f13;
	add.s64 	%rd33, %rd1, %rd29;
	ld.global.f32 	%f14, [%rd33];
	st.shared.f32 	[%r6], %f14;
	add.s64 	%rd34, %rd5, %rd31;
	ld.global.f32 	%f15, [%rd34+24];
	st.shared.f32 	[%r6+152], %f15;
$L__BB19_5:
	ld.param.u64 	%rd66, [_Z15fwd_txxzzxz_newPfS_S_S_S_S_S_S_S_S_S_S_S_S_S_fffS_ffiiS__param_2];
	ld.param.u64 	%rd65, [_Z15fwd_txxzzxz_newPfS_S_S_S_S_S_S_S_S_S_S_S_S_S_fffS_ffiiS__param_0];
	cvta.to.global.u64 	%rd35, %rd19;
	cvta.to.global.u64 	%rd36, %rd16;
	add.s64 	%rd38, %rd36, %rd25;
	ld.global.f32 	%f16, [%rd38+24];
	mul.f32 	%f17, %f16, %f16;
	cvta.to.global.u64 	%rd39, %rd17;
	add.s64 	%rd40, %rd39, %rd25;
	ld.global.f32 	%f18, [%rd40+24];
	mul.f32 	%f19, %f18, %f18;
	cvta.to.global.u64 	%rd41, %rd18;
	add.s64 	%rd42, %rd41, %rd25;
	ld.global.f32 	%f20, [%rd42+24];
	bar.sync 	0;
	ld.global.f32 	%f21, [%rd35+4];
	ld.shared.f32 	%f22, [%r5+28];
	ld.shared.f32 	%f23, [%r5+24];
	sub.f32 	%f24, %f22, %f23;
	ld.global.f32 	%f25, [%rd35+8];
	ld.shared.f32 	%f26, [%r5+32];
	ld.shared.f32 	%f27, [%r5+20];
	sub.f32 	%f28, %f26, %f27;
	mul.f32 	%f29, %f25, %f28;
	fma.rn.f32 	%f30, %f21, %f24, %f29;
	ld.global.f32 	%f31, [%rd35+12];
	ld.shared.f32 	%f32, [%r5+36];
	ld.shared.f32 	%f33, [%r5+16];
	sub.f32 	%f34, %f32, %f33;
	fma.rn.f32 	%f35, %f31, %f34, %f30;
	ld.global.f32 	%f36, [%rd35+16];
	ld.shared.f32 	%f37, [%r5+40];
	ld.shared.f32 	%f38, [%r5+12];
	sub.f32 	%f39, %f37, %f38;
	fma.rn.f32 	%f40, %f36, %f39, %f35;
	ld.global.f32 	%f41, [%rd35+20];
	ld.shared.f32 	%f42, [%r5+44];
	ld.shared.f32 	%f43, [%r5+8];
	sub.f32 	%f44, %f42, %f43;
	fma.rn.f32 	%f45, %f41, %f44, %f40;
	ld.global.f32 	%f46, [%rd35+24];
	ld.shared.f32 	%f47, [%r5+48];
	ld.shared.f32 	%f48, [%r5+4];
	sub.f32 	%f49, %f47, %f48;
	fma.rn.f32 	%f50, %f46, %f49, %f45;
	ld.shared.f32 	%f51, [%r6+24];
	ld.shared.f32 	%f52, [%r6+-152];
	sub.f32 	%f53, %f51, %f52;
	ld.shared.f32 	%f54, [%r6+200];
	ld.shared.f32 	%f55, [%r6+-328];
	sub.f32 	%f56, %f54, %f55;
	mul.f32 	%f57, %f25, %f56;
	fma.rn.f32 	%f58, %f21, %f53, %f57;
	ld.shared.f32 	%f59, [%r6+376];
	ld.shared.f32 	%f60, [%r6+-504];
	sub.f32 	%f61, %f59, %f60;
	fma.rn.f32 	%f62, %f31, %f61, %f58;
	ld.shared.f32 	%f63, [%r6+552];
	ld.shared.f32 	%f64, [%r6+-680];
	sub.f32 	%f65, %f63, %f64;
	fma.rn.f32 	%f66, %f36, %f65, %f62;
	ld.shared.f32 	%f67, [%r6+728];
	ld.shared.f32 	%f68, [%r6+-856];
	sub.f32 	%f69, %f67, %f68;
	fma.rn.f32 	%f70, %f41, %f69, %f66;
	ld.shared.f32 	%f71, [%r6+904];
	ld.shared.f32 	%f72, [%r6+-1032];
	sub.f32 	%f73, %f71, %f72;
	fma.rn.f32 	%f74, %f46, %f73, %f70;
	div.rn.f32 	%f75, %f50, %f2;
	cvta.to.global.u64 	%rd43, %rd65;
	add.s64 	%rd44, %rd43, %rd25;
	st.global.f32 	[%rd44+24], %f75;
	div.rn.f32 	%f76, %f74, %f3;
	cvta.to.global.u64 	%rd45, %rd9;
	add.s64 	%rd46, %rd45, %rd25;
	st.global.f32 	[%rd46+24], %f76;
	div.rn.f32 	%f77, %f1, 0f447A0000;
	mul.f32 	%f78, %f77, %f20;
	cvt.f64.f32 	%fd1, %f78;
	mul.f64 	%fd2, %fd1, 0d3FE0000000000000;
	add.f64 	%fd3, %fd2, 0d3FF0000000000000;
	rcp.rn.f64 	%fd4, %fd3;
	mov.f64 	%fd5, 0d3FF0000000000000;
	sub.f64 	%fd6, %fd5, %fd2;
	cvta.to.global.u64 	%rd47, %rd11;
	add.s64 	%rd48, %rd47, %rd25;
	ld.global.f32 	%f79, [%rd48+24];
	cvt.f64.f32 	%fd7, %f79;
	cvta.to.global.u64 	%rd49, %rd20;
	add.s64 	%rd50, %rd49, %rd25;
	ld.global.f32 	%f80, [%rd50+24];
	mul.f32 	%f81, %f17, %f80;
	mul.f32 	%f82, %f50, %f81;
	mul.f32 	%f83, %f4, %f82;
	cvt.f64.f32 	%fd8, %f83;
	fma.rn.f64 	%fd9, %fd6, %fd7, %fd8;
	add.f32 	%f84, %f19, %f19;
	sub.f32 	%f85, %f17, %f84;
	mul.f32 	%f86, %f85, %f80;
	mul.f32 	%f87, %f74, %f86;
	mul.f32 	%f88, %f5, %f87;
	cvt.f64.f32 	%fd10, %f88;
	add.f64 	%fd11, %fd9, %fd10;
	mul.f64 	%fd12, %fd4, %fd11;
	cvt.rn.f32.f64 	%f89, %fd12;
	cvta.to.global.u64 	%rd51, %rd10;
	add.s64 	%rd52, %rd51, %rd25;
	st.global.f32 	[%rd52+24], %f89;
	cvta.to.global.u64 	%rd53, %rd13;
	add.s64 	%rd54, %rd53, %rd25;
	ld.global.f32 	%f90, [%rd54+24];
	cvt.f64.f32 	%fd13, %f90;
	ld.global.f32 	%f91, [%rd50+24];
	mul.f32 	%f92, %f85, %f91;
	mul.f32 	%f93, %f50, %f92;
	mul.f32 	%f94, %f4, %f93;
	cvt.f64.f32 	%fd14, %f94;
	fma.rn.f64 	%fd15, %fd6, %fd13, %fd14;
	mul.f32 	%f95, %f17, %f91;
	mul.f32 	%f96, %f74, %f95;
	mul.f32 	%f97, %f5, %f96;
	cvt.f64.f32 	%fd16, %f97;
	add.f64 	%fd17, %fd15, %fd16;
	mul.f64 	%fd18, %fd4, %fd17;
	cvt.rn.f32.f64 	%f98, %fd18;
	cvta.to.global.u64 	%rd55, %rd12;
	add.s64 	%rd56, %rd55, %rd25;
	st.global.f32 	[%rd56+24], %f98;
	ld.global.f32 	%f99, [%rd35+4];
	ld.shared.f32 	%f100, [%r6+20];
	sub.f32 	%f101, %f51, %f100;
	ld.global.f32 	%f102, [%rd35+8];
	ld.shared.f32 	%f103, [%r6+28];
	ld.shared.f32 	%f104, [%r6+16];
	sub.f32 	%f105, %f103, %f104;
	mul.f32 	%f106, %f102, %f105;
	fma.rn.f32 	%f107, %f99, %f101, %f106;
	ld.global.f32 	%f108, [%rd35+12];
	ld.shared.f32 	%f109, [%r6+32];
	ld.shared.f32 	%f110, [%r6+12];
	sub.f32 	%f111, %f109, %f110;
	fma.rn.f32 	%f112, %f108, %f111, %f107;
	ld.global.f32 	%f113, [%rd35+16];
	ld.shared.f32 	%f114, [%r6+36];
	ld.shared.f32 	%f115, [%r6+8];
	sub.f32 	%f116, %f114, %f115;
	fma.rn.f32 	%f117, %f113, %f116, %f112;
	ld.global.f32 	%f118, [%rd35+20];
	ld.shared.f32 	%f119, [%r6+40];
	ld.shared.f32 	%f120, [%r6+4];
	sub.f32 	%f121, %f119, %f120;
	fma.rn.f32 	%f122, %f118, %f121, %f117;
	ld.global.f32 	%f123, [%rd35+24];
	ld.shared.f32 	%f124, [%r6+44];
	ld.shared.f32 	%f125, [%r6];
	sub.f32 	%f126, %f124, %f125;
	fma.rn.f32 	%f127, %f123, %f126, %f122;
	ld.shared.f32 	%f128, [%r5+200];
	sub.f32 	%f129, %f128, %f23;
	ld.shared.f32 	%f130, [%r5+376];
	ld.shared.f32 	%f131, [%r5+-152];
	sub.f32 	%f132, %f130, %f131;
	mul.f32 	%f133, %f102, %f132;
	fma.rn.f32 	%f134, %f99, %f129, %f133;
	ld.shared.f32 	%f135, [%r5+552];
	ld.shared.f32 	%f136, [%r5+-328];
	sub.f32 	%f137, %f135, %f136;
	fma.rn.f32 	%f138, %f108, %f137, %f134;
	ld.shared.f32 	%f139, [%r5+728];
	ld.shared.f32 	%f140, [%r5+-504];
	sub.f32 	%f141, %f139, %f140;
	fma.rn.f32 	%f142, %f113, %f141, %f138;
	ld.shared.f32 	%f143, [%r5+904];
	ld.shared.f32 	%f144, [%r5+-680];
	sub.f32 	%f145, %f143, %f144;
	fma.rn.f32 	%f146, %f118, %f145, %f142;
	ld.shared.f32 	%f147, [%r5+1080];
	ld.shared.f32 	%f148, [%r5+-856];
	sub.f32 	%f149, %f147, %f148;
	fma.rn.f32 	%f150, %f123, %f149, %f146;
	div.rn.f32 	%f151, %f150, %f3;
	cvta.to.global.u64 	%rd57, %rd7;
	add.s64 	%rd58, %rd57, %rd25;
	st.global.f32 	[%rd58+24], %f151;
	div.rn.f32 	%f152, %f127, %f2;
	cvta.to.global.u64 	%rd59, %rd66;
	add.s64 	%rd60, %rd59, %rd25;
	st.global.f32 	[%rd60+24], %f152;
	cvta.to.global.u64 	%rd61, %rd15;
	add.s64 	%rd62, %rd61, %rd25;
	ld.global.f32 	%f153, [%rd62+24];
	cvt.f64.f32 	%fd19, %f153;
	ld.global.f32 	%f154, [%rd50+24];
	mul.f32 	%f155, %f19, %f154;
	mul.f32 	%f156, %f5, %f150;
	fma.rn.f32 	%f157, %f4, %f127, %f156;
	mul.f32 	%f158, %f155, %f157;
	cvt.f64.f32 	%fd20, %f158;
	fma.rn.f64 	%fd21, %fd6, %fd19, %fd20;
	mul.f64 	%fd22, %fd4, %fd21;
	cvt.rn.f32.f64 	%f159, %fd22;
	cvta.to.global.u64 	%rd63, %rd14;
	add.s64 	%rd64, %rd63, %rd25;
	st.global.f32 	[%rd64+24], %f159;
$L__BB19_6:
	ret;

}
	// .globl	_Z20rfwd_vxp_vzp_vxs_vzsPfS_S_S_S_S_S_S_S_S_S_S_S_S_fS_ffiiS_
.visible .entry _Z20rfwd_vxp_vzp_vxs_vzsPfS_S_S_S_S_S_S_S_S_S_S_S_S_fS_ffiiS_(
	.param .u64 .ptr .align 1 _Z20rfwd_vxp_vzp_vxs_vzsPfS_S_S_S_S_S_S_S_S_S_S_S_S_fS_ffiiS__param_0,
	.param .u64 .ptr .align 1 _Z20rfwd_vxp_vzp_vxs_vzsPfS_S_S_S_S_S_S_S_S_S_S_S_S_fS_ffiiS__param_1,
	.param .u64 .ptr .align 1 _Z20rfwd_vxp_vzp_vxs_vzsPfS_S_S_S_S_S_S_S_S_S_S_S_S_fS_ffiiS__param_2,
	.param .u64 .ptr .align 1 _Z20rfwd_vxp_vzp_vxs_vzsPfS_S_S_S_S_S_S_S_S_S_S_S_S_fS_ffiiS__param_3,
	.param .u64 .ptr .align 1 _Z20rfwd_vxp_vzp_vxs_vzsPfS_S_S_S_S_S_S_S_S_S_S_S_S_fS_ffiiS__param_4,
	.param .u64 .ptr .align 1 _Z20rfwd_vxp_vzp_vxs_vzsPfS_S_S_S_S_S_S_S_S_S_S_S_S_fS_ffiiS__param_5,
	.param .u64 .ptr .align 1 _Z20rfwd_vxp_vzp_vxs_vzsPfS_S_S_S_S_S_S_S_S_S_S_S_S_fS_ffiiS__param_6,
	.param .u64 .ptr .align 1 _Z20rfwd_vxp_vzp_vxs_vzsPfS_S_S_S_S_S_S_S_S_S_S_S_S_fS_ffiiS__param_7,
	.param .u64 .ptr .align 1 _Z20rfwd_vxp_vzp_vxs_vzsPfS_S_S_S_S_S_S_S_S_S_S_S_S_fS_ffiiS__param_8,
	.param .u64 .ptr .align 1 _Z20rfwd_vxp_vzp_vxs_vzsPfS_S_S_S_S_S_S_S_S_S_S_S_S_fS_ffiiS__param_9,
	.param .u64 .ptr .align 1 _Z20rfwd_vxp_vzp_vxs_vzsPfS_S_S_S_S_S_S_S_S_S_S_S_S_fS_ffiiS__param_10,
	.param .u64 .ptr .align 1 _Z20rfwd_vxp_vzp_vxs_vzsPfS_S_S_S_S_S_S_S_S_S_S_S_S_fS_ffiiS__param_11,
	.param .u64 .ptr .align 1 _Z20rfwd_vxp_vzp_vxs_vzsPfS_S_S_S_S_S_S_S_S_S_S_S_S_fS_ffiiS__param_12,
	.param .u64 .ptr .align 1 _Z20rfwd_vxp_vzp_vxs_vzsPfS_S_S_S_S_S_S_S_S_S_S_S_S_fS_ffiiS__param_13,
	.param .f32 _Z20rfwd_vxp_vzp_vxs_vzsPfS_S_S_S_S_S_S_S_S_S_S_S_S_fS_ffiiS__param_14,
	.param .u64 .ptr .align 1 _Z20rfwd_vxp_vzp_vxs_vzsPfS_S_S_S_S_S_S_S_S_S_S_S_S_fS_ffiiS__param_15,
	.param .f32 _Z20rfwd_vxp_vzp_vxs_vzsPfS_S_S_S_S_S_S_S_S_S_S_S_S_fS_ffiiS__param_16,
	.param .f32 _Z20rfwd_vxp_vzp_vxs_vzsPfS_S_S_S_S_S_S_S_S_S_S_S_S_fS_ffiiS__param_17,
	.param .u32 _Z20rfwd_vxp_vzp_vxs_vzsPfS_S_S_S_S_S_S_S_S_S_S_S_S_fS_ffiiS__param_18,
	.param .u32 _Z20rfwd_vxp_vzp_vxs_vzsPfS_S_S_S_S_S_S_S_S_S_S_S_S_fS_ffiiS__param_19,
	.param .u64 .ptr .align 1 _Z20rfwd_vxp_vzp_vxs_vzsPfS_S_S_S_S_S_S_S_S_S_S_S_S_fS_ffiiS__param_20
)
{
	.reg .pred 	%p<6>;
	.reg .b32 	%r<50>;
	.reg .b32 	%f<207>;
	.reg .b64 	%rd<69>;
	.reg .b64 	%fd<42>;
	// demoted variable
	.shared .align 4 .b8 _ZZ20rfwd_vxp_vzp_vxs_vzsPfS_S_S_S_S_S_S_S_S_S_S_S_S_fS_ffiiS_E7s_data1[4928];
	// demoted variable
	.shared .align 4 .b8 _ZZ20rfwd_vxp_vzp_vxs_vzsPfS_S_S_S_S_S_S_S_S_S_S_S_S_fS_ffiiS_E7s_data2[4928];
	// demoted variable
	.shared .align 4 .b8 _ZZ20rfwd_vxp_vzp_vxs_vzsPfS_S_S_S_S_S_S_S_S_S_S_S_S_fS_ffiiS_E7s_data3[4928];
	ld.param.u64 	%rd9, [_Z20rfwd_vxp_vzp_vxs_vzsPfS_S_S_S_S_S_S_S_S_S_S_S_S_fS_ffiiS__param_1];
	ld.param.u64 	%rd11, [_Z20rfwd_vxp_vzp_vxs_vzsPfS_S_S_S_S_S_S_S_S_S_S_S_S_fS_ffiiS__param_3];
	ld.param.u64 	%rd12, [_Z20rfwd_vxp_vzp_vxs_vzsPfS_S_S_S_S_S_S_S_S_S_S_S_S_fS_ffiiS__param_4];
	ld.param.u64 	%rd13, [_Z20rfwd_vxp_vzp_vxs_vzsPfS_S_S_S_S_S_S_S_S_S_S_S_S_fS_ffiiS__param_5];
	ld.param.u64 	%rd15, [_Z20rfwd_vxp_vzp_vxs_vzsPfS_S_S_S_S_S_S_S_S_S_S_S_S_fS_ffiiS__param_7];
	ld.param.u64 	%rd21, [_Z20rfwd_vxp_vzp_vxs_vzsPfS_S_S_S_S_S_S_S_S_S_S_S_S_fS_ffiiS__param_8];
	ld.param.u64 	%rd22, [_Z20rfwd_vxp_vzp_vxs_vzsPfS_S_S_S_S_S_S_S_S_S_S_S_S_fS_ffiiS__param_9];
	ld.param.u64 	%rd23, [_Z20rfwd_vxp_vzp_vxs_vzsPfS_S_S_S_S_S_S_S_S_S_S_S_S_fS_ffiiS__param_10];
	ld.param.u64 	%rd16, [_Z20rfwd_vxp_vzp_vxs_vzsPfS_S_S_S_S_S_S_S_S_S_S_S_S_fS_ffiiS__param_11];
	ld.param.u64 	%rd17, [_Z20rfwd_vxp_vzp_vxs_vzsPfS_S_S_S_S_S_S_S_S_S_S_S_S_fS_ffiiS__param_12];
	ld.param.f32 	%f1, [_Z20rfwd_vxp_vzp_vxs_vzsPfS_S_S_S_S_S_S_S_S_S_S_S_S_fS_ffiiS__param_14];
	ld.param.u64 	%rd19, [_Z20rfwd_vxp_vzp_vxs_vzsPfS_S_S_S_S_S_S_S_S_S_S_S_S_fS_ffiiS__param_15];
	ld.param.f32 	%f2, [_Z20rfwd_vxp_vzp_vxs_vzsPfS_S_S_S_S_S_S_S_S_S_S_S_S_fS_ffiiS__param_16];
	ld.param.f32 	%f3, [_Z20rfwd_vxp_vzp_vxs_vzsPfS_S_S_S_S_S_S_S_S_S_S_S_S_fS_ffiiS__param_17];
	ld.param.u32 	%r11, [_Z20rfwd_vxp_vzp_vxs_vzsPfS_S_S_S_S_S_S_S_S_S_S_S_S_fS_ffiiS__param_18];
	ld.param.u32 	%r12, [_Z20rfwd_vxp_vzp_vxs_vzsPfS_S_S_S_S_S_S_S_S_S_S_S_S_fS_ffiiS__param_19];
	ld.param.u64 	%rd20, [_Z20rfwd_vxp_vzp_vxs_vzsPfS_S_S_S_S_S_S_S_S_S_S_S_S_fS_ffiiS__param_20];
	cvta.to.global.u64 	%rd1, %rd23;
	cvta.to.global.u64 	%rd2, %rd22;
	cvta.to.global.u64 	%rd3, %rd21;
	mov.u32 	%r13, %ctaid.x;
	mov.u32 	%r14, %ntid.x;
	mov.u32 	%r1, %tid.x;
	mad.lo.s32 	%r2, %r13, %r14, %r1;
	mov.u32 	%r15, %ctaid.y;
	mov.u32 	%r16, %ntid.y;
	mov.u32 	%r3, %tid.y;
	mad.lo.s32 	%r17, %r15, %r16, %r3;
	mul.lo.s32 	%r18, %r3, 176;
	mov.u32 	%r19, _ZZ20rfwd_vxp_vzp_vxs_vzsPfS_S_S_S_S_S_S_S_S_S_S_S_S_fS_ffiiS_E7s_data1;
	add.s32 	%r20, %r19, %r18;
	shl.b32 	%r21, %r1, 2;
	add.s32 	%r22, %r20, %r21;
	add.s32 	%r5, %r22, 1056;
	mov.b32 	%r23, 0;
	st.shared.u32 	[%r22+1080], %r23;
	st.shared.u32 	[%r22], %r23;
	neg.s32 	%r24, %r3;
	mul.lo.s32 	%r25, %r24, 176;
	add.s32 	%r26, %r19, %r25;
	sub.s32 	%r27, %r26, %r21;
	st.shared.u32 	[%r27+4924], %r23;
	sub.s32 	%r28, %r20, %r21;
	st.shared.u32 	[%r28+172], %r23;
	add.s32 	%r29, %r26, %r21;
	st.shared.u32 	[%r29+4752], %r23;
	mov.u32 	%r30, _ZZ20rfwd_vxp_vzp_vxs_vzsPfS_S_S_S_S_S_S_S_S_S_S_S_S_fS_ffiiS_E7s_data2;
	add.s32 	%r31, %r30, %r18;
	add.s32 	%r32, %r31, %r21;
	add.s32 	%r6, %r32, 1056;
	st.shared.u32 	[%r32+1080], %r23;
	st.shared.u32 	[%r32], %r23;
	add.s32 	%r33, %r30, %r25;
	sub.s32 	%r34, %r33, %r21;
	st.shared.u32 	[%r34+4924], %r23;
	sub.s32 	%r35, %r31, %r21;
	st.shared.u32 	[%r35+172], %r23;
	add.s32 	%r36, %r33, %r21;
	st.shared.u32 	[%r36+4752], %r23;
	mov.u32 	%r37, _ZZ20rfwd_vxp_vzp_vxs_vzsPfS_S_S_S_S_S_S_S_S_S_S_S_S_fS_ffiiS_E7s_data3;
	add.s32 	%r38, %r37, %r18;
	add.s32 	%r39, %r38, %r21;
	add.s32 	%r7, %r39, 1056;
	st.shared.u32 	[%r39+1080], %r23;
	st.shared.u32 	[%r39], %r23;
	add.s32 	%r40, %r37, %r25;
	sub.s32 	%r41, %r40, %r21;
	st.shared.u32 	[%r41+4924], %r23;
	sub.s32 	%r42, %r38, %r21;
	st.shared.u32 	[%r42+172], %r23;
	add.s32 	%r43, %r40, %r21;
	st.shared.u32 	[%r43+4752], %r23;
	setp.ge.s32 	%p1, %r2, %r11;
	setp.ge.s32 	%p2, %r17, %r12;
	or.pred  	%p3, %p1, %p2;
	@%p3 bra 	$L__BB20_6;
	add.s32 	%r8, %r12, 12;
	add.s32 	%r44, %r2, 6;
	mul.lo.s32 	%r9, %r8, %r44;
	bar.sync 	0;
	cvt.s64.s32 	%rd24, %r9;
	cvt.u64.u32 	%rd25, %r17;
	add.s64 	%rd4, %rd25, %rd24;
	shl.b64 	%rd26, %rd4, 2;
	add.s64 	%rd5, %rd3, %rd26;
	ld.global.f32 	%f4, [%rd5+24];
	st.shared.f32 	[%r5+24], %f4;
	add.s64 	%rd6, %rd2, %rd26;
	ld.global.f32 	%f5, [%rd6+24];
	st.shared.f32 	[%r6+24], %f5;
	add.s64 	%rd7, %rd1, %rd26;
	ld.global.f32 	%f6, [%rd7+24];
	st.shared.f32 	[%r7+24], %f6;
	setp.gt.u32 	%p4, %r3, 5;
	@%p4 bra 	$L__BB20_3;
	add.s32 	%r45, %r17, %r9;
	mul.wide.s32 	%rd27, %r45, 4;
	add.s64 	%rd28, %rd3, %rd27;
	ld.global.f32 	%f7, [%rd28];
	st.shared.f32 	[%r5+-1032], %f7;
	ld.global.f32 	%f8, [%rd5+88];
	st.shared.f32 	[%r5+2840], %f8;
	add.s64 	%rd29, %rd2, %rd27;
	ld.global.f32 	%f9, [%rd29];
	st.shared.f32 	[%r6+-1032], %f9;
	ld.global.f32 	%f10, [%rd6+88];
	st.shared.f32 	[%r6+2840], %f10;
	add.s64 	%rd30, %rd1, %rd27;
	ld.global.f32 	%f11, [%rd30];
	st.shared.f32 	[%r7+-1032], %f11;
	ld.global.f32 	%f12, [%rd7+88];
	st.shared.f32 	[%r7+2840], %f12;
$L__BB20_3:
	setp.gt.u32 	%p5, %r1, 5;
	@%p5 bra 	$L__BB20_5;
	add.s32 	%r46, %r17, %r9;
	mad.lo.s32 	%r47, %r8, -6, %r46;
	add.s32 	%r48, %r47, 6;
	mul.wide.s32 	%rd31, %r48, 4;
	add.s64 	%rd32, %rd3, %rd31;
	ld.global.f32 	%f13, [%rd32];
	st.shared.f32 	[%r5], %f13;
	shl.b32 	%r49, %r8, 5;
	mul.wide.s32 	%rd33, %r49, 4;
	add.s64 	%rd34, %rd5, %rd33;
	ld.global.f32 	%f14, [%rd34+24];
	st.shared.f32 	[%r5+152], %f14;
	add.s64 	%rd35, %rd2, %rd31;
	ld.global.f32 	%f15, [%rd35];
	st.shared.f32 	[%r6], %f15;
	add.s64 	%rd36, %rd6, %rd33;
	ld.global.f32 	%f16, [%rd36+24];
	st.shared.f32 	[%r6+152], %f16;
	add.s64 	%rd37, %rd1, %rd31;
	ld.global.f32 	%f17, [%rd37];
	st.shared.f32 	[%r7], %f17;
	add.s64 	%rd38, %rd7, %rd33;
	ld.global.f32 	%f18, [%rd38+24];
	st.shared.f32 	[%r7+152], %f18;
$L__BB20_5:
	ld.param.u64 	%rd68, [_Z20rfwd_vxp_vzp_vxs_vzsPfS_S_S_S_S_S_S_S_S_S_S_S_S_fS_ffiiS__param_13];
	ld.param.u64 	%rd67, [_Z20rfwd_vxp_vzp_vxs_vzsPfS_S_S_S_S_S_S_S_S_S_S_S_S_fS_ffiiS__param_6];
	ld.param.u64 	%rd66, [_Z20rfwd_vxp_vzp_vxs_vzsPfS_S_S_S_S_S_S_S_S_S_S_S_S_fS_ffiiS__param_2];
	ld.param.u64 	%rd65, [_Z20rfwd_vxp_vzp_vxs_vzsPfS_S_S_S_S_S_S_S_S_S_S_S_S_fS_ffiiS__param_0];
	cvta.to.global.u64 	%rd39, %rd19;
	cvta.to.global.u64 	%rd40, %rd16;
	add.s64 	%rd42, %rd40, %rd26;
	ld.global.f32 	%f19, [%rd42+24];
	mul.f32 	%f20, %f19, %f19;
	cvta.to.global.u64 	%rd43, %rd17;
	add.s64 	%rd44, %rd43, %rd26;
	ld.global.f32 	%f21, [%rd44+24];
	mul.f32 	%f22, %f21, %f21;
	cvta.to.global.u64 	%rd45, %rd68;
	add.s64 	%rd46, %rd45, %rd26;
	ld.global.f32 	%f23, [%rd46+24];
	bar.sync 	0;
	ld.global.f32 	%f24, [%rd39+4];
	ld.shared.f32 	%f25, [%r5+24];
	ld.shared.f32 	%f26, [%r5+20];
	sub.f32 	%f27, %f25, %f26;
	ld.global.f32 	%f28, [%rd39+8];
	ld.shared.f32 	%f29, [%r5+28];
	ld.shared.f32 	%f30, [%r5+16];
	sub.f32 	%f31, %f29, %f30;
	mul.f32 	%f32, %f28, %f31;
	fma.rn.f32 	%f33, %f24, %f27, %f32;
	ld.global.f32 	%f34, [%rd39+12];
	ld.shared.f32 	%f35, [%r5+32];
	ld.shared.f32 	%f36, [%r5+12];
	sub.f32 	%f37, %f35, %f36;
	fma.rn.f32 	%f38, %f34, %f37, %f33;
	ld.global.f32 	%f39, [%rd39+16];
	ld.shared.f32 	%f40, [%r5+36];
	ld.shared.f32 	%f41, [%r5+8];
	sub.f32 	%f42, %f40, %f41;
	fma.rn.f32 	%f43, %f39, %f42, %f38;
	ld.global.f32 	%f44, [%rd39+20];
	ld.shared.f32 	%f45, [%r5+40];
	ld.shared.f32 	%f46, [%r5+4];
	sub.f32 	%f47, %f45, %f46;
	fma.rn.f32 	%f48, %f44, %f47, %f43;
	ld.global.f32 	%f49, [%rd39+24];
	ld.shared.f32 	%f50, [%r5+44];
	ld.shared.f32 	%f51, [%r5];
	sub.f32 	%f52, %f50, %f51;
	fma.rn.f32 	%f53, %f49, %f52, %f48;
	ld.shared.f32 	%f54, [%r6+24];
	ld.shared.f32 	%f55, [%r6+20];
	sub.f32 	%f56, %f54, %f55;
	ld.shared.f32 	%f57, [%r6+28];
	ld.shared.f32 	%f58, [%r6+16];
	sub.f32 	%f59, %f57, %f58;
	mul.f32 	%f60, %f28, %f59;
	fma.rn.f32 	%f61, %f24, %f56, %f60;
	ld.shared.f32 	%f62, [%r6+32];
	ld.shared.f32 	%f63, [%r6+12];
	sub.f32 	%f64, %f62, %f63;
	fma.rn.f32 	%f65, %f34, %f64, %f61;
	ld.shared.f32 	%f66, [%r6+36];
	ld.shared.f32 	%f67, [%r6+8];
	sub.f32 	%f68, %f66, %f67;
	fma.rn.f32 	%f69, %f39, %f68, %f65;
	ld.shared.f32 	%f70, [%r6+40];
	ld.shared.f32 	%f71, [%r6+4];
	sub.f32 	%f72, %f70, %f71;
	fma.rn.f32 	%f73, %f44, %f72, %f69;
	ld.shared.f32 	%f74, [%r6+44];
	ld.shared.f32 	%f75, [%r6];
	sub.f32 	%f76, %f74, %f75;
	fma.rn.f32 	%f77, %f49, %f76, %f73;
	ld.shared.f32 	%f78, [%r7+28];
	ld.shared.f32 	%f79, [%r7+24];
	sub.f32 	%f80, %f78, %f79;
	ld.shared.f32 	%f81, [%r7+32];
	ld.shared.f32 	%f82, [%r7+20];
	sub.f32 	%f83, %f81, %f82;
	mul.f32 	%f84, %f28, %f83;
	fma.rn.f32 	%f85, %f24, %f80, %f84;
	ld.shared.f32 	%f86, [%r7+36];
	ld.shared.f32 	%f87, [%r7+16];
	sub.f32 	%f88, %f86, %f87;
	fma.rn.f32 	%f89, %f34, %f88, %f85;
	ld.shared.f32 	%f90, [%r7+40];
	ld.shared.f32 	%f91, [%r7+12];
	sub.f32 	%f92, %f90, %f91;
	fma.rn.f32 	%f93, %f39, %f92, %f89;
	ld.shared.f32 	%f94, [%r7+44];
	ld.shared.f32 	%f95, [%r7+8];
	sub.f32 	%f96, %f94, %f95;
	fma.rn.f32 	%f97, %f44, %f96, %f93;
	ld.shared.f32 	%f98, [%r7+48];
	ld.shared.f32 	%f99, [%r7+4];
	sub.f32 	%f100, %f98, %f99;
	fma.rn.f32 	%f101, %f49, %f100, %f97;
	ld.shared.f32 	%f102, [%r5+200];
	sub.f32 	%f103, %f102, %f25;
	ld.shared.f32 	%f104, [%r5+376];
	ld.shared.f32 	%f105, [%r5+-152];
	sub.f32 	%f106, %f104, %f105;
	mul.f32 	%f107, %f28, %f106;
	fma.rn.f32 	%f108, %f24, %f103, %f107;
	ld.shared.f32 	%f109, [%r5+552];
	ld.shared.f32 	%f110, [%r5+-328];
	sub.f32 	%f111, %f109, %f110;
	fma.rn.f32 	%f112, %f34, %f111, %f108;
	ld.shared.f32 	%f113, [%r5+728];
	ld.shared.f32 	%f114, [%r5+-504];
	sub.f32 	%f115, %f113, %f114;
	fma.rn.f32 	%f116, %f39, %f115, %f112;
	ld.shared.f32 	%f117, [%r5+904];
	ld.shared.f32 	%f118, [%r5+-680];
	sub.f32 	%f119, %f117, %f118;
	fma.rn.f32 	%f120, %f44, %f119, %f116;
	ld.shared.f32 	%f121, [%r5+1080];
	ld.shared.f32 	%f122, [%r5+-856];
	sub.f32 	%f123, %f121, %f122;
	fma.rn.f32 	%f124, %f49, %f123, %f120;
	ld.shared.f32 	%f125, [%r6+200];
	sub.f32 	%f126, %f125, %f54;
	ld.shared.f32 	%f127, [%r6+376];
	ld.shared.f32 	%f128, [%r6+-152];
	sub.f32 	%f129, %f127, %f128;
	mul.f32 	%f130, %f28, %f129;
	fma.rn.f32 	%f131, %f24, %f126, %f130;
	ld.shared.f32 	%f132, [%r6+552];
	ld.shared.f32 	%f133, [%r6+-328];
	sub.f32 	%f134, %f132, %f133;
	fma.rn.f32 	%f135, %f34, %f134, %f131;
	ld.shared.f32 	%f136, [%r6+728];
	ld.shared.f32 	%f137, [%r6+-504];
	sub.f32 	%f138, %f136, %f137;
	fma.rn.f32 	%f139, %f39, %f138, %f135;
	ld.shared.f32 	%f140, [%r6+904];
	ld.shared.f32 	%f141, [%r6+-680];
	sub.f32 	%f142, %f140, %f141;
	fma.rn.f32 	%f143, %f44, %f142, %f139;
	ld.shared.f32 	%f144, [%r6+1080];
	ld.shared.f32 	%f145, [%r6+-856];
	sub.f32 	%f146, %f144, %f145;
	fma.rn.f32 	%f147, %f49, %f146, %f143;
	ld.shared.f32 	%f148, [%r7+-152];
	sub.f32 	%f149, %f79, %f148;
	ld.shared.f32 	%f150, [%r7+200];
	ld.shared.f32 	%f151, [%r7+-328];
	sub.f32 	%f152, %f150, %f151;
	mul.f32 	%f153, %f28, %f152;
	fma.rn.f32 	%f154, %f24, %f149, %f153;
	ld.shared.f32 	%f155, [%r7+376];
	ld.shared.f32 	%f156, [%r7+-504];
	sub.f32 	%f157, %f155, %f156;
	fma.rn.f32 	%f158, %f34, %f157, %f154;
	ld.shared.f32 	%f159, [%r7+552];
	ld.shared.f32 	%f160, [%r7+-680];
	sub.f32 	%f161, %f159, %f160;
	fma.rn.f32 	%f162, %f39, %f161, %f158;
	ld.shared.f32 	%f163, [%r7+728];
	ld.shared.f32 	%f164, [%r7+-856];
	sub.f32 	%f165, %f163, %f164;
	fma.rn.f32 	%f166, %f44, %f165, %f162;
	ld.shared.f32 	%f167, [%r7+904];
	ld.shared.f32 	%f168, [%r7+-1032];
	sub.f32 	%f169, %f167, %f168;
	fma.rn.f32 	%f170, %f49, %f169, %f166;
	div.rn.f32 	%f171, %f1, 0f447A0000;
	mul.f32 	%f172, %f171, %f23;
	cvt.f64.f32 	%fd1, %f172;
	mul.f64 	%fd2, %fd1, 0d3FE0000000000000;
	add.f64 	%fd3, %fd2, 0d3FF0000000000000;
	rcp.rn.f64 	%fd4, %fd3;
	mov.f64 	%fd5, 0d3FF0000000000000;
	sub.f64 	%fd6, %fd5, %fd2;
	cvta.to.global.u64 	%rd47, %rd9;
	add.s64 	%rd48, %rd47, %rd26;
	ld.global.f32 	%f173, [%rd48+24];
	cvt.f64.f32 	%fd7, %f173;
	mul.f64 	%fd8, %fd6, %fd7;
	cvta.to.global.u64 	%rd49, %rd20;
	add.s64 	%rd50, %rd49, %rd26;
	ld.global.f32 	%f174, [%rd50+24];
	cvt.f64.f32 	%fd9, %f174;
	rcp.rn.f64 	%fd10, %fd9;
	add.f32 	%f175, %f20, %f20;
	fma.rn.f32 	%f176, %f21, %f21, %f22;
	sub.f32 	%f177, %f175, %f176;
	div.rn.f32 	%f178, %f20, %f177;
	cvt.f64.f32 	%fd11, %f178;
	mul.f64 	%fd12, %fd10, %fd11;
	mul.f32 	%f179, %f2, %f77;
	fma.rn.f32 	%f180, %f2, %f53, %f179;
	cvt.f64.f32 	%fd13, %f180;
	mul.f64 	%fd14, %fd12, %fd13;
	sub.f64 	%fd15, %fd8, %fd14;
	mul.f64 	%fd16, %fd4, %fd15;
	cvt.rn.f32.f64 	%f181, %fd16;
	cvta.to.global.u64 	%rd51, %rd65;
	add.s64 	%rd52, %rd51, %rd26;
	st.global.f32 	[%rd52+24], %f181;
	cvta.to.global.u64 	%rd53, %rd11;
	add.s64 	%rd54, %rd53, %rd26;
	ld.global.f32 	%f182, [%rd54+24];
	cvt.f64.f32 	%fd17, %f182;
	mul.f64 	%fd18, %fd6, %fd17;
	ld.global.f32 	%f183, [%rd50+24];
	cvt.f64.f32 	%fd19, %f183;
	rcp.rn.f64 	%fd20, %fd19;
	mul.f64 	%fd21, %fd20, %fd11;
	mul.f32 	%f184, %f3, %f147;
	fma.rn.f32 	%f185, %f3, %f124, %f184;
	cvt.f64.f32 	%fd22, %f185;
	mul.f64 	%fd23, %fd21, %fd22;
	sub.f64 	%fd24, %fd18, %fd23;
	mul.f64 	%fd25, %fd4, %fd24;
	cvt.rn.f32.f64 	%f186, %fd25;
	cvta.to.global.u64 	%rd55, %rd66;
	add.s64 	%rd56, %rd55, %rd26;
	st.global.f32 	[%rd56+24], %f186;
	cvta.to.global.u64 	%rd57, %rd13;
	add.s64 	%rd58, %rd57, %rd26;
	ld.global.f32 	%f187, [%rd58+24];
	cvt.f64.f32 	%fd26, %f187;
	mul.f64 	%fd27, %fd6, %fd26;
	ld.global.f32 	%f188, [%rd50+24];
	cvt.f64.f32 	%fd28, %f188;
	rcp.rn.f64 	%fd29, %fd28;
	mul.f32 	%f189, %f3, %f170;
	mul.f32 	%f190, %f178, %f77;
	mul.f32 	%f191, %f2, %f190;
	sub.f32 	%f192, %f189, %f191;
	sub.f32 	%f193, %f20, %f176;
	div.rn.f32 	%f194, %f193, %f177;
	mul.f32 	%f195, %f194, %f53;
	fma.rn.f32 	%f196, %f2, %f195, %f192;
	cvt.f64.f32 	%fd30, %f196;
	mul.f64 	%fd31, %fd29, %fd30;
	sub.f64 	%fd32, %fd27, %fd31;
	mul.f64 	%fd33, %fd4, %fd32;
	cvt.rn.f32.f64 	%f197, %fd33;
	cvta.to.global.u64 	%rd59, %rd12;
	add.s64 	%rd60, %rd59, %rd26;
	st.global.f32 	[%rd60+24], %f197;
	cvta.to.global.u64 	%rd61, %rd15;
	add.s64 	%rd62, %rd61, %rd26;
	ld.global.f32 	%f198, [%rd62+24];
	cvt.f64.f32 	%fd34, %f198;
	mul.f64 	%fd35, %fd6, %fd34;
	ld.global.f32 	%f199, [%rd50+24];
	cvt.f64.f32 	%fd36, %f199;
	rcp.rn.f64 	%fd37, %fd36;
	mul.f32 	%f200, %f2, %f101;
	mul.f32 	%f201, %f178, %f124;
	mul.f32 	%f202, %f3, %f201;
	sub.f32 	%f203, %f200, %f202;
	mul.f32 	%f204, %f194, %f147;
	fma.rn.f32 	%f205, %f3, %f204, %f203;
	cvt.f64.f32 	%fd38, %f205;
	mul.f64 	%fd39, %fd37, %fd38;
	sub.f64 	%fd40, %fd35, %fd39;
	mul.f64 	%fd41, %fd4, %fd40;
	cvt.rn.f32.f64 	%f206, %fd41;
	cvta.to.global.u64 	%rd63, %rd67;
	add.s64 	%rd64, %rd63, %rd26;
	st.global.f32 	[%rd64+24], %f206;
$L__BB20_6:
	ret;

}
	// .globl	_Z12rfwd_txxzzxzPfS_S_S_S_S_S_S_S_S_S_fS_ffiiS_
.visible .entry _Z12rfwd_txxzzxzPfS_S_S_S_S_S_S_S_S_S_fS_ffiiS_(
	.param .u64 .ptr .align 1 _Z12rfwd_txxzzxzPfS_S_S_S_S_S_S_S_S_S_fS_ffiiS__param_0,
	.param .u64 .ptr .align 1 _Z12rfwd_txxzzxzPfS_S_S_S_S_S_S_S_S_S_fS_ffiiS__param_1,
	.param .u64 .ptr .align 1 _Z12rfwd_txxzzxzPfS_S_S_S_S_S_S_S_S_S_fS_ffiiS__param_2,
	.param .u64 .ptr .align 1 _Z12rfwd_txxzzxzPfS_S_S_S_S_S_S_S_S_S_fS_ffiiS__param_3,
	.param .u64 .ptr .align 1 _Z12rfwd_txxzzxzPfS_S_S_S_S_S_S_S_S_S_fS_ffiiS__param_4,
	.param .u64 .ptr .align 1 _Z12rfwd_txxzzxzPfS_S_S_S_S_S_S_S_S_S_fS_ffiiS__param_5,
	.param .u64 .ptr .align 1 _Z12rfwd_txxzzxzPfS_S_S_S_S_S_S_S_S_S_fS_ffiiS__param_6,
	.param .u64 .ptr .align 1 _Z12rfwd_txxzzxzPfS_S_S_S_S_S_S_S_S_S_fS_ffiiS__param_7,
	.param .u64 .ptr .align 1 _Z12rfwd_txxzzxzPfS_S_S_S_S_S_S_S_S_S_fS_ffiiS__param_8,
	.param .u64 .ptr .align 1 _Z12rfwd_txxzzxzPfS_S_S_S_S_S_S_S_S_S_fS_ffiiS__param_9,
	.param .u64 .ptr .align 1 _Z12rfwd_txxzzxzPfS_S_S_S_S_S_S_S_S_S_fS_ffiiS__param_10,
	.param .f32 _Z12rfwd_txxzzxzPfS_S_S_S_S_S_S_S_S_S_fS_ffiiS__param_11,
	.param .u64 .ptr .align 1 _Z12rfwd_txxzzxzPfS_S_S_S_S_S_S_S_S_S_fS_ffiiS__param_12,
	.param .f32 _Z12rfwd_txxzzxzPfS_S_S_S_S_S_S_S_S_S_fS_ffiiS__param_13,
	.param .f32 _Z12rfwd_txxzzxzPfS_S_S_S_S_S_S_S_S_S_fS_ffiiS__param_14,
	.param .u32 _Z12rfwd_txxzzxzPfS_S_S_S_S_S_S_S_S_S_fS_ffiiS__param_15,
	.param .u32 _Z12rfwd_txxzzxzPfS_S_S_S_S_S_S_S_S_S_fS_ffiiS__param_16,
	.param .u64 .ptr .align 1 _Z12rfwd_txxzzxzPfS_S_S_S_S_S_S_S_S_S_fS_ffiiS__param_17
)
{
	.reg .pred 	%p<6>;
	.reg .b32 	%r<42>;
	.reg .b32 	%f<154>;
	.reg .b64 	%rd<58>;
	.reg .b64 	%fd<26>;
	// demoted variable
	.shared .align 4 .b8 _ZZ12rfwd_txxzzxzPfS_S_S_S_S_S_S_S_S_S_fS_ffiiS_E7s_data1[4928];
	// demoted variable
	.shared .align 4 .b8 _ZZ12rfwd_txxzzxzPfS_S_S_S_S_S_S_S_S_S_fS_ffiiS_E7s_data2[4928];
	ld.param.u64 	%rd7, [_Z12rfwd_txxzzxzPfS_S_S_S_S_S_S_S_S_S_fS_ffiiS__param_1];
	ld.param.u64 	%rd9, [_Z12rfwd_txxzzxzPfS_S_S_S_S_S_S_S_S_S_fS_ffiiS__param_3];
	ld.param.u64 	%rd10, [_Z12rfwd_txxzzxzPfS_S_S_S_S_S_S_S_S_S_fS_ffiiS__param_4];
	ld.param.u64 	%rd17, [_Z12rfwd_txxzzxzPfS_S_S_S_S_S_S_S_S_S_fS_ffiiS__param_6];
	ld.param.u64 	%rd18, [_Z12rfwd_txxzzxzPfS_S_S_S_S_S_S_S_S_S_fS_ffiiS__param_7];
	ld.param.u64 	%rd13, [_Z12rfwd_txxzzxzPfS_S_S_S_S_S_S_S_S_S_fS_ffiiS__param_9];
	ld.param.u64 	%rd14, [_Z12rfwd_txxzzxzPfS_S_S_S_S_S_S_S_S_S_fS_ffiiS__param_10];
	ld.param.f32 	%f1, [_Z12rfwd_txxzzxzPfS_S_S_S_S_S_S_S_S_S_fS_ffiiS__param_11];
	ld.param.u64 	%rd15, [_Z12rfwd_txxzzxzPfS_S_S_S_S_S_S_S_S_S_fS_ffiiS__param_12];
	ld.param.f32 	%f2, [_Z12rfwd_txxzzxzPfS_S_S_S_S_S_S_S_S_S_fS_ffiiS__param_13];
	ld.param.f32 	%f3, [_Z12rfwd_txxzzxzPfS_S_S_S_S_S_S_S_S_S_fS_ffiiS__param_14];
	ld.param.u32 	%r10, [_Z12rfwd_txxzzxzPfS_S_S_S_S_S_S_S_S_S_fS_ffiiS__param_15];
	ld.param.u32 	%r11, [_Z12rfwd_txxzzxzPfS_S_S_S_S_S_S_S_S_S_fS_ffiiS__param_16];
	cvta.to.global.u64 	%rd1, %rd18;
	cvta.to.global.u64 	%rd2, %rd17;
	mov.u32 	%r12, %ctaid.x;
	mov.u32 	%r13, %ntid.x;
	mov.u32 	%r1, %tid.x;
	mad.lo.s32 	%r2, %r12, %r13, %r1;
	mov.u32 	%r14, %ctaid.y;
	mov.u32 	%r15, %ntid.y;
	mov.u32 	%r3, %tid.y;
	mad.lo.s32 	%r16, %r14, %r15, %r3;
	mul.lo.s32 	%r17, %r3, 176;
	mov.u32 	%r18, _ZZ12rfwd_txxzzxzPfS_S_S_S_S_S_S_S_S_S_fS_ffiiS_E7s_data1;
	add.s32 	%r19, %r18, %r17;
	shl.b32 	%r20, %r1, 2;
	add.s32 	%r21, %r19, %r20;
	add.s32 	%r5, %r21, 1056;
	mov.b32 	%r22, 0;
	st.shared.u32 	[%r21+1080], %r22;
	st.shared.u32 	[%r21], %r22;
	neg.s32 	%r23, %r3;
	mul.lo.s32 	%r24, %r23, 176;
	add.s32 	%r25, %r18, %r24;
	sub.s32 	%r26, %r25, %r20;
	st.shared.u32 	[%r26+4924], %r22;
	sub.s32 	%r27, %r19, %r20;
	st.shared.u32 	[%r27+172], %r22;
	add.s32 	%r28, %r25, %r20;
	st.shared.u32 	[%r28+4752], %r22;
	mov.u32 	%r29, _ZZ12rfwd_txxzzxzPfS_S_S_S_S_S_S_S_S_S_fS_ffiiS_E7s_data2;
	add.s32 	%r30, %r29, %r17;
	add.s32 	%r31, %r30, %r20;
	add.s32 	%r6, %r31, 1056;
	st.shared.u32 	[%r31+1080], %r22;
	st.shared.u32 	[%r31], %r22;
	add.s32 	%r32, %r29, %r24;
	sub.s32 	%r33, %r32, %r20;
	st.shared.u32 	[%r33+4924], %r22;
	sub.s32 	%r34, %r30, %r20;
	st.shared.u32 	[%r34+172], %r22;
	add.s32 	%r35, %r32, %r20;
	st.shared.u32 	[%r35+4752], %r22;
	setp.ge.s32 	%p1, %r2, %r10;
	setp.ge.s32 	%p2, %r16, %r11;
	or.pred  	%p3, %p1, %p2;
	@%p3 bra 	$L__BB21_6;
	add.s32 	%r7, %r11, 12;
	add.s32 	%r36, %r2, 6;
	mul.lo.s32 	%r8, %r7, %r36;
	bar.sync 	0;
	cvt.s64.s32 	%rd19, %r8;
	cvt.u64.u32 	%rd20, %r16;
	add.s64 	%rd3, %rd20, %rd19;
	shl.b64 	%rd21, %rd3, 2;
	add.s64 	%rd4, %rd2, %rd21;
	ld.global.f32 	%f4, [%rd4+24];
	st.shared.f32 	[%r5+24], %f4;
	add.s64 	%rd5, %rd1, %rd21;
	ld.global.f32 	%f5, [%rd5+24];
	st.shared.f32 	[%r6+24], %f5;
	setp.gt.u32 	%p4, %r3, 5;
	@%p4 bra 	$L__BB21_3;
	add.s32 	%r37, %r16, %r8;
	mul.wide.s32 	%rd22, %r37, 4;
	add.s64 	%rd23, %rd2, %rd22;
	ld.global.f32 	%f6, [%rd23];
	st.shared.f32 	[%r5+-1032], %f6;
	ld.global.f32 	%f7, [%rd4+88];
	st.shared.f32 	[%r5+2840], %f7;
	add.s64 	%rd24, %rd1, %rd22;
	ld.global.f32 	%f8, [%rd24];
	st.shared.f32 	[%r6+-1032], %f8;
	ld.global.f32 	%f9, [%rd5+88];
	st.shared.f32 	[%r6+2840], %f9;
$L__BB21_3:
	setp.gt.u32 	%p5, %r1, 5;
	@%p5 bra 	$L__BB21_5;
	add.s32 	%r38, %r16, %r8;
	mad.lo.s32 	%r39, %r7, -6, %r38;
	add.s32 	%r40, %r39, 6;
	mul.wide.s32 	%rd25, %r40, 4;
	add.s64 	%rd26, %rd2, %rd25;
	ld.global.f32 	%f10, [%rd26];
	st.shared.f32 	[%r5], %f10;
	shl.b32 	%r41, %r7, 5;
	mul.wide.s32 	%rd27, %r41, 4;
	add.s64 	%rd28, %rd4, %rd27;
	ld.global.f32 	%f11, [%rd28+24];
	st.shared.f32 	[%r5+152], %f11;
	add.s64 	%rd29, %rd1, %rd25;
	ld.global.f32 	%f12, [%rd29];
	st.shared.f32 	[%r6], %f12;
	add.s64 	%rd30, %rd5, %rd27;
	ld.global.f32 	%f13, [%rd30+24];
	st.shared.f32 	[%r6+152], %f13;
$L__BB21_5:
	ld.param.u64 	%rd57, [_Z12rfwd_txxzzxzPfS_S_S_S_S_S_S_S_S_S_fS_ffiiS__param_17];
	ld.param.u64 	%rd56, [_Z12rfwd_txxzzxzPfS_S_S_S_S_S_S_S_S_S_fS_ffiiS__param_8];
	ld.param.u64 	%rd55, [_Z12rfwd_txxzzxzPfS_S_S_S_S_S_S_S_S_S_fS_ffiiS__param_5];
	ld.param.u64 	%rd54, [_Z12rfwd_txxzzxzPfS_S_S_S_S_S_S_S_S_S_fS_ffiiS__param_2];
	ld.param.u64 	%rd53, [_Z12rfwd_txxzzxzPfS_S_S_S_S_S_S_S_S_S_fS_ffiiS__param_0];
	cvta.to.global.u64 	%rd31, %rd15;
	cvta.to.global.u64 	%rd32, %rd56;
	add.s64 	%rd34, %rd32, %rd21;
	ld.global.f32 	%f14, [%rd34+24];
	mul.f32 	%f15, %f14, %f14;
	cvta.to.global.u64 	%rd35, %rd13;
	add.s64 	%rd36, %rd35, %rd21;
	ld.global.f32 	%f16, [%rd36+24];
	mul.f32 	%f17, %f16, %f16;
	cvta.to.global.u64 	%rd37, %rd14;
	add.s64 	%rd38, %rd37, %rd21;
	ld.global.f32 	%f18, [%rd38+24];
	bar.sync 	0;
	ld.global.f32 	%f19, [%rd31+4];
	ld.shared.f32 	%f20, [%r5+28];
	ld.shared.f32 	%f21, [%r5+24];
	sub.f32 	%f22, %f20, %f21;
	ld.global.f32 	%f23, [%rd31+8];
	ld.shared.f32 	%f24, [%r5+32];
	ld.shared.f32 	%f25, [%r5+20];
	sub.f32 	%f26, %f24, %f25;
	mul.f32 	%f27, %f23, %f26;
	fma.rn.f32 	%f28, %f19, %f22, %f27;
	ld.global.f32 	%f29, [%rd31+12];
	ld.shared.f32 	%f30, [%r5+36];
	ld.shared.f32 	%f31, [%r5+16];
	sub.f32 	%f32, %f30, %f31;
	fma.rn.f32 	%f33, %f29, %f32, %f28;
	ld.global.f32 	%f34, [%rd31+16];
	ld.shared.f32 	%f35, [%r5+40];
	ld.shared.f32 	%f36, [%r5+12];
	sub.f32 	%f37, %f35, %f36;
	fma.rn.f32 	%f38, %f34, %f37, %f33;
	ld.global.f32 	%f39, [%rd31+20];
	ld.shared.f32 	%f40, [%r5+44];
	ld.shared.f32 	%f41, [%r5+8];
	sub.f32 	%f42, %f40, %f41;
	fma.rn.f32 	%f43, %f39, %f42, %f38;
	ld.global.f32 	%f44, [%rd31+24];
	ld.shared.f32 	%f45, [%r5+48];
	ld.shared.f32 	%f46, [%r5+4];
	sub.f32 	%f47, %f45, %f46;
	fma.rn.f32 	%f48, %f44, %f47, %f43;
	ld.shared.f32 	%f49, [%r6+24];
	ld.shared.f32 	%f50, [%r6+-152];
	sub.f32 	%f51, %f49, %f50;
	ld.shared.f32 	%f52, [%r6+200];
	ld.shared.f32 	%f53, [%r6+-328];
	sub.f32 	%f54, %f52, %f53;
	mul.f32 	%f55, %f23, %f54;
	fma.rn.f32 	%f56, %f19, %f51, %f55;
	ld.shared.f32 	%f57, [%r6+376];
	ld.shared.f32 	%f58, [%r6+-504];
	sub.f32 	%f59, %f57, %f58;
	fma.rn.f32 	%f60, %f29, %f59, %f56;
	ld.shared.f32 	%f61, [%r6+552];
	ld.shared.f32 	%f62, [%r6+-680];
	sub.f32 	%f63, %f61, %f62;
	fma.rn.f32 	%f64, %f34, %f63, %f60;
	ld.shared.f32 	%f65, [%r6+728];
	ld.shared.f32 	%f66, [%r6+-856];
	sub.f32 	%f67, %f65, %f66;
	fma.rn.f32 	%f68, %f39, %f67, %f64;
	ld.shared.f32 	%f69, [%r6+904];
	ld.shared.f32 	%f70, [%r6+-1032];
	sub.f32 	%f71, %f69, %f70;
	fma.rn.f32 	%f72, %f44, %f71, %f68;
	div.rn.f32 	%f73, %f1, 0f447A0000;
	mul.f32 	%f74, %f73, %f18;
	cvt.f64.f32 	%fd1, %f74;
	mul.f64 	%fd2, %fd1, 0d3FE0000000000000;
	add.f64 	%fd3, %fd2, 0d3FF0000000000000;
	rcp.rn.f64 	%fd4, %fd3;
	mov.f64 	%fd5, 0d3FF0000000000000;
	sub.f64 	%fd6, %fd5, %fd2;
	cvta.to.global.u64 	%rd39, %rd7;
	add.s64 	%rd40, %rd39, %rd21;
	ld.global.f32 	%f75, [%rd40+24];
	cvt.f64.f32 	%fd7, %f75;
	mul.f64 	%fd8, %fd6, %fd7;
	cvta.to.global.u64 	%rd41, %rd57;
	add.s64 	%rd42, %rd41, %rd21;
	ld.global.f32 	%f76, [%rd42+24];
	mul.f32 	%f77, %f15, %f76;
	mul.f32 	%f78, %f48, %f77;
	mul.f32 	%f79, %f2, %f78;
	cvt.f64.f32 	%fd9, %f79;
	sub.f64 	%fd10, %fd8, %fd9;
	add.f32 	%f80, %f17, %f17;
	sub.f32 	%f81, %f15, %f80;
	mul.f32 	%f82, %f81, %f76;
	mul.f32 	%f83, %f72, %f82;
	mul.f32 	%f84, %f3, %f83;
	cvt.f64.f32 	%fd11, %f84;
	sub.f64 	%fd12, %fd10, %fd11;
	mul.f64 	%fd13, %fd4, %fd12;
	cvt.rn.f32.f64 	%f85, %fd13;
	cvta.to.global.u64 	%rd43, %rd53;
	add.s64 	%rd44, %rd43, %rd21;
	st.global.f32 	[%rd44+24], %f85;
	cvta.to.global.u64 	%rd45, %rd9;
	add.s64 	%rd46, %rd45, %rd21;
	ld.global.f32 	%f86, [%rd46+24];
	cvt.f64.f32 	%fd14, %f86;
	mul.f64 	%fd15, %fd6, %fd14;
	ld.global.f32 	%f87, [%rd42+24];
	mul.f32 	%f88, %f81, %f87;
	mul.f32 	%f89, %f48, %f88;
	mul.f32 	%f90, %f2, %f89;
	cvt.f64.f32 	%fd16, %f90;
	sub.f64 	%fd17, %fd15, %fd16;
	mul.f32 	%f91, %f15, %f87;
	mul.f32 	%f92, %f72, %f91;
	mul.f32 	%f93, %f3, %f92;
	cvt.f64.f32 	%fd18, %f93;
	sub.f64 	%fd19, %fd17, %fd18;
	mul.f64 	%fd20, %fd4, %fd19;
	cvt.rn.f32.f64 	%f94, %fd20;
	cvta.to.global.u64 	%rd47, %rd54;
	add.s64 	%rd48, %rd47, %rd21;
	st.global.f32 	[%rd48+24], %f94;
	ld.global.f32 	%f95, [%rd31+4];
	ld.shared.f32 	%f96, [%r6+20];
	sub.f32 	%f97, %f49, %f96;
	ld.global.f32 	%f98, [%rd31+8];
	ld.shared.f32 	%f99, [%r6+28];
	ld.shared.f32 	%f100, [%r6+16];
	sub.f32 	%f101, %f99, %f100;
	mul.f32 	%f102, %f98, %f101;
	fma.rn.f32 	%f103, %f95, %f97, %f102;
	ld.global.f32 	%f104, [%rd31+12];
	ld.shared.f32 	%f105, [%r6+32];
	ld.shared.f32 	%f106, [%r6+12];
	sub.f32 	%f107, %f105, %f106;
	fma.rn.f32 	%f108, %f104, %f107, %f103;
	ld.global.f32 	%f109, [%rd31+16];
	ld.shared.f32 	%f110, [%r6+36];
	ld.shared.f32 	%f111, [%r6+8];
	sub.f32 	%f112, %f110, %f111;
	fma.rn.f32 	%f113, %f109, %f112, %f108;
	ld.global.f32 	%f114, [%rd31+20];
	ld.shared.f32 	%f115, [%r6+40];
	ld.shared.f32 	%f116, [%r6+4];
	sub.f32 	%f117, %f115, %f116;
	fma.rn.f32 	%f118, %f114, %f117, %f113;
	ld.global.f32 	%f119, [%rd31+24];
	ld.shared.f32 	%f120, [%r6+44];
	ld.shared.f32 	%f121, [%r6];
	sub.f32 	%f122, %f120, %f121;
	fma.rn.f32 	%f123, %f119, %f122, %f118;
	ld.shared.f32 	%f124, [%r5+200];
	sub.f32 	%f125, %f124, %f21;
	ld.shared.f32 	%f126, [%r5+376];
	ld.shared.f32 	%f127, [%r5+-152];
	sub.f32 	%f128, %f126, %f127;
	mul.f32 	%f129, %f98, %f128;
	fma.rn.f32 	%f130, %f95, %f125, %f129;
	ld.shared.f32 	%f131, [%r5+552];
	ld.shared.f32 	%f132, [%r5+-328];
	sub.f32 	%f133, %f131, %f132;
	fma.rn.f32 	%f134, %f104, %f133, %f130;
	ld.shared.f32 	%f135, [%r5+728];
	ld.shared.f32 	%f136, [%r5+-504];
	sub.f32 	%f137, %f135, %f136;
	fma.rn.f32 	%f138, %f109, %f137, %f134;
	ld.shared.f32 	%f139, [%r5+904];
	ld.shared.f32 	%f140, [%r5+-680];
	sub.f32 	%f141, %f139, %f140;
	fma.rn.f32 	%f142, %f114, %f141, %f138;
	ld.shared.f32 	%f143, [%r5+1080];
	ld.shared.f32 	%f144, [%r5+-856];
	sub.f32 	%f145, %f143, %f144;
	fma.rn.f32 	%f146, %f119, %f145, %f142;
	cvta.to.global.u64 	%rd49, %rd55;
	add.s64 	%rd50, %rd49, %rd21;
	ld.global.f32 	%f147, [%rd50+24];
	cvt.f64.f32 	%fd21, %f147;
	mul.f64 	%fd22, %fd6, %fd21;
	ld.global.f32 	%f148, [%rd42+24];
	mul.f32 	%f149, %f17, %f148;
	mul.f32 	%f150, %f3, %f146;
	fma.rn.f32 	%f151, %f2, %f123, %f150;
	mul.f32 	%f152, %f149, %f151;
	cvt.f64.f32 	%fd23, %f152;
	sub.f64 	%fd24, %fd22, %fd23;
	mul.f64 	%fd25, %fd4, %fd24;
	cvt.rn.f32.f64 	%f153, %fd25;
	cvta.to.global.u64 	%rd51, %rd10;
	add.s64 	%rd52, %rd51, %rd21;
	st.global.f32 	[%rd52+24], %f153;
$L__BB21_6:
	ret;

}
	// .globl	_Z16rfwd_txxzzxz_newPfS_S_S_S_S_S_S_S_S_S_S_S_S_S_fffS_ffiiS_
.visible .entry _Z16rfwd_txxzzxz_newPfS_S_S_S_S_S_S_S_S_S_S_S_S_S_fffS_ffiiS_(
	.param .u64 .ptr .align 1 _Z16rfwd_txxzzxz_newPfS_S_S_S_S_S_S_S_S_S_S_S_S_S_fffS_ffiiS__param_0,
	.param .u64 .ptr .align 1 _Z16rfwd_txxzzxz_newPfS_S_S_S_S_S_S_S_S_S_S_S_S_S_fffS_ffiiS__param_1,
	.param .u64 .ptr .align 1 _Z16rfwd_txxzzxz_newPfS_S_S_S_S_S_S_S_S_S_S_S_S_S_fffS_ffiiS__param_2,
	.param .u64 .ptr .align 1 _Z16rfwd_txxzzxz_newPfS_S_S_S_S_S_S_S_S_S_S_S_S_S_fffS_ffiiS__param_3,
	.param .u64 .ptr .align 1 _Z16rfwd_txxzzxz_newPfS_S_S_S_S_S_S_S_S_S_S_S_S_S_fffS_ffiiS__param_4,
	.param .u64 .ptr .align 1 _Z16rfwd_txxzzxz_newPfS_S_S_S_S_S_S_S_S_S_S_S_S_S_fffS_ffiiS__param_5,
	.param .u64 .ptr .align 1 _Z16rfwd_txxzzxz_newPfS_S_S_S_S_S_S_S_S_S_S_S_S_S_fffS_ffiiS__param_6,
	.param .u64 .ptr .align 1 _Z16rfwd_txxzzxz_newPfS_S_S_S_S_S_S_S_S_S_S_S_S_S_fffS_ffiiS__param_7,
	.param .u64 .ptr .align 1 _Z16rfwd_txxzzxz_newPfS_S_S_S_S_S_S_S_S_S_S_S_S_S_fffS_ffiiS__param_8,
	.param .u64 .ptr .align 1 _Z16rfwd_txxzzxz_newPfS_S_S_S_S_S_S_S_S_S_S_S_S_S_fffS_ffiiS__param_9,
	.param .u64 .ptr .align 1 _Z16rfwd_txxzzxz_newPfS_S_S_S_S_S_S_S_S_S_S_S_S_S_fffS_ffiiS__param_10,
	.param .u64 .ptr .align 1 _Z16rfwd_txxzzxz_newPfS_S_S_S_S_S_S_S_S_S_S_S_S_S_fffS_ffiiS__param_11,
	.param .u64 .ptr .align 1 _Z16rfwd_txxzzxz_newPfS_S_S_S_S_S_S_S_S_S_S_S_S_S_fffS_ffiiS__param_12,
	.param .u64 .ptr .align 1 _Z16rfwd_txxzzxz_newPfS_S_S_S_S_S_S_S_S_S_S_S_S_S_fffS_ffiiS__param_13,
	.param .u64 .ptr .align 1 _Z16rfwd_txxzzxz_newPfS_S_S_S_S_S_S_S_S_S_S_S_S_S_fffS_ffiiS__param_14,
	.param .f32 _Z16rfwd_txxzzxz_newPfS_S_S_S_S_S_S_S_S_S_S_S_S_S_fffS_ffiiS__param_15,
	.param .f32 _Z16rfwd_txxzzxz_newPfS_S_S_S_S_S_S_S_S_S_S_S_S_S_fffS_ffiiS__param_16,
	.param .f32 _Z16rfwd_txxzzxz_newPfS_S_S_S_S_S_S_S_S_S_S_S_S_S_fffS_ffiiS__param_17,
	.param .u64 .ptr .align 1 _Z16rfwd_txxzzxz_newPfS_S_S_S_S_S_S_S_S_S_S_S_S_S_fffS_ffiiS__param_18,
	.param .f32 _Z16rfwd_txxzzxz_newPfS_S_S_S_S_S_S_S_S_S_S_S_S_S_fffS_ffiiS__param_19,
	.param .f32 _Z16rfwd_txxzzxz_newPfS_S_S_S_S_S_S_S_S_S_S_S_S_S_fffS_ffiiS__param_20,
	.param .u32 _Z16rfwd_txxzzxz_newPfS_S_S_S_S_S_S_S_S_S_S_S_S_S_fffS_ffiiS__param_21,
	.param .u32 _Z16rfwd_txxzzxz_newPfS_S_S_S_S_S_S_S_S_S_S_S_S_S_fffS_ffiiS__param_22,
	.param .u64 .ptr .align 1 _Z16rfwd_txxzzxz_newPfS_S_S_S_S_S_S_S_S_S_S_S_S_S_fffS_ffiiS__param_23
)
{
	.reg .pred 	%p<6>;
	.reg .b32 	%r<42>;
	.reg .b32 	%f<160>;
	.reg .b64 	%rd<67>;
	.reg .b64 	%fd<26>;
	// demoted variable
	.shared .align 4 .b8 _ZZ16rfwd_txxzzxz_newPfS_S_S_S_S_S_S_S_S_S_S_S_S_S_fffS_ffiiS_E7s_data1[4928];
	// demoted variable
	.shared .align 4 .b8 _ZZ16rfwd_txxzzxz_newPfS_S_S_S_S_S_S_S_S_S_S_S_S_S_fffS_ffiiS_E7s_data2[4928];
	ld.param.u64 	%rd7, [_Z16rfwd_txxzzxz_newPfS_S_S_S_S_S_S_S_S_S_S_S_S_S_fffS_ffiiS__param_1];
	ld.param.u64 	%rd9, [_Z16rfwd_txxzzxz_newPfS_S_S_S_S_S_S_S_S_S_S_S_S_S_fffS_ffiiS__param_3];
	ld.param.u64 	%rd10, [_Z16rfwd_txxzzxz_newPfS_S_S_S_S_S_S_S_S_S_S_S_S_S_fffS_ffiiS__param_4];
	ld.param.u64 	%rd11, [_Z16rfwd_txxzzxz_newPfS_S_S_S_S_S_S_S_S_S_S_S_S_S_fffS_ffiiS__param_5];
	ld.param.u64 	%rd12, [_Z16rfwd_txxzzxz_newPfS_S_S_S_S_S_S_S_S_S_S_S_S_S_fffS_ffiiS__param_6];
	ld.param.u64 	%rd13, [_Z16rfwd_txxzzxz_newPfS_S_S_S_S_S_S_S_S_S_S_S_S_S_fffS_ffiiS__param_7];
	ld.param.u64 	%rd14, [_Z16rfwd_txxzzxz_newPfS_S_S_S_S_S_S_S_S_S_S_S_S_S_fffS_ffiiS__param_8];
	ld.param.u64 	%rd15, [_Z16rfwd_txxzzxz_newPfS_S_S_S_S_S_S_S_S_S_S_S_S_S_fffS_ffiiS__param_9];
	ld.param.u64 	%rd21, [_Z16rfwd_txxzzxz_newPfS_S_S_S_S_S_S_S_S_S_S_S_S_S_fffS_ffiiS__param_10];
	ld.param.u64 	%rd22, [_Z16rfwd_txxzzxz_newPfS_S_S_S_S_S_S_S_S_S_S_S_S_S_fffS_ffiiS__param_11];
	ld.param.u64 	%rd16, [_Z16rfwd_txxzzxz_newPfS_S_S_S_S_S_S_S_S_S_S_S_S_S_fffS_ffiiS__param_12];
	ld.param.u64 	%rd17, [_Z16rfwd_txxzzxz_newPfS_S_S_S_S_S_S_S_S_S_S_S_S_S_fffS_ffiiS__param_13];
	ld.param.u64 	%rd18, [_Z16rfwd_txxzzxz_newPfS_S_S_S_S_S_S_S_S_S_S_S_S_S_fffS_ffiiS__param_14];
	ld.param.f32 	%f1, [_Z16rfwd_txxzzxz_newPfS_S_S_S_S_S_S_S_S_S_S_S_S_S_fffS_ffiiS__param_15];
	ld.param.f32 	%f2, [_Z16rfwd_txxzzxz_newPfS_S_S_S_S_S_S_S_S_S_S_S_S_S_fffS_ffiiS__param_16];
	ld.param.f32 	%f3, [_Z16rfwd_txxzzxz_newPfS_S_S_S_S_S_S_S_S_S_S_S_S_S_fffS_ffiiS__param_17];
	ld.param.u64 	%rd19, [_Z16rfwd_txxzzxz_newPfS_S_S_S_S_S_S_S_S_S_S_S_S_S_fffS_ffiiS__param_18];
	ld.param.f32 	%f4, [_Z16rfwd_txxzzxz_newPfS_S_S_S_S_S_S_S_S_S_S_S_S_S_fffS_ffiiS__param_19];
	ld.param.f32 	%f5, [_Z16rfwd_txxzzxz_newPfS_S_S_S_S_S_S_S_S_S_S_S_S_S_fffS_ffiiS__param_20];
	ld.param.u32 	%r10, [_Z16rfwd_txxzzxz_newPfS_S_S_S_S_S_S_S_S_S_S_S_S_S_fffS_ffiiS__param_21];
	ld.param.u32 	%r11, [_Z16rfwd_txxzzxz_newPfS_S_S_S_S_S_S_S_S_S_S_S_S_S_fffS_ffiiS__param_22];
	ld.param.u64 	%rd20, [_Z16rfwd_txxzzxz_newPfS_S_S_S_S_S_S_S_S_S_S_S_S_S_fffS_ffiiS__param_23];
	cvta.to.global.u64 	%rd1, %rd22;
	cvta.to.global.u64 	%rd2, %rd21;
	mov.u32 	%r12, %ctaid.x;
	mov.u32 	%r13, %ntid.x;
	mov.u32 	%r1, %tid.x;
	mad.lo.s32 	%r2, %r12, %r13, %r1;
	mov.u32 	%r14, %ctaid.y;
	mov.u32 	%r15, %ntid.y;
	mov.u32 	%r3, %tid.y;
	mad.lo.s32 	%r16, %r14, %r15, %r3;
	mul.lo.s32 	%r17, %r3, 176;
	mov.u32 	%r18, _ZZ16rfwd_txxzzxz_newPfS_S_S_S_S_S_S_S_S_S_S_S_S_S_fffS_ffiiS_E7s_data1;
	add.s32 	%r19, %r18, %r17;
	shl.b32 	%r20, %r1, 2;
	add.s32 	%r21, %r19, %r20;
	add.s32 	%r5, %r21, 1056;
	mov.b32 	%r22, 0;
	st.shared.u32 	[%r21+1080], %r22;
	st.shared.u32 	[%r21], %r22;
	neg.s32 	%r23, %r3;
	mul.lo.s32 	%r24, %r23, 176;
	add.s32 	%r25, %r18, %r24;
	sub.s32 	%r26, %r25, %r20;
	st.shared.u32 	[%r26+4924], %r22;
	sub.s32 	%r27, %r19, %r20;
	st.shared.u32 	[%r27+172], %r22;
	add.s32 	%r28, %r25, %r20;
	st.shared.u32 	[%r28+4752], %r22;
	mov.u32 	%r29, _ZZ16rfwd_txxzzxz_newPfS_S_S_S_S_S_S_S_S_S_S_S_S_S_fffS_ffiiS_E7s_data2;
	add.s32 	%r30, %r29, %r17;
	add.s32 	%r31, %r30, %r20;
	add.s32 	%r6, %r31, 1056;
	st.shared.u32 	[%r31+1080], %r22;
	st.shared.u32 	[%r31], %r22;
	add.s32 	%r32, %r29, %r24;
	sub.s32 	%r33, %r32, %r20;
	st.shared.u32 	[%r33+4924], %r22;
	sub.s32 	%r34, %r30, %r20;
	st.shared.u32 	[%r34+172], %r22;
	add.s32 	%r35, %r32, %r20;
	st.shared.u32 	[%r35+4752], %r22;
	setp.ge.s32 	%p1, %r2, %r10;
	setp.ge.s32 	%p2, %r16, %r11;
	or.pred  	%p3, %p1, %p2;
	@%p3 bra 	$L__BB22_6;
	add.s32 	%r7, %r11, 12;
	add.s32 	%r36, %r2, 6;
	mul.lo.s32 	%r8, %r7, %r36;
	bar.sync 	0;
	cvt.s64.s32 	%rd23, %r8;
	cvt.u64.u32 	%rd24, %r16;
	add.s64 	%rd3, %rd24, %rd23;
	shl.b64 	%rd25, %rd3, 2;
	add.s64 	%rd4, %rd2, %rd25;
	ld.global.f32 	%f6, [%rd4+24];
	st.shared.f32 	[%r5+24], %f6;
	add.s64 	%rd5, %rd1, %rd25;
	ld.global.f32 	%f7, [%rd5+24];
	st.shared.f32 	[%r6+24], %f7;
	setp.gt.u32 	%p4, %r3, 5;
	@%p4 bra 	$L__BB22_3;
	add.s32 	%r37, %r16, %r8;
	mul.wide.s32 	%rd26, %r37, 4;
	add.s64 	%rd27, %rd2, %rd26;
	ld.global.f32 	%f8, [%rd27];
	st.shared.f32 	[%r5+-1032], %f8;
	ld.global.f32 	%f9, [%rd4+88];
	st.shared.f32 	[%r5+2840], %f9;
	add.s64 	%rd28, %rd1, %rd26;
	ld.global.f32 	%f10, [%rd28];
	st.shared.f32 	[%r6+-1032], %f10;
	ld.global.f32 	%f11, [%rd5+88];
	st.shared.f32 	[%r6+2840], %f11;
$L__BB22_3:
	setp.gt.u32 	%p5, %r1, 5;
	@%p5 bra 	$L__BB22_5;
	add.s32 	%r38, %r16, %r8;
	mad.lo.s32 	%r39, %r7, -6, %r38;
	add.s32 	%r40, %r39, 6;
	mul.wide.s32 	%rd29, %r40, 4;
	add.s64 	%rd30, %rd2, %rd29;
	ld.global.f32 	%f12, [%rd30];
	st.shared.f32 	[%r5], %f12;
	shl.b32 	%r41, %r7, 5;
	mul.wide.s32 	%rd31, %r41, 4;
	add.s64 	%rd32, %rd4, %rd31;
	ld.global.f32 	%f13, [%rd32+24];
	st.shared.f32 	[%r5+152], %f13;
	add.s64 	%rd33, %rd1, %rd29;
	ld.global.f32 	%f14, [%rd33];
	st.shared.f32 	[%r6], %f14;
	add.s64 	%rd34, %rd5, %rd31;
	ld.global.f32 	%f15, [%rd34+24];
	st.shared.f32 	[%r6+152], %f15;
$L__BB22_5:
	ld.param.u64 	%rd66, [_Z16rfwd_txxzzxz_newPfS_S_S_S_S_S_S_S_S_S_S_S_S_S_fffS_ffiiS__param_2];
	ld.param.u64 	%rd65, [_Z16rfwd_txxzzxz_newPfS_S_S_S_S_S_S_S_S_S_S_S_S_S_fffS_ffiiS__param_0];
	cvta.to.global.u64 	%rd35, %rd19;
	cvta.to.global.u64 	%rd36, %rd16;
	add.s64 	%rd38, %rd36, %rd25;
	ld.global.f32 	%f16, [%rd38+24];
	mul.f32 	%f17, %f16, %f16;
	cvta.to.global.u64 	%rd39, %rd17;
	add.s64 	%rd40, %rd39, %rd25;
	ld.global.f32 	%f18, [%rd40+24];
	mul.f32 	%f19, %f18, %f18;
	cvta.to.global.u64 	%rd41, %rd18;
	add.s64 	%rd42, %rd41, %rd25;
	ld.global.f32 	%f20, [%rd42+24];
	bar.sync 	0;
	ld.global.f32 	%f21, [%rd35+4];
	ld.shared.f32 	%f22, [%r5+28];
	ld.shared.f32 	%f23, [%r5+24];
	sub.f32 	%f24, %f22, %f23;
	ld.global.f32 	%f25, [%rd35+8];
	ld.shared.f32 	%f26, [%r5+32];
	ld.shared.f32 	%f27, [%r5+20];
	sub.f32 	%f28, %f26, %f27;
	mul.f32 	%f29, %f25, %f28;
	fma.rn.f32 	%f30, %f21, %f24, %f29;
	ld.global.f32 	%f31, [%rd35+12];
	ld.shared.f32 	%f32, [%r5+36];
	ld.shared.f32 	%f33, [%r5+16];
	sub.f32 	%f34, %f32, %f33;
	fma.rn.f32 	%f35, %f31, %f34, %f30;
	ld.global.f32 	%f36, [%rd35+16];
	ld.shared.f32 	%f37, [%r5+40];
	ld.shared.f32 	%f38, [%r5+12];
	sub.f32 	%f39, %f37, %f38;
	fma.rn.f32 	%f40, %f36, %f39, %f35;
	ld.global.f32 	%f41, [%rd35+20];
	ld.shared.f32 	%f42, [%r5+44];
	ld.shared.f32 	%f43, [%r5+8];
	sub.f32 	%f44, %f42, %f43;
	fma.rn.f32 	%f45, %f41, %f44, %f40;
	ld.global.f32 	%f46, [%rd35+24];
	ld.shared.f32 	%f47, [%r5+48];
	ld.shared.f32 	%f48, [%r5+4];
	sub.f32 	%f49, %f47, %f48;
	fma.rn.f32 	%f50, %f46, %f49, %f45;
	ld.shared.f32 	%f51, [%r6+24];
	ld.shared.f32 	%f52, [%r6+-152];
	sub.f32 	%f53, %f51, %f52;
	ld.shared.f32 	%f54, [%r6+200];
	ld.shared.f32 	%f55, [%r6+-328];
	sub.f32 	%f56, %f54, %f55;
	mul.f32 	%f57, %f25, %f56;
	fma.rn.f32 	%f58, %f21, %f53, %f57;
	ld.shared.f32 	%f59, [%r6+376];
	ld.shared.f32 	%f60, [%r6+-504];
	sub.f32 	%f61, %f59, %f60;
	fma.rn.f32 	%f62, %f31, %f61, %f58;
	ld.shared.f32 	%f63, [%r6+552];
	ld.shared.f32 	%f64, [%r6+-680];
	sub.f32 	%f65, %f63, %f64;
	fma.rn.f32 	%f66, %f36, %f65, %f62;
	ld.shared.f32 	%f67, [%r6+728];
	ld.shared.f32 	%f68, [%r6+-856];
	sub.f32 	%f69, %f67, %f68;
	fma.rn.f32 	%f70, %f41, %f69, %f66;
	ld.shared.f32 	%f71, [%r6+904];
	ld.shared.f32 	%f72, [%r6+-1032];
	sub.f32 	%f73, %f71, %f72;
	fma.rn.f32 	%f74, %f46, %f73, %f70;
	div.rn.f32 	%f75, %f50, %f2;
	cvta.to.global.u64 	%rd43, %rd65;
	add.s64 	%rd44, %rd43, %rd25;
	st.global.f32 	[%rd44+24], %f75;
	div.rn.f32 	%f76, %f74, %f3;
	cvta.to.global.u64 	%rd45, %rd9;
	add.s64 	%rd46, %rd45, %rd25;
	st.global.f32 	[%rd46+24], %f76;
	div.rn.f32 	%f77, %f1, 0f447A0000;
	mul.f32 	%f78, %f77, %f20;
	cvt.f64.f32 	%fd1, %f78;
	mul.f64 	%fd2, %fd1, 0d3FE0000000000000;
	add.f64 	%fd3, %fd2, 0d3FF0000000000000;
	rcp.rn.f64 	%fd4, %fd3;
	mov.f64 	%fd5, 0d3FF0000000000000;
	sub.f64 	%fd6, %fd5, %fd2;
	cvta.to.global.u64 	%rd47, %rd11;
	add.s64 	%rd48, %rd47, %rd25;
	ld.global.f32 	%f79, [%rd48+24];
	cvt.f64.f32 	%fd7, %f79;
	mul.f64 	%fd8, %fd6, %fd7;
	cvta.to.global.u64 	%rd49, %rd20;
	add.s64 	%rd50, %rd49, %rd25;
	ld.global.f32 	%f80, [%rd50+24];
	mul.f32 	%f81, %f17, %f80;
	mul.f32 	%f82, %f50, %f81;
	mul.f32 	%f83, %f4, %f82;
	cvt.f64.f32 	%fd9, %f83;
	sub.f64 	%fd10, %fd8, %fd9;
	add.f32 	%f84, %f19, %f19;
	sub.f32 	%f85, %f17, %f84;
	mul.f32 	%f86, %f85, %f80;
	mul.f32 	%f87, %f74, %f86;
	mul.f32 	%f88, %f5, %f87;
	cvt.f64.f32 	%fd11, %f88;
	sub.f64 	%fd12, %fd10, %fd11;
	mul.f64 	%fd13, %fd4, %fd12;
	cvt.rn.f32.f64 	%f89, %fd13;
	cvta.to.global.u64 	%rd51, %rd10;
	add.s64 	%rd52, %rd51, %rd25;
	st.global.f32 	[%rd52+24], %f89;
	cvta.to.global.u64 	%rd53, %rd13;
	add.s64 	%rd54, %rd53, %rd25;
	ld.global.f32 	%f90, [%rd54+24];
	cvt.f64.f32 	%fd14, %f90;
	mul.f64 	%fd15, %fd6, %fd14;
	ld.global.f32 	%f91, [%rd50+24];
	mul.f32 	%f92, %f85, %f91;
	mul.f32 	%f93, %f50, %f92;
	mul.f32 	%f94, %f4, %f93;
	cvt.f64.f32 	%fd16, %f94;
	sub.f64 	%fd17, %fd15, %fd16;
	mul.f32 	%f95, %f17, %f91;
	mul.f32 	%f96, %f74, %f95;
	mul.f32 	%f97, %f5, %f96;
	cvt.f64.f32 	%fd18, %f97;
	sub.f64 	%fd19, %fd17, %fd18;
	mul.f64 	%fd20, %fd4, %fd19;
	cvt.rn.f32.f64 	%f98, %fd20;
	cvta.to.global.u64 	%rd55, %rd12;
	add.s64 	%rd56, %rd55, %rd25;
	st.global.f32 	[%rd56+24], %f98;
	ld.global.f32 	%f99, [%rd35+4];
	ld.shared.f32 	%f100, [%r6+20];
	sub.f32 	%f101, %f51, %f100;
	ld.global.f32 	%f102, [%rd35+8];
	ld.shared.f32 	%f103, [%r6+28];
	ld.shared.f32 	%f104, [%r6+16];
	sub.f32 	%f105, %f103, %f104;
	mul.f32 	%f106, %f102, %f105;
	fma.rn.f32 	%f107, %f99, %f101, %f106;
	ld.global.f32 	%f108, [%rd35+12];
	ld.shared.f32 	%f109, [%r6+32];
	ld.shared.f32 	%f110, [%r6+12];
	sub.f32 	%f111, %f109, %f110;
	fma.rn.f32 	%f112, %f108, %f111, %f107;
	ld.global.f32 	%f113, [%rd35+16];
	ld.shared.f32 	%f114, [%r6+36];
	ld.shared.f32 	%f115, [%r6+8];
	sub.f32 	%f116, %f114, %f115;
	fma.rn.f32 	%f117, %f113, %f116, %f112;
	ld.global.f32 	%f118, [%rd35+20];
	ld.shared.f32 	%f119, [%r6+40];
	ld.shared.f32 	%f120, [%r6+4];
	sub.f32 	%f121, %f119, %f120;
	fma.rn.f32 	%f122, %f118, %f121, %f117;
	ld.global.f32 	%f123, [%rd35+24];
	ld.shared.f32 	%f124, [%r6+44];
	ld.shared.f32 	%f125, [%r6];
	sub.f32 	%f126, %f124, %f125;
	fma.rn.f32 	%f127, %f123, %f126, %f122;
	ld.shared.f32 	%f128, [%r5+200];
	sub.f32 	%f129, %f128, %f23;
	ld.shared.f32 	%f130, [%r5+376];
	ld.shared.f32 	%f131, [%r5+-152];
	sub.f32 	%f132, %f130, %f131;
	mul.f32 	%f133, %f102, %f132;
	fma.rn.f32 	%f134, %f99, %f129, %f133;
	ld.shared.f32 	%f135, [%r5+552];
	ld.shared.f32 	%f136, [%r5+-328];
	sub.f32 	%f137, %f135, %f136;
	fma.rn.f32 	%f138, %f108, %f137, %f134;
	ld.shared.f32 	%f139, [%r5+728];
	ld.shared.f32 	%f140, [%r5+-504];
	sub.f32 	%f141, %f139, %f140;
	fma.rn.f32 	%f142, %f113, %f141, %f138;
	ld.shared.f32 	%f143, [%r5+904];
	ld.shared.f32 	%f144, [%r5+-680];
	sub.f32 	%f145, %f143, %f144;
	fma.rn.f32 	%f146, %f118, %f145, %f142;
	ld.shared.f32 	%f147, [%r5+1080];
	ld.shared.f32 	%f148, [%r5+-856];
	sub.f32 	%f149, %f147, %f148;
	fma.rn.f32 	%f150, %f123, %f149, %f146;
	div.rn.f32 	%f151, %f150, %f3;
	cvta.to.global.u64 	%rd57, %rd7;
	add.s64 	%rd58, %rd57, %rd25;
	st.global.f32 	[%rd58+24], %f151;
	div.rn.f32 	%f152, %f127, %f2;
	cvta.to.global.u64 	%rd59, %rd66;
	add.s64 	%rd60, %rd59, %rd25;
	st.global.f32 	[%rd60+24], %f152;
	cvta.to.global.u64 	%rd61, %rd15;
	add.s64 	%rd62, %rd61, %rd25;
	ld.global.f32 	%f153, [%rd62+24];
	cvt.f64.f32 	%fd21, %f153;
	mul.f64 	%fd22, %fd6, %fd21;
	ld.global.f32 	%f154, [%rd50+24];
	mul.f32 	%f155, %f19, %f154;
	mul.f32 	%f156, %f5, %f150;
	fma.rn.f32 	%f157, %f4, %f127, %f156;
	mul.f32 	%f158, %f155, %f157;
	cvt.f64.f32 	%fd23, %f158;
	sub.f64 	%fd24, %fd22, %fd23;
	mul.f64 	%fd25, %fd4, %fd24;
	cvt.rn.f32.f64 	%f159, %fd25;
	cvta.to.global.u64 	%rd63, %rd14;
	add.s64 	%rd64, %rd63, %rd25;
	st.global.f32 	[%rd64+24], %f159;
$L__BB22_6:
	ret;

}
	// .globl	_Z6fwd_vxPfS_S_S_S_fffS_ffiiS_
.visible .entry _Z6fwd_vxPfS_S_S_S_fffS_ffiiS_(
	.param .u64 .ptr .align 1 _Z6fwd_vxPfS_S_S_S_fffS_ffiiS__param_0,
	.param .u64 .ptr .align 1 _Z6fwd_vxPfS_S_S_S_fffS_ffiiS__param_1,
	.param .u64 .ptr .align 1 _Z6fwd_vxPfS_S_S_S_fffS_ffiiS__param_2,
	.param .u64 .ptr .align 1 _Z6fwd_vxPfS_S_S_S_fffS_ffiiS__param_3,
	.param .u64 .ptr .align 1 _Z6fwd_vxPfS_S_S_S_fffS_ffiiS__param_4,
	.param .f32 _Z6fwd_vxPfS_S_S_S_fffS_ffiiS__param_5,
	.param .f32 _Z6fwd_vxPfS_S_S_S_fffS_ffiiS__param_6,
	.param .f32 _Z6fwd_vxPfS_S_S_S_fffS_ffiiS__param_7,
	.param .u64 .ptr .align 1 _Z6fwd_vxPfS_S_S_S_fffS_ffiiS__param_8,
	.param .f32 _Z6fwd_vxPfS_S_S_S_fffS_ffiiS__param_9,
	.param .f32 _Z6fwd_vxPfS_S_S_S_fffS_ffiiS__param_10,
	.param .u32 _Z6fwd_vxPfS_S_S_S_fffS_ffiiS__param_11,
	.param .u32 _Z6fwd_vxPfS_S_S_S_fffS_ffiiS__param_12,
	.param .u64 .ptr .align 1 _Z6fwd_vxPfS_S_S_S_fffS_ffiiS__param_13
)
{
	.reg .pred 	%p<6>;
	.reg .b32 	%r<42>;
	.reg .b32 	%f<76>;
	.reg .b64 	%rd<36>;
	.reg .b64 	%fd<14>;
	// demoted variable
	.shared .align 4 .b8 _ZZ6fwd_vxPfS_S_S_S_fffS_ffiiS_E7s_data1[4928];
	// demoted variable
	.shared .align 4 .b8 _ZZ6fwd_vxPfS_S_S_S_fffS_ffiiS_E7s_data2[4928];
	ld.param.u64 	%rd7, [_Z6fwd_vxPfS_S_S_S_fffS_ffiiS__param_1];
	ld.param.u64 	%rd11, [_Z6fwd_vxPfS_S_S_S_fffS_ffiiS__param_2];
	ld.param.u64 	%rd12, [_Z6fwd_vxPfS_S_S_S_fffS_ffiiS__param_3];
	ld.param.u64 	%rd8, [_Z6fwd_vxPfS_S_S_S_fffS_ffiiS__param_4];
	ld.param.f32 	%f1, [_Z6fwd_vxPfS_S_S_S_fffS_ffiiS__param_7];
	ld.param.u64 	%rd9, [_Z6fwd_vxPfS_S_S_S_fffS_ffiiS__param_8];
	ld.param.f32 	%f2, [_Z6fwd_vxPfS_S_S_S_fffS_ffiiS__param_9];
	ld.param.f32 	%f3, [_Z6fwd_vxPfS_S_S_S_fffS_ffiiS__param_10];
	ld.param.u32 	%r10, [_Z6fwd_vxPfS_S_S_S_fffS_ffiiS__param_11];
	ld.param.u32 	%r11, [_Z6fwd_vxPfS_S_S_S_fffS_ffiiS__param_12];
	ld.param.u64 	%rd10, [_Z6fwd_vxPfS_S_S_S_fffS_ffiiS__param_13];
	cvta.to.global.u64 	%rd1, %rd12;
	cvta.to.global.u64 	%rd2, %rd11;
	mov.u32 	%r12, %ctaid.x;
	mov.u32 	%r13, %ntid.x;
	mov.u32 	%r1, %tid.x;
	mad.lo.s32 	%r2, %r12, %r13, %r1;
	mov.u32 	%r14, %ctaid.y;
	mov.u32 	%r15, %ntid.y;
	mov.u32 	%r3, %tid.y;
	mad.lo.s32 	%r16, %r14, %r15, %r3;
	mul.lo.s32 	%r17, %r3, 176;
	mov.u32 	%r18, _ZZ6fwd_vxPfS_S_S_S_fffS_ffiiS_E7s_data1;
	add.s32 	%r19, %r18, %r17;
	shl.b32 	%r20, %r1, 2;
	add.s32 	%r21, %r19, %r20;
	add.s32 	%r5, %r21, 1056;
	mov.b32 	%r22, 0;
	st.shared.u32 	[%r21+1080], %r22;
	st.shared.u32 	[%r21], %r22;
	neg.s32 	%r23, %r3;
	mul.lo.s32 	%r24, %r23, 176;
	add.s32 	%r25, %r18, %r24;
	sub.s32 	%r26, %r25, %r20;
	st.shared.u32 	[%r26+4924], %r22;
	sub.s32 	%r27, %r19, %r20;
	st.shared.u32 	[%r27+172], %r22;
	add.s32 	%r28, %r25, %r20;
	st.shared.u32 	[%r28+4752], %r22;
	mov.u32 	%r29, _ZZ6fwd_vxPfS_S_S_S_fffS_ffiiS_E7s_data2;
	add.s32 	%r30, %r29, %r17;
	add.s32 	%r31, %r30, %r20;
	add.s32 	%r6, %r31, 1056;
	st.shared.u32 	[%r31+1080], %r22;
	st.shared.u32 	[%r31], %r22;
	add.s32 	%r32, %r29, %r24;
	sub.s32 	%r33, %r32, %r20;
	st.shared.u32 	[%r33+4924], %r22;
	sub.s32 	%r34, %r30, %r20;
	st.shared.u32 	[%r34+172], %r22;
	add.s32 	%r35, %r32, %r20;
	st.shared.u32 	[%r35+4752], %r22;
	setp.ge.s32 	%p1, %r2, %r10;
	setp.ge.s32 	%p2, %r16, %r11;
	or.pred  	%p3, %p1, %p2;
	@%p3 bra 	$L__BB23_6;
	add.s32 	%r7, %r11, 12;
	add.s32 	%r36, %r2, 6;
	mul.lo.s32 	%r8, %r7, %r36;
	bar.sync 	0;
	cvt.s64.s32 	%rd13, %r8;
	cvt.u64.u32 	%rd14, %r16;
	add.s64 	%rd3, %rd14, %rd13;
	shl.b64 	%rd15, %rd3, 2;
	add.s64 	%rd4, %rd2, %rd15;
	ld.global.f32 	%f4, [%rd4+24];
	st.shared.f32 	[%r5+24], %f4;
	add.s64 	%rd5, %rd1, %rd15;
	ld.global.f32 	%f5, [%rd5+24];
	st.shared.f32 	[%r6+24], %f5;
	setp.gt.u32 	%p4, %r3, 5;
	@%p4 bra 	$L__BB23_3;
	add.s32 	%r37, %r16, %r8;
	mul.wide.s32 	%rd16, %r37, 4;
	add.s64 	%rd17, %rd2, %rd16;
	ld.global.f32 	%f6, [%rd17];
	st.shared.f32 	[%r5+-1032], %f6;
	ld.global.f32 	%f7, [%rd4+88];
	st.shared.f32 	[%r5+2840], %f7;
	add.s64 	%rd18, %rd1, %rd16;
	ld.global.f32 	%f8, [%rd18];
	st.shared.f32 	[%r6+-1032], %f8;
	ld.global.f32 	%f9, [%rd5+88];
	st.shared.f32 	[%r6+2840], %f9;
$L__BB23_3:
	setp.gt.u32 	%p5, %r1, 5;
	@%p5 bra 	$L__BB23_5;
	add.s32 	%r38, %r16, %r8;
	mad.lo.s32 	%r39, %r7, -6, %r38;
	add.s32 	%r40, %r39, 6;
	mul.wide.s32 	%rd19, %r40, 4;
	add.s64 	%rd20, %rd2, %rd19;
	ld.global.f32 	%f10, [%rd20];
	st.shared.f32 	[%r5], %f10;
	shl.b32 	%r41, %r7, 5;
	mul.wide.s32 	%rd21, %r41, 4;
	add.s64 	%rd22, %rd4, %rd21;
	ld.global.f32 	%f11, [%rd22+24];
	st.shared.f32 	[%r5+152], %f11;
	add.s64 	%rd23, %rd1, %rd19;
	ld.global.f32 	%f12, [%rd23];
	st.shared.f32 	[%r6], %f12;
	add.s64 	%rd24, %rd5, %rd21;
	ld.global.f32 	%f13, [%rd24+24];
	st.shared.f32 	[%r6+152], %f13;
$L__BB23_5:
	ld.param.u64 	%rd35, [_Z6fwd_vxPfS_S_S_S_fffS_ffiiS__param_0];
	cvta.to.global.u64 	%rd25, %rd9;
	cvta.to.global.u64 	%rd26, %rd10;
	add.s64 	%rd28, %rd26, %rd15;
	ld.global.f32 	%f14, [%rd28+24];
	cvta.to.global.u64 	%rd29, %rd8;
	add.s64 	%rd30, %rd29, %rd15;
	ld.global.f32 	%f15, [%rd30+24];
	bar.sync 	0;
	ld.global.f32 	%f16, [%rd25+4];
	ld.shared.f32 	%f17, [%r5+24];
	ld.shared.f32 	%f18, [%r5+20];
	sub.f32 	%f19, %f17, %f18;
	ld.global.f32 	%f20, [%rd25+8];
	ld.shared.f32 	%f21, [%r5+28];
	ld.shared.f32 	%f22, [%r5+16];
	sub.f32 	%f23, %f21, %f22;
	mul.f32 	%f24, %f20, %f23;
	fma.rn.f32 	%f25, %f16, %f19, %f24;
	ld.global.f32 	%f26, [%rd25+12];
	ld.shared.f32 	%f27, [%r5+32];
	ld.shared.f32 	%f28, [%r5+12];
	sub.f32 	%f29, %f27, %f28;
	fma.rn.f32 	%f30, %f26, %f29, %f25;
	ld.global.f32 	%f31, [%rd25+16];
	ld.shared.f32 	%f32, [%r5+36];
	ld.shared.f32 	%f33, [%r5+8];
	sub.f32 	%f34, %f32, %f33;
	fma.rn.f32 	%f35, %f31, %f34, %f30;
	ld.global.f32 	%f36, [%rd25+20];
	ld.shared.f32 	%f37, [%r5+40];
	ld.shared.f32 	%f38, [%r5+4];
	sub.f32 	%f39, %f37, %f38;
	fma.rn.f32 	%f40, %f36, %f39, %f35;
	ld.global.f32 	%f41, [%rd25+24];
	ld.shared.f32 	%f42, [%r5+44];
	ld.shared.f32 	%f43, [%r5];
	sub.f32 	%f44, %f42, %f43;
	fma.rn.f32 	%f45, %f41, %f44, %f40;
	ld.shared.f32 	%f46, [%r6+24];
	ld.shared.f32 	%f47, [%r6+-152];
	sub.f32 	%f48, %f46, %f47;
	ld.shared.f32 	%f49, [%r6+200];
	ld.shared.f32 	%f50, [%r6+-328];
	sub.f32 	%f51, %f49, %f50;
	mul.f32 	%f52, %f20, %f51;
	fma.rn.f32 	%f53, %f16, %f48, %f52;
	ld.shared.f32 	%f54, [%r6+376];
	ld.shared.f32 	%f55, [%r6+-504];
	sub.f32 	%f56, %f54, %f55;
	fma.rn.f32 	%f57, %f26, %f56, %f53;
	ld.shared.f32 	%f58, [%r6+552];
	ld.shared.f32 	%f59, [%r6+-680];
	sub.f32 	%f60, %f58, %f59;
	fma.rn.f32 	%f61, %f31, %f60, %f57;
	ld.shared.f32 	%f62, [%r6+728];
	ld.shared.f32 	%f63, [%r6+-856];
	sub.f32 	%f64, %f62, %f63;
	fma.rn.f32 	%f65, %f36, %f64, %f61;
	ld.shared.f32 	%f66, [%r6+904];
	ld.shared.f32 	%f67, [%r6+-1032];
	sub.f32 	%f68, %f66, %f67;
	fma.rn.f32 	%f69, %f41, %f68, %f65;
	div.rn.f32 	%f70, %f1, 0f447A0000;
	mul.f32 	%f71, %f70, %f15;
	cvt.f64.f32 	%fd1, %f71;
	mul.f64 	%fd2, %fd1, 0d3FE0000000000000;
	add.f64 	%fd3, %fd2, 0d3FF0000000000000;
	rcp.rn.f64 	%fd4, %fd3;
	mov.f64 	%fd5, 0d3FF0000000000000;
	sub.f64 	%fd6, %fd5, %fd2;
	cvta.to.global.u64 	%rd31, %rd7;
	add.s64 	%rd32, %rd31, %rd15;
	ld.global.f32 	%f72, [%rd32+24];
	cvt.f64.f32 	%fd7, %f72;
	cvt.f64.f32 	%fd8, %f14;
	rcp.rn.f64 	%fd9, %fd8;
	mul.f32 	%f73, %f3, %f69;
	fma.rn.f32 	%f74, %f2, %f45, %f73;
	cvt.f64.f32 	%fd10, %f74;
	mul.f64 	%fd11, %fd9, %fd10;
	fma.rn.f64 	%fd12, %fd6, %fd7, %fd11;
	mul.f64 	%fd13, %fd4, %fd12;
	cvt.rn.f32.f64 	%f75, %fd13;
	cvta.to.global.u64 	%rd33, %rd35;
	add.s64 	%rd34, %rd33, %rd15;
	st.global.f32 	[%rd34+24], %f75;
$L__BB23_6:
	ret;

}
	// .globl	_Z10fwd_vx_newPfS_S_S_S_S_fffS_ffiiS_
.visible .entry _Z10fwd_vx_newPfS_S_S_S_S_fffS_ffiiS_(
	.param .u64 .ptr .align 1 _Z10fwd_vx_newPfS_S_S_S_S_fffS_ffiiS__param_0,
	.param .u64 .ptr .align 1 _Z10fwd_vx_newPfS_S_S_S_S_fffS_ffiiS__param_1,
	.param .u64 .ptr .align 1 _Z10fwd_vx_newPfS_S_S_S_S_fffS_ffiiS__param_2,
	.param .u64 .ptr .align 1 _Z10fwd_vx_newPfS_S_S_S_S_fffS_ffiiS__param_3,
	.param .u64 .ptr .align 1 _Z10fwd_vx_newPfS_S_S_S_S_fffS_ffiiS__param_4,
	.param .u64 .ptr .align 1 _Z10fwd_vx_newPfS_S_S_S_S_fffS_ffiiS__param_5,
	.param .f32 _Z10fwd_vx_newPfS_S_S_S_S_fffS_ffiiS__param_6,
	.param .f32 _Z10fwd_vx_newPfS_S_S_S_S_fffS_ffiiS__param_7,
	.param .f32 _Z10fwd_vx_newPfS_S_S_S_S_fffS_ffiiS__param_8,
	.param .u64 .ptr .align 1 _Z10fwd_vx_newPfS_S_S_S_S_fffS_ffiiS__param_9,
	.param .f32 _Z10fwd_vx_newPfS_S_S_S_S_fffS_ffiiS__param_10,
	.param .f32 _Z10fwd_vx_newPfS_S_S_S_S_fffS_ffiiS__param_11,
	.param .u32 _Z10fwd_vx_newPfS_S_S_S_S_fffS_ffiiS__param_12,
	.param .u32 _Z10fwd_vx_newPfS_S_S_S_S_fffS_ffiiS__param_13,
	.param .u64 .ptr .align 1 _Z10fwd_vx_newPfS_S_S_S_S_fffS_ffiiS__param_14
)
{
	.reg .pred 	%p<6>;
	.reg .b32 	%r<42>;
	.reg .b32 	%f<78>;
	.reg .b64 	%rd<40>;
	.reg .b64 	%fd<19>;
	// demoted variable
	.shared .align 4 .b8 _ZZ10fwd_vx_newPfS_S_S_S_S_fffS_ffiiS_E7s_data1[4928];
	// demoted variable
	.shared .align 4 .b8 _ZZ10fwd_vx_newPfS_S_S_S_S_fffS_ffiiS_E7s_data2[4928];
	ld.param.u64 	%rd7, [_Z10fwd_vx_newPfS_S_S_S_S_fffS_ffiiS__param_1];
	ld.param.u64 	%rd12, [_Z10fwd_vx_newPfS_S_S_S_S_fffS_ffiiS__param_3];
	ld.param.u64 	%rd13, [_Z10fwd_vx_newPfS_S_S_S_S_fffS_ffiiS__param_4];
	ld.param.u64 	%rd9, [_Z10fwd_vx_newPfS_S_S_S_S_fffS_ffiiS__param_5];
	ld.param.f32 	%f1, [_Z10fwd_vx_newPfS_S_S_S_S_fffS_ffiiS__param_8];
	ld.param.u64 	%rd10, [_Z10fwd_vx_newPfS_S_S_S_S_fffS_ffiiS__param_9];
	ld.param.f32 	%f2, [_Z10fwd_vx_newPfS_S_S_S_S_fffS_ffiiS__param_10];
	ld.param.f32 	%f3, [_Z10fwd_vx_newPfS_S_S_S_S_fffS_ffiiS__param_11];
	ld.param.u32 	%r10, [_Z10fwd_vx_newPfS_S_S_S_S_fffS_ffiiS__param_12];
	ld.param.u32 	%r11, [_Z10fwd_vx_newPfS_S_S_S_S_fffS_ffiiS__param_13];
	ld.param.u64 	%rd11, [_Z10fwd_vx_newPfS_S_S_S_S_fffS_ffiiS__param_14];
	cvta.to.global.u64 	%rd1, %rd13;
	cvta.to.global.u64 	%rd2, %rd12;
	mov.u32 	%r12, %ctaid.x;
	mov.u32 	%r13, %ntid.x;
	mov.u32 	%r1, %tid.x;
	mad.lo.s32 	%r2, %r12, %r13, %r1;
	mov.u32 	%r14, %ctaid.y;
	mov.u32 	%r15, %ntid.y;
	mov.u32 	%r3, %tid.y;
	mad.lo.s32 	%r16, %r14, %r15, %r3;
	mul.lo.s32 	%r17, %r3, 176;
	mov.u32 	%r18, _ZZ10fwd_vx_newPfS_S_S_S_S_fffS_ffiiS_E7s_data1;
	add.s32 	%r19, %r18, %r17;
	shl.b32 	%r20, %r1, 2;
	add.s32 	%r21, %r19, %r20;
	add.s32 	%r5, %r21, 1056;
	mov.b32 	%r22, 0;
	st.shared.u32 	[%r21+1080], %r22;
	st.shared.u32 	[%r21], %r22;
	neg.s32 	%r23, %r3;
	mul.lo.s32 	%r24, %r23, 176;
	add.s32 	%r25, %r18, %r24;
	sub.s32 	%r26, %r25, %r20;
	st.shared.u32 	[%r26+4924], %r22;
	sub.s32 	%r27, %r19, %r20;
	st.shared.u32 	[%r27+172], %r22;
	add.s32 	%r28, %r25, %r20;
	st.shared.u32 	[%r28+4752], %r22;
	mov.u32 	%r29, _ZZ10fwd_vx_newPfS_S_S_S_S_fffS_ffiiS_E7s_data2;
	add.s32 	%r30, %r29, %r17;
	add.s32 	%r31, %r30, %r20;
	add.s32 	%r6, %r31, 1056;
	st.shared.u32 	[%r31+1080], %r22;
	st.shared.u32 	[%r31], %r22;
	add.s32 	%r32, %r29, %r24;
	sub.s32 	%r33, %r32, %r20;
	st.shared.u32 	[%r33+4924], %r22;
	sub.s32 	%r34, %r30, %r20;
	st.shared.u32 	[%r34+172], %r22;
	add.s32 	%r35, %r32, %r20;
	st.shared.u32 	[%r35+4752], %r22;
	setp.ge.s32 	%p1, %r2, %r10;
	setp.ge.s32 	%p2, %r16, %r11;
	or.pred  	%p3, %p1, %p2;
	@%p3 bra 	$L__BB24_6;
	add.s32 	%r7, %r11, 12;
	add.s32 	%r36, %r2, 6;
	mul.lo.s32 	%r8, %r7, %r36;
	bar.sync 	0;
	cvt.s64.s32 	%rd14, %r8;
	cvt.u64.u32 	%rd15, %r16;
	add.s64 	%rd3, %rd15, %rd14;
	shl.b64 	%rd16, %rd3, 2;
	add.s64 	%rd4, %rd2, %rd16;
	ld.global.f32 	%f4, [%rd4+24];
	st.shared.f32 	[%r5+24], %f4;
	add.s64 	%rd5, %rd1, %rd16;
	ld.global.f32 	%f5, [%rd5+24];
	st.shared.f32 	[%r6+24], %f5;
	setp.gt.u32 	%p4, %r3, 5;
	@%p4 bra 	$L__BB24_3;
	add.s32 	%r37, %r16, %r8;
	mul.wide.s32 	%rd17, %r37, 4;
	add.s64 	%rd18, %rd2, %rd17;
	ld.global.f32 	%f6, [%rd18];
	st.shared.f32 	[%r5+-1032], %f6;
	ld.global.f32 	%f7, [%rd4+88];
	st.shared.f32 	[%r5+2840], %f7;
	add.s64 	%rd19, %rd1, %rd17;
	ld.global.f32 	%f8, [%rd19];
	st.shared.f32 	[%r6+-1032], %f8;
	ld.global.f32 	%f9, [%rd5+88];
	st.shared.f32 	[%r6+2840], %f9;
$L__BB24_3:
	setp.gt.u32 	%p5, %r1, 5;
	@%p5 bra 	$L__BB24_5;
	add.s32 	%r38, %r16, %r8;
	mad.lo.s32 	%r39, %r7, -6, %r38;
	add.s32 	%r40, %r39, 6;
	mul.wide.s32 	%rd20, %r40, 4;
	add.s64 	%rd21, %rd2, %rd20;
	ld.global.f32 	%f10, [%rd21];
	st.shared.f32 	[%r5], %f10;
	shl.b32 	%r41, %r7, 5;
	mul.wide.s32 	%rd22, %r41, 4;
	add.s64 	%rd23, %rd4, %rd22;
	ld.global.f32 	%f11, [%rd23+24];
	st.shared.f32 	[%r5+152], %f11;
	add.s64 	%rd24, %rd1, %rd20;
	ld.global.f32 	%f12, [%rd24];
	st.shared.f32 	[%r6], %f12;
	add.s64 	%rd25, %rd5, %rd22;
	ld.global.f32 	%f13, [%rd25+24];
	st.shared.f32 	[%r6+152], %f13;
$L__BB24_5:
	ld.param.u64 	%rd39, [_Z10fwd_vx_newPfS_S_S_S_S_fffS_ffiiS__param_2];
	ld.param.u64 	%rd38, [_Z10fwd_vx_newPfS_S_S_S_S_fffS_ffiiS__param_0];
	cvta.to.global.u64 	%rd26, %rd10;
	div.rn.f32 	%f14, %f1, 0f447A0000;
	cvta.to.global.u64 	%rd27, %rd9;
	add.s64 	%rd29, %rd27, %rd16;
	ld.global.f32 	%f15, [%rd29+24];
	bar.sync 	0;
	ld.global.f32 	%f16, [%rd26+4];
	ld.shared.f32 	%f17, [%r5+24];
	ld.shared.f32 	%f18, [%r5+20];
	sub.f32 	%f19, %f17, %f18;
	ld.global.f32 	%f20, [%rd26+8];
	ld.shared.f32 	%f21, [%r5+28];
	ld.shared.f32 	%f22, [%r5+16];
	sub.f32 	%f23, %f21, %f22;
	mul.f32 	%f24, %f20, %f23;
	fma.rn.f32 	%f25, %f16, %f19, %f24;
	ld.global.f32 	%f26, [%rd26+12];
	ld.shared.f32 	%f27, [%r5+32];
	ld.shared.f32 	%f28, [%r5+12];
	sub.f32 	%f29, %f27, %f28;
	fma.rn.f32 	%f30, %f26, %f29, %f25;
	ld.global.f32 	%f31, [%rd26+16];
	ld.shared.f32 	%f32, [%r5+36];
	ld.shared.f32 	%f33, [%r5+8];
	sub.f32 	%f34, %f32, %f33;
	fma.rn.f32 	%f35, %f31, %f34, %f30;
	ld.global.f32 	%f36, [%rd26+20];
	ld.shared.f32 	%f37, [%r5+40];
	ld.shared.f32 	%f38, [%r5+4];
	sub.f32 	%f39, %f37, %f38;
	fma.rn.f32 	%f40, %f36, %f39, %f35;
	ld.global.f32 	%f41, [%rd26+24];
	ld.shared.f32 	%f42, [%r5+44];
	ld.shared.f32 	%f43, [%r5];
	sub.f32 	%f44, %f42, %f43;
	fma.rn.f32 	%f45, %f41, %f44, %f40;
	ld.shared.f32 	%f46, [%r6+24];
	ld.shared.f32 	%f47, [%r6+-152];
	sub.f32 	%f48, %f46, %f47;
	ld.shared.f32 	%f49, [%r6+200];
	ld.shared.f32 	%f50, [%r6+-328];
	sub.f32 	%f51, %f49, %f50;
	mul.f32 	%f52, %f20, %f51;
	fma.rn.f32 	%f53, %f16, %f48, %f52;
	ld.shared.f32 	%f54, [%r6+376];
	ld.shared.f32 	%f55, [%r6+-504];
	sub.f32 	%f56, %f54, %f55;
	fma.rn.f32 	%f57, %f26, %f56, %f53;
	ld.shared.f32 	%f58, [%r6+552];
	ld.shared.f32 	%f59, [%r6+-680];
	sub.f32 	%f60, %f58, %f59;
	fma.rn.f32 	%f61, %f31, %f60, %f57;
	ld.shared.f32 	%f62, [%r6+728];
	ld.shared.f32 	%f63, [%r6+-856];
	sub.f32 	%f64, %f62, %f63;
	fma.rn.f32 	%f65, %f36, %f64, %f61;
	ld.shared.f32 	%f66, [%r6+904];
	ld.shared.f32 	%f67, [%r6+-1032];
	sub.f32 	%f68, %f66, %f67;
	fma.rn.f32 	%f69, %f41, %f68, %f65;
	mul.f32 	%f70, %f14, %f15;
	cvt.f64.f32 	%fd1, %f70;
	mul.f64 	%fd2, %fd1, 0d3FE0000000000000;
	add.f64 	%fd3, %fd2, 0d3FF0000000000000;
	rcp.rn.f64 	%fd4, %fd3;
	mov.f64 	%fd5, 0d3FF0000000000000;
	sub.f64 	%fd6, %fd5, %fd2;
	cvta.to.global.u64 	%rd30, %rd39;
	add.s64 	%rd31, %rd30, %rd16;
	ld.global.f32 	%f71, [%rd31+24];
	cvt.f64.f32 	%fd7, %f71;
	cvta.to.global.u64 	%rd32, %rd11;
	add.s64 	%rd33, %rd32, %rd16;
	ld.global.f32 	%f72, [%rd33+24];
	cvt.f64.f32 	%fd8, %f72;
	rcp.rn.f64 	%fd9, %fd8;
	mul.f32 	%f73, %f3, %f69;
	fma.rn.f32 	%f74, %f2, %f45, %f73;
	cvt.f64.f32 	%fd10, %f74;
	mul.f64 	%fd11, %fd9, %fd10;
	fma.rn.f64 	%fd12, %fd6, %fd7, %fd11;
	mul.f64 	%fd13, %fd4, %fd12;
	cvt.rn.f32.f64 	%f75, %fd13;
	cvta.to.global.u64 	%rd34, %rd7;
	add.s64 	%rd35, %rd34, %rd16;
	st.global.f32 	[%rd35+24], %f75;
	ld.global.f32 	%f76, [%rd33+24];
	cvt.f64.f32 	%fd14, %f76;
	rcp.rn.f64 	%fd15, %fd14;
	mul.f64 	%fd16, %fd15, %fd10;
	cvt.f64.f32 	%fd17, %f14;
	div.rn.f64 	%fd18, %fd16, %fd17;
	cvt.rn.f32.f64 	%f77, %fd18;
	cvta.to.global.u64 	%rd36, %rd38;
	add.s64 	%rd37, %rd36, %rd16;
	st.global.f32 	[%rd37+24], %f77;
$L__BB24_6:
	ret;

}
	// .globl	_Z14fwd_vx_new_newPfS_S_S_S_S_S_fffS_ffiiS_
.visible .entry _Z14fwd_vx_new_newPfS_S_S_S_S_S_fffS_ffiiS_(
	.param .u64 .ptr .align 1 _Z14fwd_vx_new_newPfS_S_S_S_S_S_fffS_ffiiS__param_0,
	.param .u64 .ptr .align 1 _Z14fwd_vx_new_newPfS_S_S_S_S_S_fffS_ffiiS__param_1,
	.param .u64 .ptr .align 1 _Z14fwd_vx_new_newPfS_S_S_S_S_S_fffS_ffiiS__param_2,
	.param .u64 .ptr .align 1 _Z14fwd_vx_new_newPfS_S_S_S_S_S_fffS_ffiiS__param_3,
	.param .u64 .ptr .align 1 _Z14fwd_vx_new_newPfS_S_S_S_S_S_fffS_ffiiS__param_4,
	.param .u64 .ptr .align 1 _Z14fwd_vx_new_newPfS_S_S_S_S_S_fffS_ffiiS__param_5,
	.param .u64 .ptr .align 1 _Z14fwd_vx_new_newPfS_S_S_S_S_S_fffS_ffiiS__param_6,
	.param .f32 _Z14fwd_vx_new_newPfS_S_S_S_S_S_fffS_ffiiS__param_7,
	.param .f32 _Z14fwd_vx_new_newPfS_S_S_S_S_S_fffS_ffiiS__param_8,
	.param .f32 _Z14fwd_vx_new_newPfS_S_S_S_S_S_fffS_ffiiS__param_9,
	.param .u64 .ptr .align 1 _Z14fwd_vx_new_newPfS_S_S_S_S_S_fffS_ffiiS__param_10,
	.param .f32 _Z14fwd_vx_new_newPfS_S_S_S_S_S_fffS_ffiiS__param_11,
	.param .f32 _Z14fwd_vx_new_newPfS_S_S_S_S_S_fffS_ffiiS__param_12,
	.param .u32 _Z14fwd_vx_new_newPfS_S_S_S_S_S_fffS_ffiiS__param_13,
	.param .u32 _Z14fwd_vx_new_newPfS_S_S_S_S_S_fffS_ffiiS__param_14,
	.param .u64 .ptr .align 1 _Z14fwd_vx_new_newPfS_S_S_S_S_S_fffS_ffiiS__param_15
)
{
	.reg .pred 	%p<6>;
	.reg .b32 	%r<42>;
	.reg .b32 	%f<81>;
	.reg .b64 	%rd<44>;
	.reg .b64 	%fd<19>;
	// demoted variable
	.shared .align 4 .b8 _ZZ14fwd_vx_new_newPfS_S_S_S_S_S_fffS_ffiiS_E7s_data1[4928];
	// demoted variable
	.shared .align 4 .b8 _ZZ14fwd_vx_new_newPfS_S_S_S_S_S_fffS_ffiiS_E7s_data2[4928];
	ld.param.u64 	%rd7, [_Z14fwd_vx_new_newPfS_S_S_S_S_S_fffS_ffiiS__param_1];
	ld.param.u64 	%rd9, [_Z14fwd_vx_new_newPfS_S_S_S_S_S_fffS_ffiiS__param_3];
	ld.param.u64 	%rd13, [_Z14fwd_vx_new_newPfS_S_S_S_S_S_fffS_ffiiS__param_4];
	ld.param.u64 	%rd14, [_Z14fwd_vx_new_newPfS_S_S_S_S_S_fffS_ffiiS__param_5];
	ld.param.f32 	%f1, [_Z14fwd_vx_new_newPfS_S_S_S_S_S_fffS_ffiiS__param_9];
	ld.param.u64 	%rd11, [_Z14fwd_vx_new_newPfS_S_S_S_S_S_fffS_ffiiS__param_10];
	ld.param.f32 	%f2, [_Z14fwd_vx_new_newPfS_S_S_S_S_S_fffS_ffiiS__param_11];
	ld.param.f32 	%f3, [_Z14fwd_vx_new_newPfS_S_S_S_S_S_fffS_ffiiS__param_12];
	ld.param.u32 	%r10, [_Z14fwd_vx_new_newPfS_S_S_S_S_S_fffS_ffiiS__param_13];
	ld.param.u32 	%r11, [_Z14fwd_vx_new_newPfS_S_S_S_S_S_fffS_ffiiS__param_14];
	ld.param.u64 	%rd12, [_Z14fwd_vx_new_newPfS_S_S_S_S_S_fffS_ffiiS__param_15];
	cvta.to.global.u64 	%rd1, %rd14;
	cvta.to.global.u64 	%rd2, %rd13;
	mov.u32 	%r12, %ctaid.x;
	mov.u32 	%r13, %ntid.x;
	mov.u32 	%r1, %tid.x;
	mad.lo.s32 	%r2, %r12, %r13, %r1;
	mov.u32 	%r14, %ctaid.y;
	mov.u32 	%r15, %ntid.y;
	mov.u32 	%r3, %tid.y;
	mad.lo.s32 	%r16, %r14, %r15, %r3;
	mul.lo.s32 	%r17, %r3, 176;
	mov.u32 	%r18, _ZZ14fwd_vx_new_newPfS_S_S_S_S_S_fffS_ffiiS_E7s_data1;
	add.s32 	%r19, %r18, %r17;
	shl.b32 	%r20, %r1, 2;
	add.s32 	%r21, %r19, %r20;
	add.s32 	%r5, %r21, 1056;
	mov.b32 	%r22, 0;
	st.shared.u32 	[%r21+1080], %r22;
	st.shared.u32 	[%r21], %r22;
	neg.s32 	%r23, %r3;
	mul.lo.s32 	%r24, %r23, 176;
	add.s32 	%r25, %r18, %r24;
	sub.s32 	%r26, %r25, %r20;
	st.shared.u32 	[%r26+4924], %r22;
	sub.s32 	%r27, %r19, %r20;
	st.shared.u32 	[%r27+172], %r22;
	add.s32 	%r28, %r25, %r20;
	st.shared.u32 	[%r28+4752], %r22;
	mov.u32 	%r29, _ZZ14fwd_vx_new_newPfS_S_S_S_S_S_fffS_ffiiS_E7s_data2;
	add.s32 	%r30, %r29, %r17;
	add.s32 	%r31, %r30, %r20;
	add.s32 	%r6, %r31, 1056;
	st.shared.u32 	[%r31+1080], %r22;
	st.shared.u32 	[%r31], %r22;
	add.s32 	%r32, %r29, %r24;
	sub.s32 	%r33, %r32, %r20;
	st.shared.u32 	[%r33+4924], %r22;
	sub.s32 	%r34, %r30, %r20;
	st.shared.u32 	[%r34+172], %r22;
	add.s32 	%r35, %r32, %r20;
	st.shared.u32 	[%r35+4752], %r22;
	setp.ge.s32 	%p1, %r2, %r10;
	setp.ge.s32 	%p2, %r16, %r11;
	or.pred  	%p3, %p1, %p2;
	@%p3 bra 	$L__BB25_6;
	add.s32 	%r7, %r11, 12;
	add.s32 	%r36, %r2, 6;
	mul.lo.s32 	%r8, %r7, %r36;
	bar.sync 	0;
	cvt.s64.s32 	%rd15, %r8;
	cvt.u64.u32 	%rd16, %r16;
	add.s64 	%rd3, %rd16, %rd15;
	shl.b64 	%rd17, %rd3, 2;
	add.s64 	%rd4, %rd2, %rd17;
	ld.global.f32 	%f4, [%rd4+24];
	st.shared.f32 	[%r5+24], %f4;
	add.s64 	%rd5, %rd1, %rd17;
	ld.global.f32 	%f5, [%rd5+24];
	st.shared.f32 	[%r6+24], %f5;
	setp.gt.u32 	%p4, %r3, 5;
	@%p4 bra 	$L__BB25_3;
	add.s32 	%r37, %r16, %r8;
	mul.wide.s32 	%rd18, %r37, 4;
	add.s64 	%rd19, %rd2, %rd18;
	ld.global.f32 	%f6, [%rd19];
	st.shared.f32 	[%r5+-1032], %f6;
	ld.global.f32 	%f7, [%rd4+88];
	st.shared.f32 	[%r5+2840], %f7;
	add.s64 	%rd20, %rd1, %rd18;
	ld.global.f32 	%f8, [%rd20];
	st.shared.f32 	[%r6+-1032], %f8;
	ld.global.f32 	%f9, [%rd5+88];
	st.shared.f32 	[%r6+2840], %f9;
$L__BB25_3:
	setp.gt.u32 	%p5, %r1, 5;
	@%p5 bra 	$L__BB25_5;
	add.s32 	%r38, %r16, %r8;
	mad.lo.s32 	%r39, %r7, -6, %r38;
	add.s32 	%r40, %r39, 6;
	mul.wide.s32 	%rd21, %r40, 4;
	add.s64 	%rd22, %rd2, %rd21;
	ld.global.f32 	%f10, [%rd22];
	st.shared.f32 	[%r5], %f10;
	shl.b32 	%r41, %r7, 5;
	mul.wide.s32 	%rd23, %r41, 4;
	add.s64 	%rd24, %rd4, %rd23;
	ld.global.f32 	%f11, [%rd24+24];
	st.shared.f32 	[%r5+152], %f11;
	add.s64 	%rd25, %rd1, %rd21;
	ld.global.f32 	%f12, [%rd25];
	st.shared.f32 	[%r6], %f12;
	add.s64 	%rd26, %rd5, %rd23;
	ld.global.f32 	%f13, [%rd26+24];
	st.shared.f32 	[%r6+152], %f13;
$L__BB25_5:
	ld.param.u64 	%rd43, [_Z14fwd_vx_new_newPfS_S_S_S_S_S_fffS_ffiiS__param_6];
	ld.param.u64 	%rd42, [_Z14fwd_vx_new_newPfS_S_S_S_S_S_fffS_ffiiS__param_2];
	ld.param.u64 	%rd41, [_Z14fwd_vx_new_newPfS_S_S_S_S_S_fffS_ffiiS__param_0];
	cvta.to.global.u64 	%rd27, %rd11;
	div.rn.f32 	%f14, %f1, 0f447A0000;
	cvta.to.global.u64 	%rd28, %rd43;
	add.s64 	%rd30, %rd28, %rd17;
	ld.global.f32 	%f15, [%rd30+24];
	bar.sync 	0;
	ld.global.f32 	%f16, [%rd27+4];
	ld.shared.f32 	%f17, [%r5+24];
	ld.shared.f32 	%f18, [%r5+20];
	sub.f32 	%f19, %f17, %f18;
	ld.global.f32 	%f20, [%rd27+8];
	ld.shared.f32 	%f21, [%r5+28];
	ld.shared.f32 	%f22, [%r5+16];
	sub.f32 	%f23, %f21, %f22;
	mul.f32 	%f24, %f20, %f23;
	fma.rn.f32 	%f25, %f16, %f19, %f24;
	ld.global.f32 	%f26, [%rd27+12];
	ld.shared.f32 	%f27, [%r5+32];
	ld.shared.f32 	%f28, [%r5+12];
	sub.f32 	%f29, %f27, %f28;
	fma.rn.f32 	%f30, %f26, %f29, %f25;
	ld.global.f32 	%f31, [%rd27+16];
	ld.shared.f32 	%f32, [%r5+36];
	ld.shared.f32 	%f33, [%r5+8];
	sub.f32 	%f34, %f32, %f33;
	fma.rn.f32 	%f35, %f31, %f34, %f30;
	ld.global.f32 	%f36, [%rd27+20];
	ld.shared.f32 	%f37, [%r5+40];
	ld.shared.f32 	%f38, [%r5+4];
	sub.f32 	%f39, %f37, %f38;
	fma.rn.f32 	%f40, %f36, %f39, %f35;
	ld.global.f32 	%f41, [%rd27+24];
	ld.shared.f32 	%f42, [%r5+44];
	ld.shared.f32 	%f43, [%r5];
	sub.f32 	%f44, %f42, %f43;
	fma.rn.f32 	%f45, %f41, %f44, %f40;
	ld.shared.f32 	%f46, [%r6+24];
	ld.shared.f32 	%f47, [%r6+-152];
	sub.f32 	%f48, %f46, %f47;
	ld.shared.f32 	%f49, [%r6+200];
	ld.shared.f32 	%f50, [%r6+-328];
	sub.f32 	%f51, %f49, %f50;
	mul.f32 	%f52, %f20, %f51;
	fma.rn.f32 	%f53, %f16, %f48, %f52;
	ld.shared.f32 	%f54, [%r6+376];
	ld.shared.f32 	%f55, [%r6+-504];
	sub.f32 	%f56, %f54, %f55;
	fma.rn.f32 	%f57, %f26, %f56, %f53;
	ld.shared.f32 	%f58, [%r6+552];
	ld.shared.f32 	%f59, [%r6+-680];
	sub.f32 	%f60, %f58, %f59;
	fma.rn.f32 	%f61, %f31, %f60, %f57;
	ld.shared.f32 	%f62, [%r6+728];
	ld.shared.f32 	%f63, [%r6+-856];
	sub.f32 	%f64, %f62, %f63;
	fma.rn.f32 	%f65, %f36, %f64, %f61;
	ld.shared.f32 	%f66, [%r6+904];
	ld.shared.f32 	%f67, [%r6+-1032];
	sub.f32 	%f68, %f66, %f67;
	fma.rn.f32 	%f69, %f41, %f68, %f65;
	mul.f32 	%f70, %f14, %f15;
	cvt.f64.f32 	%fd1, %f70;
	mul.f64 	%fd2, %fd1, 0d3FE0000000000000;
	add.f64 	%fd3, %fd2, 0d3FF0000000000000;
	rcp.rn.f64 	%fd4, %fd3;
	mov.f64 	%fd5, 0d3FF0000000000000;
	sub.f64 	%fd6, %fd5, %fd2;
	cvta.to.global.u64 	%rd31, %rd9;
	add.s64 	%rd32, %rd31, %rd17;
	ld.global.f32 	%f71, [%rd32+24];
	cvt.f64.f32 	%fd7, %f71;
	cvta.to.global.u64 	%rd33, %rd12;
	add.s64 	%rd34, %rd33, %rd17;
	ld.global.f32 	%f72, [%rd34+24];
	cvt.f64.f32 	%fd8, %f72;
	rcp.rn.f64 	%fd9, %fd8;
	mul.f32 	%f73, %f3, %f69;
	fma.rn.f32 	%f74, %f2, %f45, %f73;
	cvt.f64.f32 	%fd10, %f74;
	mul.f64 	%fd11, %fd9, %fd10;
	fma.rn.f64 	%fd12, %fd6, %fd7, %fd11;
	mul.f64 	%fd13, %fd4, %fd12;
	cvt.rn.f32.f64 	%f75, %fd13;
	cvta.to.global.u64 	%rd35, %rd42;
	add.s64 	%rd36, %rd35, %rd17;
	st.global.f32 	[%rd36+24], %f75;
	ld.global.f32 	%f76, [%rd34+24];
	cvt.f64.f32 	%fd14, %f76;
	rcp.rn.f64 	%fd15, %fd14;
	mul.f64 	%fd16, %fd15, %fd10;
	cvt.f64.f32 	%fd17, %f14;
	div.rn.f64 	%fd18, %fd16, %fd17;
	cvt.rn.f32.f64 	%f77, %fd18;
	cvta.to.global.u64 	%rd37, %rd7;
	add.s64 	%rd38, %rd37, %rd17;
	st.global.f32 	[%rd38+24], %f77;
	ld.global.f32 	%f78, [%rd36+24];
	cvta.to.global.u64 	%rd39, %rd41;
	add.s64 	%rd40, %rd39, %rd17;
	ld.global.f32 	%f79, [%rd40+24];
	fma.rn.f32 	%f80, %f78, %f78, %f79;
	st.global.f32 	[%rd40+24], %f80;
$L__BB25_6:
	ret;

}
	// .globl	_Z6fwd_vzPfS_S_S_S_fffS_ffiiS_
.visible .entry _Z6fwd_vzPfS_S_S_S_fffS_ffiiS_(
	.param .u64 .ptr .align 1 _Z6fwd_vzPfS_S_S_S_fffS_ffiiS__param_0,
	.param .u64 .ptr .align 1 _Z6fwd_vzPfS_S_S_S_fffS_ffiiS__param_1,
	.param .u64 .ptr .align 1 _Z6fwd_vzPfS_S_S_S_fffS_ffiiS__param_2,
	.param .u64 .ptr .align 1 _Z6fwd_vzPfS_S_S_S_fffS_ffiiS__param_3,
	.param .u64 .ptr .align 1 _Z6fwd_vzPfS_S_S_S_fffS_ffiiS__param_4,
	.param .f32 _Z6fwd_vzPfS_S_S_S_fffS_ffiiS__param_5,
	.param .f32 _Z6fwd_vzPfS_S_S_S_fffS_ffiiS__param_6,
	.param .f32 _Z6fwd_vzPfS_S_S_S_fffS_ffiiS__param_7,
	.param .u64 .ptr .align 1 _Z6fwd_vzPfS_S_S_S_fffS_ffiiS__param_8,
	.param .f32 _Z6fwd_vzPfS_S_S_S_fffS_ffiiS__param_9,
	.param .f32 _Z6fwd_vzPfS_S_S_S_fffS_ffiiS__param_10,
	.param .u32 _Z6fwd_vzPfS_S_S_S_fffS_ffiiS__param_11,
	.param .u32 _Z6fwd_vzPfS_S_S_S_fffS_ffiiS__param_12,
	.param .u64 .ptr .align 1 _Z6fwd_vzPfS_S_S_S_fffS_ffiiS__param_13
)
{
	.reg .pred 	%p<6>;
	.reg .b32 	%r<42>;
	.reg .b32 	%f<76>;
	.reg .b64 	%rd<36>;
	.reg .b64 	%fd<14>;
	// demoted variable
	.shared .align 4 .b8 _ZZ6fwd_vzPfS_S_S_S_fffS_ffiiS_E7s_data1[4928];
	// demoted variable
	.shared .align 4 .b8 _ZZ6fwd_vzPfS_S_S_S_fffS_ffiiS_E7s_data2[4928];
	ld.param.u64 	%rd7, [_Z6fwd_vzPfS_S_S_S_fffS_ffiiS__param_1];
	ld.param.u64 	%rd11, [_Z6fwd_vzPfS_S_S_S_fffS_ffiiS__param_2];
	ld.param.u64 	%rd12, [_Z6fwd_vzPfS_S_S_S_fffS_ffiiS__param_3];
	ld.param.u64 	%rd8, [_Z6fwd_vzPfS_S_S_S_fffS_ffiiS__param_4];
	ld.param.f32 	%f1, [_Z6fwd_vzPfS_S_S_S_fffS_ffiiS__param_7];
	ld.param.u64 	%rd9, [_Z6fwd_vzPfS_S_S_S_fffS_ffiiS__param_8];
	ld.param.f32 	%f2, [_Z6fwd_vzPfS_S_S_S_fffS_ffiiS__param_9];
	ld.param.f32 	%f3, [_Z6fwd_vzPfS_S_S_S_fffS_ffiiS__param_10];
	ld.param.u32 	%r10, [_Z6fwd_vzPfS_S_S_S_fffS_ffiiS__param_11];
	ld.param.u32 	%r11, [_Z6fwd_vzPfS_S_S_S_fffS_ffiiS__param_12];
	ld.param.u64 	%rd10, [_Z6fwd_vzPfS_S_S_S_fffS_ffiiS__param_13];
	cvta.to.global.u64 	%rd1, %rd12;
	cvta.to.global.u64 	%rd2, %rd11;
	mov.u32 	%r12, %ctaid.x;
	mov.u32 	%r13, %ntid.x;
	mov.u32 	%r1, %tid.x;
	mad.lo.s32 	%r2, %r12, %r13, %r1;
	mov.u32 	%r14, %ctaid.y;
	mov.u32 	%r15, %ntid.y;
	mov.u32 	%r3, %tid.y;
	mad.lo.s32 	%r16, %r14, %r15, %r3;
	mul.lo.s32 	%r17, %r3, 176;
	mov.u32 	%r18, _ZZ6fwd_vzPfS_S_S_S_fffS_ffiiS_E7s_data1;
	add.s32 	%r19, %r18, %r17;
	shl.b32 	%r20, %r1, 2;
	add.s32 	%r21, %r19, %r20;
	add.s32 	%r5, %r21, 1056;
	mov.b32 	%r22, 0;
	st.shared.u32 	[%r21+1080], %r22;
	st.shared.u32 	[%r21], %r22;
	neg.s32 	%r23, %r3;
	mul.lo.s32 	%r24, %r23, 176;
	add.s32 	%r25, %r18, %r24;
	sub.s32 	%r26, %r25, %r20;
	st.shared.u32 	[%r26+4924], %r22;
	sub.s32 	%r27, %r19, %r20;
	st.shared.u32 	[%r27+172], %r22;
	add.s32 	%r28, %r25, %r20;
	st.shared.u32 	[%r28+4752], %r22;
	mov.u32 	%r29, _ZZ6fwd_vzPfS_S_S_S_fffS_ffiiS_E7s_data2;
	add.s32 	%r30, %r29, %r17;
	add.s32 	%r31, %r30, %r20;
	add.s32 	%r6, %r31, 1056;
	st.shared.u32 	[%r31+1080], %r22;
	st.shared.u32 	[%r31], %r22;
	add.s32 	%r32, %r29, %r24;
	sub.s32 	%r33, %r32, %r20;
	st.shared.u32 	[%r33+4924], %r22;
	sub.s32 	%r34, %r30, %r20;
	st.shared.u32 	[%r34+172], %r22;
	add.s32 	%r35, %r32, %r20;
	st.shared.u32 	[%r35+4752], %r22;
	setp.ge.s32 	%p1, %r2, %r10;
	setp.ge.s32 	%p2, %r16, %r11;
	or.pred  	%p3, %p1, %p2;
	@%p3 bra 	$L__BB26_6;
	add.s32 	%r7, %r11, 12;
	add.s32 	%r36, %r2, 6;
	mul.lo.s32 	%r8, %r7, %r36;
	bar.sync 	0;
	cvt.s64.s32 	%rd13, %r8;
	cvt.u64.u32 	%rd14, %r16;
	add.s64 	%rd3, %rd14, %rd13;
	shl.b64 	%rd15, %rd3, 2;
	add.s64 	%rd4, %rd2, %rd15;
	ld.global.f32 	%f4, [%rd4+24];
	st.shared.f32 	[%r5+24], %f4;
	add.s64 	%rd5, %rd1, %rd15;
	ld.global.f32 	%f5, [%rd5+24];
	st.shared.f32 	[%r6+24], %f5;
	setp.gt.u32 	%p4, %r3, 5;
	@%p4 bra 	$L__BB26_3;
	add.s32 	%r37, %r16, %r8;
	mul.wide.s32 	%rd16, %r37, 4;
	add.s64 	%rd17, %rd2, %rd16;
	ld.global.f32 	%f6, [%rd17];
	st.shared.f32 	[%r5+-1032], %f6;
	ld.global.f32 	%f7, [%rd4+88];
	st.shared.f32 	[%r5+2840], %f7;
	add.s64 	%rd18, %rd1, %rd16;
	ld.global.f32 	%f8, [%rd18];
	st.shared.f32 	[%r6+-1032], %f8;
	ld.global.f32 	%f9, [%rd5+88];
	st.shared.f32 	[%r6+2840], %f9;
$L__BB26_3:
	setp.gt.u32 	%p5, %r1, 5;
	@%p5 bra 	$L__BB26_5;
	add.s32 	%r38, %r16, %r8;
	mad.lo.s32 	%r39, %r7, -6, %r38;
	add.s32 	%r40, %r39, 6;
	mul.wide.s32 	%rd19, %r40, 4;
	add.s64 	%rd20, %rd2, %rd19;
	ld.global.f32 	%f10, [%rd20];
	st.shared.f32 	[%r5], %f10;
	shl.b32 	%r41, %r7, 5;
	mul.wide.s32 	%rd21, %r41, 4;
	add.s64 	%rd22, %rd4, %rd21;
	ld.global.f32 	%f11, [%rd22+24];
	st.shared.f32 	[%r5+152], %f11;
	add.s64 	%rd23, %rd1, %rd19;
	ld.global.f32 	%f12, [%rd23];
	st.shared.f32 	[%r6], %f12;
	add.s64 	%rd24, %rd5, %rd21;
	ld.global.f32 	%f13, [%rd24+24];
	st.shared.f32 	[%r6+152], %f13;
$L__BB26_5:
	ld.param.u64 	%rd35, [_Z6fwd_vzPfS_S_S_S_fffS_ffiiS__param_0];
	cvta.to.global.u64 	%rd25, %rd9;
	cvta.to.global.u64 	%rd26, %rd10;
	add.s64 	%rd28, %rd26, %rd15;
	ld.global.f32 	%f14, [%rd28+24];
	cvta.to.global.u64 	%rd29, %rd8;
	add.s64 	%rd30, %rd29, %rd15;
	ld.global.f32 	%f15, [%rd30+24];
	bar.sync 	0;
	ld.global.f32 	%f16, [%rd25+4];
	ld.shared.f32 	%f17, [%r6+28];
	ld.shared.f32 	%f18, [%r6+24];
	sub.f32 	%f19, %f17, %f18;
	ld.global.f32 	%f20, [%rd25+8];
	ld.shared.f32 	%f21, [%r6+32];
	ld.shared.f32 	%f22, [%r6+20];
	sub.f32 	%f23, %f21, %f22;
	mul.f32 	%f24, %f20, %f23;
	fma.rn.f32 	%f25, %f16, %f19, %f24;
	ld.global.f32 	%f26, [%rd25+12];
	ld.shared.f32 	%f27, [%r6+36];
	ld.shared.f32 	%f28, [%r6+16];
	sub.f32 	%f29, %f27, %f28;
	fma.rn.f32 	%f30, %f26, %f29, %f25;
	ld.global.f32 	%f31, [%rd25+16];
	ld.shared.f32 	%f32, [%r6+40];
	ld.shared.f32 	%f33, [%r6+12];
	sub.f32 	%f34, %f32, %f33;
	fma.rn.f32 	%f35, %f31, %f34, %f30;
	ld.global.f32 	%f36, [%rd25+20];
	ld.shared.f32 	%f37, [%r6+44];
	ld.shared.f32 	%f38, [%r6+8];
	sub.f32 	%f39, %f37, %f38;
	fma.rn.f32 	%f40, %f36, %f39, %f35;
	ld.global.f32 	%f41, [%rd25+24];
	ld.shared.f32 	%f42, [%r6+48];
	ld.shared.f32 	%f43, [%r6+4];
	sub.f32 	%f44, %f42, %f43;
	fma.rn.f32 	%f45, %f41, %f44, %f40;
	ld.shared.f32 	%f46, [%r5+200];
	ld.shared.f32 	%f47, [%r5+24];
	sub.f32 	%f48, %f46, %f47;
	ld.shared.f32 	%f49, [%r5+376];
	ld.shared.f32 	%f50, [%r5+-152];
	sub.f32 	%f51, %f49, %f50;
	mul.f32 	%f52, %f20, %f51;
	fma.rn.f32 	%f53, %f16, %f48, %f52;
	ld.shared.f32 	%f54, [%r5+552];
	ld.shared.f32 	%f55, [%r5+-328];
	sub.f32 	%f56, %f54, %f55;
	fma.rn.f32 	%f57, %f26, %f56, %f53;
	ld.shared.f32 	%f58, [%r5+728];
	ld.shared.f32 	%f59, [%r5+-504];
	sub.f32 	%f60, %f58, %f59;
	fma.rn.f32 	%f61, %f31, %f60, %f57;
	ld.shared.f32 	%f62, [%r5+904];
	ld.shared.f32 	%f63, [%r5+-680];
	sub.f32 	%f64, %f62, %f63;
	fma.rn.f32 	%f65, %f36, %f64, %f61;
	ld.shared.f32 	%f66, [%r5+1080];
	ld.shared.f32 	%f67, [%r5+-856];
	sub.f32 	%f68, %f66, %f67;
	fma.rn.f32 	%f69, %f41, %f68, %f65;
	div.rn.f32 	%f70, %f1, 0f447A0000;
	mul.f32 	%f71, %f70, %f15;
	cvt.f64.f32 	%fd1, %f71;
	mul.f64 	%fd2, %fd1, 0d3FE0000000000000;
	add.f64 	%fd3, %fd2, 0d3FF0000000000000;
	rcp.rn.f64 	%fd4, %fd3;
	mov.f64 	%fd5, 0d3FF0000000000000;
	sub.f64 	%fd6, %fd5, %fd2;
	cvta.to.global.u64 	%rd31, %rd7;
	add.s64 	%rd32, %rd31, %rd15;
	ld.global.f32 	%f72, [%rd32+24];
	cvt.f64.f32 	%fd7, %f72;
	cvt.f64.f32 	%fd8, %f14;
	rcp.rn.f64 	%fd9, %fd8;
	mul.f32 	%f73, %f3, %f69;
	fma.rn.f32 	%f74, %f2, %f45, %f73;
	cvt.f64.f32 	%fd10, %f74;
	mul.f64 	%fd11, %fd9, %fd10;
	fma.rn.f64 	%fd12, %fd6, %fd7, %fd11;
	mul.f64 	%fd13, %fd4, %fd12;
	cvt.rn.f32.f64 	%f75, %fd13;
	cvta.to.global.u64 	%rd33, %rd35;
	add.s64 	%rd34, %rd33, %rd15;
	st.global.f32 	[%rd34+24], %f75;
$L__BB26_6:
	ret;

}
	// .globl	_Z10fwd_vz_newPfS_S_S_S_S_fffS_ffiiS_
.visible .entry _Z10fwd_vz_newPfS_S_S_S_S_fffS_ffiiS_(
	.param .u64 .ptr .align 1 _Z10fwd_vz_newPfS_S_S_S_S_fffS_ffiiS__param_0,
	.param .u64 .ptr .align 1 _Z10fwd_vz_newPfS_S_S_S_S_fffS_ffiiS__param_1,
	.param .u64 .ptr .align 1 _Z10fwd_vz_newPfS_S_S_S_S_fffS_ffiiS__param_2,
	.param .u64 .ptr .align 1 _Z10fwd_vz_newPfS_S_S_S_S_fffS_ffiiS__param_3,
	.param .u64 .ptr .align 1 _Z10fwd_vz_newPfS_S_S_S_S_fffS_ffiiS__param_4,
	.param .u64 .ptr .align 1 _Z10fwd_vz_newPfS_S_S_S_S_fffS_ffiiS__param_5,
	.param .f32 _Z10fwd_vz_newPfS_S_S_S_S_fffS_ffiiS__param_6,
	.param .f32 _Z10fwd_vz_newPfS_S_S_S_S_fffS_ffiiS__param_7,
	.param .f32 _Z10fwd_vz_newPfS_S_S_S_S_fffS_ffiiS__param_8,
	.param .u64 .ptr .align 1 _Z10fwd_vz_newPfS_S_S_S_S_fffS_ffiiS__param_9,
	.param .f32 _Z10fwd_vz_newPfS_S_S_S_S_fffS_ffiiS__param_10,
	.param .f32 _Z10fwd_vz_newPfS_S_S_S_S_fffS_ffiiS__param_11,
	.param .u32 _Z10fwd_vz_newPfS_S_S_S_S_fffS_ffiiS__param_12,
	.param .u32 _Z10fwd_vz_newPfS_S_S_S_S_fffS_ffiiS__param_13,
	.param .u64 .ptr .align 1 _Z10fwd_vz_newPfS_S_S_S_S_fffS_ffiiS__param_14
)
{
	.reg .pred 	%p<6>;
	.reg .b32 	%r<42>;
	.reg .b32 	%f<78>;
	.reg .b64 	%rd<40>;
	.reg .b64 	%fd<19>;
	// demoted variable
	.shared .align 4 .b8 _ZZ10fwd_vz_newPfS_S_S_S_S_fffS_ffiiS_E7s_data1[4928];
	// demoted variable
	.shared .align 4 .b8 _ZZ10fwd_vz_newPfS_S_S_S_S_fffS_ffiiS_E7s_data2[4928];
	ld.param.u64 	%rd7, [_Z10fwd_vz_newPfS_S_S_S_S_fffS_ffiiS__param_1];
	ld.param.u64 	%rd12, [_Z10fwd_vz_newPfS_S_S_S_S_fffS_ffiiS__param_3];
	ld.param.u64 	%rd13, [_Z10fwd_vz_newPfS_S_S_S_S_fffS_ffiiS__param_4];
	ld.param.u64 	%rd9, [_Z10fwd_vz_newPfS_S_S_S_S_fffS_ffiiS__param_5];
	ld.param.f32 	%f1, [_Z10fwd_vz_newPfS_S_S_S_S_fffS_ffiiS__param_8];
	ld.param.u64 	%rd10, [_Z10fwd_vz_newPfS_S_S_S_S_fffS_ffiiS__param_9];
	ld.param.f32 	%f2, [_Z10fwd_vz_newPfS_S_S_S_S_fffS_ffiiS__param_10];
	ld.param.f32 	%f3, [_Z10fwd_vz_newPfS_S_S_S_S_fffS_ffiiS__param_11];
	ld.param.u32 	%r10, [_Z10fwd_vz_newPfS_S_S_S_S_fffS_ffiiS__param_12];
	ld.param.u32 	%r11, [_Z10fwd_vz_newPfS_S_S_S_S_fffS_ffiiS__param_13];
	ld.param.u64 	%rd11, [_Z10fwd_vz_newPfS_S_S_S_S_fffS_ffiiS__param_14];
	cvta.to.global.u64 	%rd1, %rd13;
	cvta.to.global.u64 	%rd2, %rd12;
	mov.u32 	%r12, %ctaid.x;
	mov.u32 	%r13, %ntid.x;
	mov.u32 	%r1, %tid.x;
	mad.lo.s32 	%r2, %r12, %r13, %r1;
	mov.u32 	%r14, %ctaid.y;
	mov.u32 	%r15, %ntid.y;
	mov.u32 	%r3, %tid.y;
	mad.lo.s32 	%r16, %r14, %r15, %r3;
	mul.lo.s32 	%r17, %r3, 176;
	mov.u32 	%r18, _ZZ10fwd_vz_newPfS_S_S_S_S_fffS_ffiiS_E7s_data1;
	add.s32 	%r19, %r18, %r17;
	shl.b32 	%r20, %r1, 2;
	add.s32 	%r21, %r19, %r20;
	add.s32 	%r5, %r21, 1056;
	mov.b32 	%r22, 0;
	st.shared.u32 	[%r21+1080], %r22;
	st.shared.u32 	[%r21], %r22;
	neg.s32 	%r23, %r3;
	mul.lo.s32 	%r24, %r23, 176;
	add.s32 	%r25, %r18, %r24;
	sub.s32 	%r26, %r25, %r20;
	st.shared.u32 	[%r26+4924], %r22;
	sub.s32 	%r27, %r19, %r20;
	st.shared.u32 	[%r27+172], %r22;
	add.s32 	%r28, %r25, %r20;
	st.shared.u32 	[%r28+4752], %r22;
	mov.u32 	%r29, _ZZ10fwd_vz_newPfS_S_S_S_S_fffS_ffiiS_E7s_data2;
	add.s32 	%r30, %r29, %r17;
	add.s32 	%r31, %r30, %r20;
	add.s32 	%r6, %r31, 1056;
	st.shared.u32 	[%r31+1080], %r22;
	st.shared.u32 	[%r31], %r22;
	add.s32 	%r32, %r29, %r24;
	sub.s32 	%r33, %r32, %r20;
	st.shared.u32 	[%r33+4924], %r22;
	sub.s32 	%r34, %r30, %r20;
	st.shared.u32 	[%r34+172], %r22;
	add.s32 	%r35, %r32, %r20;
	st.shared.u32 	[%r35+4752], %r22;
	setp.ge.s32 	%p1, %r2, %r10;
	setp.ge.s32 	%p2, %r16, %r11;
	or.pred  	%p3, %p1, %p2;
	@%p3 bra 	$L__BB27_6;
	add.s32 	%r7, %r11, 12;
	add.s32 	%r36, %r2, 6;
	mul.lo.s32 	%r8, %r7, %r36;
	bar.sync 	0;
	cvt.s64.s32 	%rd14, %r8;
	cvt.u64.u32 	%rd15, %r16;
	add.s64 	%rd3, %rd15, %rd14;
	shl.b64 	%rd16, %rd3, 2;
	add.s64 	%rd4, %rd2, %rd16;
	ld.global.f32 	%f4, [%rd4+24];
	st.shared.f32 	[%r5+24], %f4;
	add.s64 	%rd5, %rd1, %rd16;
	ld.global.f32 	%f5, [%rd5+24];
	st.shared.f32 	[%r6+24], %f5;
	setp.gt.u32 	%p4, %r3, 5;
	@%p4 bra 	$L__BB27_3;
	add.s32 	%r37, %r16, %r8;
	mul.wide.s32 	%rd17, %r37, 4;
	add.s64 	%rd18, %rd2, %rd17;
	ld.global.f32 	%f6, [%rd18];
	st.shared.f32 	[%r5+-1032], %f6;
	ld.global.f32 	%f7, [%rd4+88];
	st.shared.f32 	[%r5+2840], %f7;
	add.s64 	%rd19, %rd1, %rd17;
	ld.global.f32 	%f8, [%rd19];
	st.shared.f32 	[%r6+-1032], %f8;
	ld.global.f32 	%f9, [%rd5+88];
	st.shared.f32 	[%r6+2840], %f9;
$L__BB27_3:
	setp.gt.u32 	%p5, %r1, 5;
	@%p5 bra 	$L__BB27_5;
	add.s32 	%r38, %r16, %r8;
	mad.lo.s32 	%r39, %r7, -6, %r38;
	add.s32 	%r40, %r39, 6;
	mul.wide.s32 	%rd20, %r40, 4;
	add.s64 	%rd21, %rd2, %rd20;
	ld.global.f32 	%f10, [%rd21];
	st.shared.f32 	[%r5], %f10;
	shl.b32 	%r41, %r7, 5;
	mul.wide.s32 	%rd22, %r41, 4;
	add.s64 	%rd23, %rd4, %rd22;
	ld.global.f32 	%f11, [%rd23+24];
	st.shared.f32 	[%r5+152], %f11;
	add.s64 	%rd24, %rd1, %rd20;
	ld.global.f32 	%f12, [%rd24];
	st.shared.f32 	[%r6], %f12;
	add.s64 	%rd25, %rd5, %rd22;
	ld.global.f32 	%f13, [%rd25+24];
	st.shared.f32 	[%r6+152], %f13;
$L__BB27_5:
	ld.param.u64 	%rd39, [_Z10fwd_vz_newPfS_S_S_S_S_fffS_ffiiS__param_2];
	ld.param.u64 	%rd38, [_Z10fwd_vz_newPfS_S_S_S_S_fffS_ffiiS__param_0];
	cvta.to.global.u64 	%rd26, %rd10;
	div.rn.f32 	%f14, %f1, 0f447A0000;
	cvta.to.global.u64 	%rd27, %rd9;
	add.s64 	%rd29, %rd27, %rd16;
	ld.global.f32 	%f15, [%rd29+24];
	bar.sync 	0;
	ld.global.f32 	%f16, [%rd26+4];
	ld.shared.f32 	%f17, [%r6+28];
	ld.shared.f32 	%f18, [%r6+24];
	sub.f32 	%f19, %f17, %f18;
	ld.global.f32 	%f20, [%rd26+8];
	ld.shared.f32 	%f21, [%r6+32];
	ld.shared.f32 	%f22, [%r6+20];
	sub.f32 	%f23, %f21, %f22;
	mul.f32 	%f24, %f20, %f23;
	fma.rn.f32 	%f25, %f16, %f19, %f24;
	ld.global.f32 	%f26, [%rd26+12];
	ld.shared.f32 	%f27, [%r6+36];
	ld.shared.f32 	%f28, [%r6+16];
	sub.f32 	%f29, %f27, %f28;
	fma.rn.f32 	%f30, %f26, %f29, %f25;
	ld.global.f32 	%f31, [%rd26+16];
	ld.shared.f32 	%f32, [%r6+40];
	ld.shared.f32 	%f33, [%r6+12];
	sub.f32 	%f34, %f32, %f33;
	fma.rn.f32 	%f35, %f31, %f34, %f30;
	ld.global.f32 	%f36, [%rd26+20];
	ld.shared.f32 	%f37, [%r6+44];
	ld.shared.f32 	%f38, [%r6+8];
	sub.f32 	%f39, %f37, %f38;
	fma.rn.f32 	%f40, %f36, %f39, %f35;
	ld.global.f32 	%f41, [%rd26+24];
	ld.shared.f32 	%f42, [%r6+48];
	ld.shared.f32 	%f43, [%r6+4];
	sub.f32 	%f44, %f42, %f43;
	fma.rn.f32 	%f45, %f41, %f44, %f40;
	ld.shared.f32 	%f46, [%r5+200];
	ld.shared.f32 	%f47, [%r5+24];
	sub.f32 	%f48, %f46, %f47;
	ld.shared.f32 	%f49, [%r5+376];
	ld.shared.f32 	%f50, [%r5+-152];
	sub.f32 	%f51, %f49, %f50;
	mul.f32 	%f52, %f20, %f51;
	fma.rn.f32 	%f53, %f16, %f48, %f52;
	ld.shared.f32 	%f54, [%r5+552];
	ld.shared.f32 	%f55, [%r5+-328];
	sub.f32 	%f56, %f54, %f55;
	fma.rn.f32 	%f57, %f26, %f56, %f53;
	ld.shared.f32 	%f58, [%r5+728];
	ld.shared.f32 	%f59, [%r5+-504];
	sub.f32 	%f60, %f58, %f59;
	fma.rn.f32 	%f61, %f31, %f60, %f57;
	ld.shared.f32 	%f62, [%r5+904];
	ld.shared.f32 	%f63, [%r5+-680];
	sub.f32 	%f64, %f62, %f63;
	fma.rn.f32 	%f65, %f36, %f64, %f61;
	ld.shared.f32 	%f66, [%r5+1080];
	ld.shared.f32 	%f67, [%r5+-856];
	sub.f32 	%f68, %f66, %f67;
	fma.rn.f32 	%f69, %f41, %f68, %f65;
	mul.f32 	%f70, %f14, %f15;
	cvt.f64.f32 	%fd1, %f70;
	mul.f64 	%fd2, %fd1, 0d3FE0000000000000;
	add.f64 	%fd3, %fd2, 0d3FF0000000000000;
	rcp.rn.f64 	%fd4, %fd3;
	mov.f64 	%fd5, 0d3FF0000000000000;
	sub.f64 	%fd6, %fd5, %fd2;
	cvta.to.global.u64 	%rd30, %rd39;
	add.s64 	%rd31, %rd30, %rd16;
	ld.global.f32 	%f71, [%rd31+24];
	cvt.f64.f32 	%fd7, %f71;
	cvta.to.global.u64 	%rd32, %rd11;
	add.s64 	%rd33, %rd32, %rd16;
	ld.global.f32 	%f72, [%rd33+24];
	cvt.f64.f32 	%fd8, %f72;
	rcp.rn.f64 	%fd9, %fd8;
	mul.f32 	%f73, %f3, %f69;
	fma.rn.f32 	%f74, %f2, %f45, %f73;
	cvt.f64.f32 	%fd10, %f74;
	mul.f64 	%fd11, %fd9, %fd10;
	fma.rn.f64 	%fd12, %fd6, %fd7, %fd11;
	mul.f64 	%fd13, %fd4, %fd12;
	cvt.rn.f32.f64 	%f75, %fd13;
	cvta.to.global.u64 	%rd34, %rd7;
	add.s64 	%rd35, %rd34, %rd16;
	st.global.f32 	[%rd35+24], %f75;
	ld.global.f32 	%f76, [%rd33+24];
	cvt.f64.f32 	%fd14, %f76;
	rcp.rn.f64 	%fd15, %fd14;
	mul.f64 	%fd16, %fd15, %fd10;
	cvt.f64.f32 	%fd17, %f14;
	div.rn.f64 	%fd18, %fd16, %fd17;
	cvt.rn.f32.f64 	%f77, %fd18;
	cvta.to.global.u64 	%rd36, %rd38;
	add.s64 	%rd37, %rd36, %rd16;
	st.global.f32 	[%rd37+24], %f77;
$L__BB27_6:
	ret;

}
	// .globl	_Z14fwd_vz_new_newPfS_S_S_S_S_S_fffS_ffiiS_
.visible .entry _Z14fwd_vz_new_newPfS_S_S_S_S_S_fffS_ffiiS_(
	.param .u64 .ptr .align 1 _Z14fwd_vz_new_newPfS_S_S_S_S_S_fffS_ffiiS__param_0,
	.param .u64 .ptr .align 1 _Z14fwd_vz_new_newPfS_S_S_S_S_S_fffS_ffiiS__param_1,
	.param .u64 .ptr .align 1 _Z14fwd_vz_new_newPfS_S_S_S_S_S_fffS_ffiiS__param_2,
	.param .u64 .ptr .align 1 _Z14fwd_vz_new_newPfS_S_S_S_S_S_fffS_ffiiS__param_3,
	.param .u64 .ptr .align 1 _Z14fwd_vz_new_newPfS_S_S_S_S_S_fffS_ffiiS__param_4,
	.param .u64 .ptr .align 1 _Z14fwd_vz_new_newPfS_S_S_S_S_S_fffS_ffiiS__param_5,
	.param .u64 .ptr .align 1 _Z14fwd_vz_new_newPfS_S_S_S_S_S_fffS_ffiiS__param_6,
	.param .f32 _Z14fwd_vz_new_newPfS_S_S_S_S_S_fffS_ffiiS__param_7,
	.param .f32 _Z14fwd_vz_new_newPfS_S_S_S_S_S_fffS_ffiiS__param_8,
	.param .f32 _Z14fwd_vz_new_newPfS_S_S_S_S_S_fffS_ffiiS__param_9,
	.param .u64 .ptr .align 1 _Z14fwd_vz_new_newPfS_S_S_S_S_S_fffS_ffiiS__param_10,
	.param .f32 _Z14fwd_vz_new_newPfS_S_S_S_S_S_fffS_ffiiS__param_11,
	.param .f32 _Z14fwd_vz_new_newPfS_S_S_S_S_S_fffS_ffiiS__param_12,
	.param .u32 _Z14fwd_vz_new_newPfS_S_S_S_S_S_fffS_ffiiS__param_13,
	.param .u32 _Z14fwd_vz_new_newPfS_S_S_S_S_S_fffS_ffiiS__param_14,
	.param .u64 .ptr .align 1 _Z14fwd_vz_new_newPfS_S_S_S_S_S_fffS_ffiiS__param_15
)
{
	.reg .pred 	%p<6>;
	.reg .b32 	%r<42>;
	.reg .b32 	%f<81>;
	.reg .b64 	%rd<44>;
	.reg .b64 	%fd<19>;
	// demoted variable
	.shared .align 4 .b8 _ZZ14fwd_vz_new_newPfS_S_S_S_S_S_fffS_ffiiS_E7s_data1[4928];
	// demoted variable
	.shared .align 4 .b8 _ZZ14fwd_vz_new_newPfS_S_S_S_S_S_fffS_ffiiS_E7s_data2[4928];
	ld.param.u64 	%rd7, [_Z14fwd_vz_new_newPfS_S_S_S_S_S_fffS_ffiiS__param_1];
	ld.param.u64 	%rd9, [_Z14fwd_vz_new_newPfS_S_S_S_S_S_fffS_ffiiS__param_3];
	ld.param.u64 	%rd13, [_Z14fwd_vz_new_newPfS_S_S_S_S_S_fffS_ffiiS__param_4];
	ld.param.u64 	%rd14, [_Z14fwd_vz_new_newPfS_S_S_S_S_S_fffS_ffiiS__param_5];
	ld.param.f32 	%f1, [_Z14fwd_vz_new_newPfS_S_S_S_S_S_fffS_ffiiS__param_9];
	ld.param.u64 	%rd11, [_Z14fwd_vz_new_newPfS_S_S_S_S_S_fffS_ffiiS__param_10];
	ld.param.f32 	%f2, [_Z14fwd_vz_new_newPfS_S_S_S_S_S_fffS_ffiiS__param_11];
	ld.param.f32 	%f3, [_Z14fwd_vz_new_newPfS_S_S_S_S_S_fffS_ffiiS__param_12];
	ld.param.u32 	%r10, [_Z14fwd_vz_new_newPfS_S_S_S_S_S_fffS_ffiiS__param_13];
	ld.param.u32 	%r11, [_Z14fwd_vz_new_newPfS_S_S_S_S_S_fffS_ffiiS__param_14];
	ld.param.u64 	%rd12, [_Z14fwd_vz_new_newPfS_S_S_S_S_S_fffS_ffiiS__param_15];
	cvta.to.global.u64 	%rd1, %rd14;
	cvta.to.global.u64 	%rd2, %rd13;
	mov.u32 	%r12, %ctaid.x;
	mov.u32 	%r13, %ntid.x;
	mov.u32 	%r1, %tid.x;
	mad.lo.s32 	%r2, %r12, %r13, %r1;
	mov.u32 	%r14, %ctaid.y;
	mov.u32 	%r15, %ntid.y;
	mov.u32 	%r3, %tid.y;
	mad.lo.s32 	%r16, %r14, %r15, %r3;
	mul.lo.s32 	%r17, %r3, 176;
	mov.u32 	%r18, _ZZ14fwd_vz_new_newPfS_S_S_S_S_S_fffS_ffiiS_E7s_data1;
	add.s32 	%r19, %r18, %r17;
	shl.b32 	%r20, %r1, 2;
	add.s32 	%r21, %r19, %r20;
	add.s32 	%r5, %r21, 1056;
	mov.b32 	%r22, 0;
	st.shared.u32 	[%r21+1080], %r22;
	st.shared.u32 	[%r21], %r22;
	neg.s32 	%r23, %r3;
	mul.lo.s32 	%r24, %r23, 176;
	add.s32 	%r25, %r18, %r24;
	sub.s32 	%r26, %r25, %r20;
	st.shared.u32 	[%r26+4924], %r22;
	sub.s32 	%r27, %r19, %r20;
	st.shared.u32 	[%r27+172], %r22;
	add.s32 	%r28, %r25, %r20;
	st.shared.u32 	[%r28+4752], %r22;
	mov.u32 	%r29, _ZZ14fwd_vz_new_newPfS_S_S_S_S_S_fffS_ffiiS_E7s_data2;
	add.s32 	%r30, %r29, %r17;
	add.s32 	%r31, %r30, %r20;
	add.s32 	%r6, %r31, 1056;
	st.shared.u32 	[%r31+1080], %r22;
	st.shared.u32 	[%r31], %r22;
	add.s32 	%r32, %r29, %r24;
	sub.s32 	%r33, %r32, %r20;
	st.shared.u32 	[%r33+4924], %r22;
	sub.s32 	%r34, %r30, %r20;
	st.shared.u32 	[%r34+172], %r22;
	add.s32 	%r35, %r32, %r20;
	st.shared.u32 	[%r35+4752], %r22;
	setp.ge.s32 	%p1, %r2, %r10;
	setp.ge.s32 	%p2, %r16, %r11;
	or.pred  	%p3, %p1, %p2;
	@%p3 bra 	$L__BB28_6;
	add.s32 	%r7, %r11, 12;
	add.s32 	%r36, %r2, 6;
	mul.lo.s32 	%r8, %r7, %r36;
	bar.sync 	0;
	cvt.s64.s32 	%rd15, %r8;
	cvt.u64.u32 	%rd16, %r16;
	add.s64 	%rd3, %rd16, %rd15;
	shl.b64 	%rd17, %rd3, 2;
	add.s64 	%rd4, %rd2, %rd17;
	ld.global.f32 	%f4, [%rd4+24];
	st.shared.f32 	[%r5+24], %f4;
	add.s64 	%rd5, %rd1, %rd17;
	ld.global.f32 	%f5, [%rd5+24];
	st.shared.f32 	[%r6+24], %f5;
	setp.gt.u32 	%p4, %r3, 5;
	@%p4 bra 	$L__BB28_3;
	add.s32 	%r37, %r16, %r8;
	mul.wide.s32 	%rd18, %r37, 4;
	add.s64 	%rd19, %rd2, %rd18;
	ld.global.f32 	%f6, [%rd19];
	st.shared.f32 	[%r5+-1032], %f6;
	ld.global.f32 	%f7, [%rd4+88];
	st.shared.f32 	[%r5+2840], %f7;
	add.s64 	%rd20, %rd1, %rd18;
	ld.global.f32 	%f8, [%rd20];
	st.shared.f32 	[%r6+-1032], %f8;
	ld.global.f32 	%f9, [%rd5+88];
	st.shared.f32 	[%r6+2840], %f9;
$L__BB28_3:
	setp.gt.u32 	%p5, %r1, 5;
	@%p5 bra 	$L__BB28_5;
	add.s32 	%r38, %r16, %r8;
	mad.lo.s32 	%r39, %r7, -6, %r38;
	add.s32 	%r40, %r39, 6;
	mul.wide.s32 	%rd21, %r40, 4;
	add.s64 	%rd22, %rd2, %rd21;
	ld.global.f32 	%f10, [%rd22];
	st.shared.f32 	[%r5], %f10;
	shl.b32 	%r41, %r7, 5;
	mul.wide.s32 	%rd23, %r41, 4;
	add.s64 	%rd24, %rd4, %rd23;
	ld.global.f32 	%f11, [%rd24+24];
	st.shared.f32 	[%r5+152], %f11;
	add.s64 	%rd25, %rd1, %rd21;
	ld.global.f32 	%f12, [%rd25];
	st.shared.f32 	[%r6], %f12;
	add.s64 	%rd26, %rd5, %rd23;
	ld.global.f32 	%f13, [%rd26+24];
	st.shared.f32 	[%r6+152], %f13;
$L__BB28_5:
	ld.param.u64 	%rd43, [_Z14fwd_vz_new_newPfS_S_S_S_S_S_fffS_ffiiS__param_6];
	ld.param.u64 	%rd42, [_Z14fwd_vz_new_newPfS_S_S_S_S_S_fffS_ffiiS__param_2];
	ld.param.u64 	%rd41, [_Z14fwd_vz_new_newPfS_S_S_S_S_S_fffS_ffiiS__param_0];
	cvta.to.global.u64 	%rd27, %rd11;
	div.rn.f32 	%f14, %f1, 0f447A0000;
	cvta.to.global.u64 	%rd28, %rd43;
	add.s64 	%rd30, %rd28, %rd17;
	ld.global.f32 	%f15, [%rd30+24];
	bar.sync 	0;
	ld.global.f32 	%f16, [%rd27+4];
	ld.shared.f32 	%f17, [%r6+28];
	ld.shared.f32 	%f18, [%r6+24];
	sub.f32 	%f19, %f17, %f18;
	ld.global.f32 	%f20, [%rd27+8];
	ld.shared.f32 	%f21, [%r6+32];
	ld.shared.f32 	%f22, [%r6+20];
	sub.f32 	%f23, %f21, %f22;
	mul.f32 	%f24, %f20, %f23;
	fma.rn.f32 	%f25, %f16, %f19, %f24;
	ld.global.f32 	%f26, [%rd27+12];
	ld.shared.f32 	%f27, [%r6+36];
	ld.shared.f32 	%f28, [%r6+16];
	sub.f32 	%f29, %f27, %f28;
	fma.rn.f32 	%f30, %f26, %f29, %f25;
	ld.global.f32 	%f31, [%rd27+16];
	ld.shared.f32 	%f32, [%r6+40];
	ld.shared.f32 	%f33, [%r6+12];
	sub.f32 	%f34, %f32, %f33;
	fma.rn.f32 	%f35, %f31, %f34, %f30;
	ld.global.f32 	%f36, [%rd27+20];
	ld.shared.f32 	%f37, [%r6+44];
	ld.shared.f32 	%f38, [%r6+8];
	sub.f32 	%f39, %f37, %f38;
	fma.rn.f32 	%f40, %f36, %f39, %f35;
	ld.global.f32 	%f41, [%rd27+24];
	ld.shared.f32 	%f42, [%r6+48];
	ld.shared.f32 	%f43, [%r6+4];
	sub.f32 	%f44, %f42, %f43;
	fma.rn.f32 	%f45, %f41, %f44, %f40;
	ld.shared.f32 	%f46, [%r5+200];
	ld.shared.f32 	%f47, [%r5+24];
	sub.f32 	%f48, %f46, %f47;
	ld.shared.f32 	%f49, [%r5+376];
	ld.shared.f32 	%f50, [%r5+-152];
	sub.f32 	%f51, %f49, %f50;
	mul.f32 	%f52, %f20, %f51;
	fma.rn.f32 	%f53, %f16, %f48, %f52;
	ld.shared.f32 	%f54, [%r5+552];
	ld.shared.f32 	%f55, [%r5+-328];
	sub.f32 	%f56, %f54, %f55;
	fma.rn.f32 	%f57, %f26, %f56, %f53;
	ld.shared.f32 	%f58, [%r5+728];
	ld.shared.f32 	%f59, [%r5+-504];
	sub.f32 	%f60, %f58, %f59;
	fma.rn.f32 	%f61, %f31, %f60, %f57;
	ld.shared.f32 	%f62, [%r5+904];
	ld.shared.f32 	%f63, [%r5+-680];
	sub.f32 	%f64, %f62, %f63;
	fma.rn.f32 	%f65, %f36, %f64, %f61;
	ld.shared.f32 	%f66, [%r5+1080];
	ld.shared.f32 	%f67, [%r5+-856];
	sub.f32 	%f68, %f66, %f67;
	fma.rn.f32 	%f69, %f41, %f68, %f65;
	mul.f32 	%f70, %f14, %f15;
	cvt.f64.f32 	%fd1, %f70;
	mul.f64 	%fd2, %fd1, 0d3FE0000000000000;
	add.f64 	%fd3, %fd2, 0d3FF0000000000000;
	rcp.rn.f64 	%fd4, %fd3;
	mov.f64 	%fd5, 0d3FF0000000000000;
	sub.f64 	%fd6, %fd5, %fd2;
	cvta.to.global.u64 	%rd31, %rd9;
	add.s64 	%rd32, %rd31, %rd17;
	ld.global.f32 	%f71, [%rd32+24];
	cvt.f64.f32 	%fd7, %f71;
	cvta.to.global.u64 	%rd33, %rd12;
	add.s64 	%rd34, %rd33, %rd17;
	ld.global.f32 	%f72, [%rd34+24];
	cvt.f64.f32 	%fd8, %f72;
	rcp.rn.f64 	%fd9, %fd8;
	mul.f32 	%f73, %f3, %f69;
	fma.rn.f32 	%f74, %f2, %f45, %f73;
	cvt.f64.f32 	%fd10, %f74;
	mul.f64 	%fd11, %fd9, %fd10;
	fma.rn.f64 	%fd12, %fd6, %fd7, %fd11;
	mul.f64 	%fd13, %fd4, %fd12;
	cvt.rn.f32.f64 	%f75, %fd13;
	cvta.to.global.u64 	%rd35, %rd42;
	add.s64 	%rd36, %rd35, %rd17;
	st.global.f32 	[%rd36+24], %f75;
	ld.global.f32 	%f76, [%rd34+24];
	cvt.f64.f32 	%fd14, %f76;
	rcp.rn.f64 	%fd15, %fd14;
	mul.f64 	%fd16, %fd15, %fd10;
	cvt.f64.f32 	%fd17, %f14;
	div.rn.f64 	%fd18, %fd16, %fd17;
	cvt.rn.f32.f64 	%f77, %fd18;
	cvta.to.global.u64 	%rd37, %rd7;
	add.s64 	%rd38, %rd37, %rd17;
	st.global.f32 	[%rd38+24], %f77;
	ld.global.f32 	%f78, [%rd36+24];
	cvta.to.global.u64 	%rd39, %rd41;
	add.s64 	%rd40, %rd39, %rd17;
	ld.global.f32 	%f79, [%rd40+24];
	fma.rn.f32 	%f80, %f78, %f78, %f79;
	st.global.f32 	[%rd40+24], %f80;
$L__BB28_6:
	ret;

}
	// .globl	_Z11fwd_vxp_vzpPfS_S_S_S_fffffS_S_iiS_
.visible .entry _Z11fwd_vxp_vzpPfS_S_S_S_fffffS_S_iiS_(
	.param .u64 .ptr .align 1 _Z11fwd_vxp_vzpPfS_S_S_S_fffffS_S_iiS__param_0,
	.param .u64 .ptr .align 1 _Z11fwd_vxp_vzpPfS_S_S_S_fffffS_S_iiS__param_1,
	.param .u64 .ptr .align 1 _Z11fwd_vxp_vzpPfS_S_S_S_fffffS_S_iiS__param_2,
	.param .u64 .ptr .align 1 _Z11fwd_vxp_vzpPfS_S_S_S_fffffS_S_iiS__param_3,
	.param .u64 .ptr .align 1 _Z11fwd_vxp_vzpPfS_S_S_S_fffffS_S_iiS__param_4,
	.param .f32 _Z11fwd_vxp_vzpPfS_S_S_S_fffffS_S_iiS__param_5,
	.param .f32 _Z11fwd_vxp_vzpPfS_S_S_S_fffffS_S_iiS__param_6,
	.param .f32 _Z11fwd_vxp_vzpPfS_S_S_S_fffffS_S_iiS__param_7,
	.param .f32 _Z11fwd_vxp_vzpPfS_S_S_S_fffffS_S_iiS__param_8,
	.param .f32 _Z11fwd_vxp_vzpPfS_S_S_S_fffffS_S_iiS__param_9,
	.param .u64 .ptr .align 1 _Z11fwd_vxp_vzpPfS_S_S_S_fffffS_S_iiS__param_10,
	.param .u64 .ptr .align 1 _Z11fwd_vxp_vzpPfS_S_S_S_fffffS_S_iiS__param_11,
	.param .u32 _Z11fwd_vxp_vzpPfS_S_S_S_fffffS_S_iiS__param_12,
	.param .u32 _Z11fwd_vxp_vzpPfS_S_S_S_fffffS_S_iiS__param_13,
	.param .u64 .ptr .align 1 _Z11fwd_vxp_vzpPfS_S_S_S_fffffS_S_iiS__param_14
)
{
	.reg .pred 	%p<6>;
	.reg .b32 	%r<32>;
	.reg .b32 	%f<71>;
	.reg .b64 	%rd<36>;
	.reg .b64 	%fd<25>;
	// demoted variable
	.shared .align 4 .b8 _ZZ11fwd_vxp_vzpPfS_S_S_S_fffffS_S_iiS_E6s_data[4928];
	ld.param.u64 	%rd5, [_Z11fwd_vxp_vzpPfS_S_S_S_fffffS_S_iiS__param_1];
	ld.param.u64 	%rd6, [_Z11fwd_vxp_vzpPfS_S_S_S_fffffS_S_iiS__param_2];
	ld.param.u64 	%rd7, [_Z11fwd_vxp_vzpPfS_S_S_S_fffffS_S_iiS__param_3];
	ld.param.u64 	%rd11, [_Z11fwd_vxp_vzpPfS_S_S_S_fffffS_S_iiS__param_4];
	ld.param.f32 	%f1, [_Z11fwd_vxp_vzpPfS_S_S_S_fffffS_S_iiS__param_5];
	ld.param.f32 	%f2, [_Z11fwd_vxp_vzpPfS_S_S_S_fffffS_S_iiS__param_6];
	ld.param.f32 	%f3, [_Z11fwd_vxp_vzpPfS_S_S_S_fffffS_S_iiS__param_9];
	ld.param.u64 	%rd8, [_Z11fwd_vxp_vzpPfS_S_S_S_fffffS_S_iiS__param_10];
	ld.param.u64 	%rd9, [_Z11fwd_vxp_vzpPfS_S_S_S_fffffS_S_iiS__param_11];
	ld.param.u32 	%r9, [_Z11fwd_vxp_vzpPfS_S_S_S_fffffS_S_iiS__param_12];
	ld.param.u32 	%r10, [_Z11fwd_vxp_vzpPfS_S_S_S_fffffS_S_iiS__param_13];
	ld.param.u64 	%rd10, [_Z11fwd_vxp_vzpPfS_S_S_S_fffffS_S_iiS__param_14];
	cvta.to.global.u64 	%rd1, %rd11;
	mov.u32 	%r11, %ctaid.x;
	mov.u32 	%r12, %ntid.x;
	mov.u32 	%r1, %tid.x;
	mad.lo.s32 	%r2, %r11, %r12, %r1;
	mov.u32 	%r13, %ctaid.y;
	mov.u32 	%r14, %ntid.y;
	mov.u32 	%r3, %tid.y;
	mad.lo.s32 	%r15, %r13, %r14, %r3;
	mov.u32 	%r16, _ZZ11fwd_vxp_vzpPfS_S_S_S_fffffS_S_iiS_E6s_data;
	mad.lo.s32 	%r17, %r3, 176, %r16;
	shl.b32 	%r18, %r1, 2;
	add.s32 	%r19, %r17, %r18;
	add.s32 	%r5, %r19, 1056;
	mov.b32 	%r20, 0;
	st.shared.u32 	[%r19+1080], %r20;
	st.shared.u32 	[%r19], %r20;
	neg.s32 	%r21, %r3;
	mad.lo.s32 	%r22, %r21, 176, %r16;
	sub.s32 	%r23, %r22, %r18;
	st.shared.u32 	[%r23+4924], %r20;
	sub.s32 	%r24, %r17, %r18;
	st.shared.u32 	[%r24+172], %r20;
	add.s32 	%r25, %r22, %r18;
	st.shared.u32 	[%r25+4752], %r20;
	setp.ge.s32 	%p1, %r2, %r9;
	setp.ge.s32 	%p2, %r15, %r10;
	or.pred  	%p3, %p1, %p2;
	@%p3 bra 	$L__BB29_6;
	add.s32 	%r26, %r2, 6;
	add.s32 	%r6, %r10, 12;
	mul.lo.s32 	%r7, %r6, %r26;
	bar.sync 	0;
	cvt.s64.s32 	%rd12, %r7;
	cvt.u64.u32 	%rd13, %r15;
	add.s64 	%rd2, %rd13, %rd12;
	shl.b64 	%rd14, %rd2, 2;
	add.s64 	%rd3, %rd1, %rd14;
	ld.global.f32 	%f4, [%rd3+24];
	st.shared.f32 	[%r5+24], %f4;
	setp.gt.u32 	%p4, %r3, 5;
	@%p4 bra 	$L__BB29_3;
	add.s32 	%r27, %r15, %r7;
	mul.wide.s32 	%rd15, %r27, 4;
	add.s64 	%rd16, %rd1, %rd15;
	ld.global.f32 	%f5, [%rd16];
	st.shared.f32 	[%r5+-1032], %f5;
	ld.global.f32 	%f6, [%rd3+88];
	st.shared.f32 	[%r5+2840], %f6;
$L__BB29_3:
	setp.gt.u32 	%p5, %r1, 5;
	@%p5 bra 	$L__BB29_5;
	add.s32 	%r28, %r15, %r7;
	mad.lo.s32 	%r29, %r6, -6, %r28;
	add.s32 	%r30, %r29, 6;
	mul.wide.s32 	%rd17, %r30, 4;
	add.s64 	%rd18, %rd1, %rd17;
	ld.global.f32 	%f7, [%rd18];
	st.shared.f32 	[%r5], %f7;
	shl.b32 	%r31, %r6, 5;
	mul.wide.s32 	%rd19, %r31, 4;
	add.s64 	%rd20, %rd3, %rd19;
	ld.global.f32 	%f8, [%rd20+24];
	st.shared.f32 	[%r5+152], %f8;
$L__BB29_5:
	ld.param.u64 	%rd35, [_Z11fwd_vxp_vzpPfS_S_S_S_fffffS_S_iiS__param_0];
	cvta.to.global.u64 	%rd21, %rd9;
	cvta.to.global.u64 	%rd22, %rd8;
	add.s64 	%rd24, %rd22, %rd14;
	ld.global.f32 	%f9, [%rd24+24];
	bar.sync 	0;
	ld.global.f32 	%f10, [%rd21+4];
	ld.shared.f32 	%f11, [%r5+24];
	ld.shared.f32 	%f12, [%r5+20];
	sub.f32 	%f13, %f11, %f12;
	ld.global.f32 	%f14, [%rd21+8];
	ld.shared.f32 	%f15, [%r5+28];
	ld.shared.f32 	%f16, [%r5+16];
	sub.f32 	%f17, %f15, %f16;
	mul.f32 	%f18, %f14, %f17;
	fma.rn.f32 	%f19, %f10, %f13, %f18;
	ld.global.f32 	%f20, [%rd21+12];
	ld.shared.f32 	%f21, [%r5+32];
	ld.shared.f32 	%f22, [%r5+12];
	sub.f32 	%f23, %f21, %f22;
	fma.rn.f32 	%f24, %f20, %f23, %f19;
	ld.global.f32 	%f25, [%rd21+16];
	ld.shared.f32 	%f26, [%r5+36];
	ld.shared.f32 	%f27, [%r5+8];
	sub.f32 	%f28, %f26, %f27;
	fma.rn.f32 	%f29, %f25, %f28, %f24;
	ld.global.f32 	%f30, [%rd21+20];
	ld.shared.f32 	%f31, [%r5+40];
	ld.shared.f32 	%f32, [%r5+4];
	sub.f32 	%f33, %f31, %f32;
	fma.rn.f32 	%f34, %f30, %f33, %f29;
	ld.global.f32 	%f35, [%rd21+24];
	ld.shared.f32 	%f36, [%r5+44];
	ld.shared.f32 	%f37, [%r5];
	sub.f32 	%f38, %f36, %f37;
	fma.rn.f32 	%f39, %f35, %f38, %f34;
	ld.shared.f32 	%f40, [%r5+200];
	sub.f32 	%f41, %f40, %f11;
	ld.shared.f32 	%f42, [%r5+376];
	ld.shared.f32 	%f43, [%r5+-152];
	sub.f32 	%f44, %f42, %f43;
	mul.f32 	%f45, %f14, %f44;
	fma.rn.f32 	%f46, %f10, %f41, %f45;
	ld.shared.f32 	%f47, [%r5+552];
	ld.shared.f32 	%f48, [%r5+-328];
	sub.f32 	%f49, %f47, %f48;
	fma.rn.f32 	%f50, %f20, %f49, %f46;
	ld.shared.f32 	%f51, [%r5+728];
	ld.shared.f32 	%f52, [%r5+-504];
	sub.f32 	%f53, %f51, %f52;
	fma.rn.f32 	%f54, %f25, %f53, %f50;
	ld.shared.f32 	%f55, [%r5+904];
	ld.shared.f32 	%f56, [%r5+-680];
	sub.f32 	%f57, %f55, %f56;
	fma.rn.f32 	%f58, %f30, %f57, %f54;
	ld.shared.f32 	%f59, [%r5+1080];
	ld.shared.f32 	%f60, [%r5+-856];
	sub.f32 	%f61, %f59, %f60;
	fma.rn.f32 	%f62, %f35, %f61, %f58;
	div.rn.f32 	%f63, %f3, 0f447A0000;
	mul.f32 	%f64, %f63, %f9;
	cvt.f64.f32 	%fd1, %f64;
	mul.f64 	%fd2, %fd1, 0d3FE0000000000000;
	add.f64 	%fd3, %fd2, 0d3FF0000000000000;
	rcp.rn.f64 	%fd4, %fd3;
	mov.f64 	%fd5, 0d3FF0000000000000;
	sub.f64 	%fd6, %fd5, %fd2;
	cvta.to.global.u64 	%rd25, %rd5;
	add.s64 	%rd26, %rd25, %rd14;
	ld.global.f32 	%f65, [%rd26+24];
	cvt.f64.f32 	%fd7, %f65;
	cvta.to.global.u64 	%rd27, %rd10;
	add.s64 	%rd28, %rd27, %rd14;
	ld.global.f32 	%f66, [%rd28+24];
	cvt.f64.f32 	%fd8, %f66;
	rcp.rn.f64 	%fd9, %fd8;
	cvt.f64.f32 	%fd10, %f39;
	mul.f64 	%fd11, %fd9, %fd10;
	cvt.f64.f32 	%fd12, %f1;
	mul.f64 	%fd13, %fd11, %fd12;
	fma.rn.f64 	%fd14, %fd6, %fd7, %fd13;
	mul.f64 	%fd15, %fd4, %fd14;
	cvt.rn.f32.f64 	%f67, %fd15;
	cvta.to.global.u64 	%rd29, %rd35;
	add.s64 	%rd30, %rd29, %rd14;
	st.global.f32 	[%rd30+24], %f67;
	cvta.to.global.u64 	%rd31, %rd7;
	add.s64 	%rd32, %rd31, %rd14;
	ld.global.f32 	%f68, [%rd32+24];
	cvt.f64.f32 	%fd16, %f68;
	ld.global.f32 	%f69, [%rd28+24];
	cvt.f64.f32 	%fd17, %f69;
	rcp.rn.f64 	%fd18, %fd17;
	cvt.f64.f32 	%fd19, %f62;
	mul.f64 	%fd20, %fd18, %fd19;
	cvt.f64.f32 	%fd21, %f2;
	mul.f64 	%fd22, %fd20, %fd21;
	fma.rn.f64 	%fd23, %fd6, %fd16, %fd22;
	mul.f64 	%fd24, %fd4, %fd23;
	cvt.rn.f32.f64 	%f70, %fd24;
	cvta.to.global.u64 	%rd33, %rd6;
	add.s64 	%rd34, %rd33, %rd14;
	st.global.f32 	[%rd34+24], %f70;
$L__BB29_6:
	ret;

}
	// .globl	_Z5vp_vsPfS_S_S_S_S_ii
.visible .entry _Z5vp_vsPfS_S_S_S_S_ii(
	.param .u64 .ptr .align 1 _Z5vp_vsPfS_S_S_S_S_ii_param_0,
	.param .u64 .ptr .align 1 _Z5vp_vsPfS_S_S_S_S_ii_param_1,
	.param .u64 .ptr .align 1 _Z5vp_vsPfS_S_S_S_S_ii_param_2,
	.param .u64 .ptr .align 1 _Z5vp_vsPfS_S_S_S_S_ii_param_3,
	.param .u64 .ptr .align 1 _Z5vp_vsPfS_S_S_S_S_ii_param_4,
	.param .u64 .ptr .align 1 _Z5vp_vsPfS_S_S_S_S_ii_param_5,
	.param .u32 _Z5vp_vsPfS_S_S_S_S_ii_param_6,
	.param .u32 _Z5vp_vsPfS_S_S_S_S_ii_param_7
)
{
	.reg .pred 	%p<4>;
	.reg .b32 	%r<16>;
	.reg .b32 	%f<7>;
	.reg .b64 	%rd<23>;

	ld.param.u64 	%rd1, [_Z5vp_vsPfS_S_S_S_S_ii_param_0];
	ld.param.u64 	%rd2, [_Z5vp_vsPfS_S_S_S_S_ii_param_1];
	ld.param.u64 	%rd3, [_Z5vp_vsPfS_S_S_S_S_ii_param_2];
	ld.param.u64 	%rd4, [_Z5vp_vsPfS_S_S_S_S_ii_param_3];
	ld.param.u64 	%rd5, [_Z5vp_vsPfS_S_S_S_S_ii_param_4];
	ld.param.u64 	%rd6, [_Z5vp_vsPfS_S_S_S_S_ii_param_5];
	ld.param.u32 	%r4, [_Z5vp_vsPfS_S_S_S_S_ii_param_6];
	ld.param.u32 	%r5, [_Z5vp_vsPfS_S_S_S_S_ii_param_7];
	mov.u32 	%r6, %ctaid.x;
	mov.u32 	%r7, %ntid.x;
	mov.u32 	%r8, %tid.x;
	mad.lo.s32 	%r1, %r6, %r7, %r8;
	mov.u32 	%r9, %ctaid.y;
	mov.u32 	%r10, %ntid.y;
	mov.u32 	%r11, %tid.y;
	mad.lo.s32 	%r12, %r9, %r10, %r11;
	setp.ge.s32 	%p1, %r1, %r4;
	setp.ge.s32 	%p2, %r12, %r5;
	or.pred  	%p3, %p1, %p2;
	@%p3 bra 	$L__BB30_2;
	cvta.to.global.u64 	%rd7, %rd1;
	cvta.to.global.u64 	%rd8, %rd3;
	cvta.to.global.u64 	%rd9, %rd5;
	cvta.to.global.u64 	%rd10, %rd2;
	cvta.to.global.u64 	%rd11, %rd4;
	cvta.to.global.u64 	%rd12, %rd6;
	add.s32 	%r13, %r1, 6;
	add.s32 	%r14, %r5, 12;
	mul.lo.s32 	%r15, %r14, %r13;
	cvt.s64.s32 	%rd13, %r15;
	cvt.u64.u32 	%rd14, %r12;
	add.s64 	%rd15, %rd14, %rd13;
	shl.b64 	%rd16, %rd15, 2;
	add.s64 	%rd17, %rd7, %rd16;
	ld.global.f32 	%f1, [%rd17+24];
	add.s64 	%rd18, %rd8, %rd16;
	ld.global.f32 	%f2, [%rd18+24];
	sub.f32 	%f3, %f1, %f2;
	add.s64 	%rd19, %rd9, %rd16;
	st.global.f32 	[%rd19+24], %f3;
	add.s64 	%rd20, %rd10, %rd16;
	ld.global.f32 	%f4, [%rd20+24];
	add.s64 	%rd21, %rd11, %rd16;
	ld.global.f32 	%f5, [%rd21+24];
	sub.f32 	%f6, %f4, %f5;
	add.s64 	%rd22, %rd12, %rd16;
	st.global.f32 	[%rd22+24], %f6;
$L__BB30_2:
	ret;

}
	// .globl	_Z13fwd_txxzzxzppPfS_S_S_S_S_S_S_S_S_S_S_S_fS_ffiiS_
.visible .entry _Z13fwd_txxzzxzppPfS_S_S_S_S_S_S_S_S_S_S_S_fS_ffiiS_(
	.param .u64 .ptr .align 1 _Z13fwd_txxzzxzppPfS_S_S_S_S_S_S_S_S_S_S_S_fS_ffiiS__param_0,
	.param .u64 .ptr .align 1 _Z13fwd_txxzzxzppPfS_S_S_S_S_S_S_S_S_S_S_S_fS_ffiiS__param_1,
	.param .u64 .ptr .align 1 _Z13fwd_txxzzxzppPfS_S_S_S_S_S_S_S_S_S_S_S_fS_ffiiS__param_2,
	.param .u64 .ptr .align 1 _Z13fwd_txxzzxzppPfS_S_S_S_S_S_S_S_S_S_S_S_fS_ffiiS__param_3,
	.param .u64 .ptr .align 1 _Z13fwd_txxzzxzppPfS_S_S_S_S_S_S_S_S_S_S_S_fS_ffiiS__param_4,
	.param .u64 .ptr .align 1 _Z13fwd_txxzzxzppPfS_S_S_S_S_S_S_S_S_S_S_S_fS_ffiiS__param_5,
	.param .u64 .ptr .align 1 _Z13fwd_txxzzxzppPfS_S_S_S_S_S_S_S_S_S_S_S_fS_ffiiS__param_6,
	.param .u64 .ptr .align 1 _Z13fwd_txxzzxzppPfS_S_S_S_S_S_S_S_S_S_S_S_fS_ffiiS__param_7,
	.param .u64 .ptr .align 1 _Z13fwd_txxzzxzppPfS_S_S_S_S_S_S_S_S_S_S_S_fS_ffiiS__param_8,
	.param .u64 .ptr .align 1 _Z13fwd_txxzzxzppPfS_S_S_S_S_S_S_S_S_S_S_S_fS_ffiiS__param_9,
	.param .u64 .ptr .align 1 _Z13fwd_txxzzxzppPfS_S_S_S_S_S_S_S_S_S_S_S_fS_ffiiS__param_10,
	.param .u64 .ptr .align 1 _Z13fwd_txxzzxzppPfS_S_S_S_S_S_S_S_S_S_S_S_fS_ffiiS__param_11,
	.param .u64 .ptr .align 1 _Z13fwd_txxzzxzppPfS_S_S_S_S_S_S_S_S_S_S_S_fS_ffiiS__param_12,
	.param .f32 _Z13fwd_txxzzxzppPfS_S_S_S_S_S_S_S_S_S_S_S_fS_ffiiS__param_13,
	.param .u64 .ptr .align 1 _Z13fwd_txxzzxzppPfS_S_S_S_S_S_S_S_S_S_S_S_fS_ffiiS__param_14,
	.param .f32 _Z13fwd_txxzzxzppPfS_S_S_S_S_S_S_S_S_S_S_S_fS_ffiiS__param_15,
	.param .f32 _Z13fwd_txxzzxzppPfS_S_S_S_S_S_S_S_S_S_S_S_fS_ffiiS__param_16,
	.param .u32 _Z13fwd_txxzzxzppPfS_S_S_S_S_S_S_S_S_S_S_S_fS_ffiiS__param_17,
	.param .u32 _Z13fwd_txxzzxzppPfS_S_S_S_S_S_S_S_S_S_S_S_fS_ffiiS__param_18,
	.param .u64 .ptr .align 1 _Z13fwd_txxzzxzppPfS_S_S_S_S_S_S_S_S_S_S_S_fS_ffiiS__param_19
)
{
	.reg .pred 	%p<6>;
	.reg .b32 	%r<42>;
	.reg .b32 	%f<152>;
	.reg .b64 	%rd<67>;
	.reg .b64 	%fd<27>;
	// demoted variable
	.shared .align 4 .b8 _ZZ13fwd_txxzzxzppPfS_S_S_S_S_S_S_S_S_S_S_S_fS_ffiiS_E7s_data1[4928];
	// demoted variable
	.shared .align 4 .b8 _ZZ13fwd_txxzzxzppPfS_S_S_S_S_S_S_S_S_S_S_S_fS_ffiiS_E7s_data2[4928];
	ld.param.u64 	%rd9, [_Z13fwd_txxzzxzppPfS_S_S_S_S_S_S_S_S_S_S_S_fS_ffiiS__param_3];
	ld.param.u64 	%rd10, [_Z13fwd_txxzzxzppPfS_S_S_S_S_S_S_S_S_S_S_S_fS_ffiiS__param_4];
	ld.param.u64 	%rd13, [_Z13fwd_txxzzxzppPfS_S_S_S_S_S_S_S_S_S_S_S_fS_ffiiS__param_7];
	ld.param.u64 	%rd19, [_Z13fwd_txxzzxzppPfS_S_S_S_S_S_S_S_S_S_S_S_fS_ffiiS__param_8];
	ld.param.u64 	%rd20, [_Z13fwd_txxzzxzppPfS_S_S_S_S_S_S_S_S_S_S_S_fS_ffiiS__param_9];
	ld.param.u64 	%rd14, [_Z13fwd_txxzzxzppPfS_S_S_S_S_S_S_S_S_S_S_S_fS_ffiiS__param_10];
	ld.param.f32 	%f1, [_Z13fwd_txxzzxzppPfS_S_S_S_S_S_S_S_S_S_S_S_fS_ffiiS__param_13];
	ld.param.f32 	%f2, [_Z13fwd_txxzzxzppPfS_S_S_S_S_S_S_S_S_S_S_S_fS_ffiiS__param_15];
	ld.param.f32 	%f3, [_Z13fwd_txxzzxzppPfS_S_S_S_S_S_S_S_S_S_S_S_fS_ffiiS__param_16];
	ld.param.u32 	%r10, [_Z13fwd_txxzzxzppPfS_S_S_S_S_S_S_S_S_S_S_S_fS_ffiiS__param_17];
	ld.param.u32 	%r11, [_Z13fwd_txxzzxzppPfS_S_S_S_S_S_S_S_S_S_S_S_fS_ffiiS__param_18];
	ld.param.u64 	%rd18, [_Z13fwd_txxzzxzppPfS_S_S_S_S_S_S_S_S_S_S_S_fS_ffiiS__param_19];
	cvta.to.global.u64 	%rd1, %rd20;
	cvta.to.global.u64 	%rd2, %rd19;
	mov.u32 	%r12, %ctaid.x;
	mov.u32 	%r13, %ntid.x;
	mov.u32 	%r1, %tid.x;
	mad.lo.s32 	%r2, %r12, %r13, %r1;
	mov.u32 	%r14, %ctaid.y;
	mov.u32 	%r15, %ntid.y;
	mov.u32 	%r3, %tid.y;
	mad.lo.s32 	%r16, %r14, %r15, %r3;
	mul.lo.s32 	%r17, %r3, 176;
	mov.u32 	%r18, _ZZ13fwd_txxzzxzppPfS_S_S_S_S_S_S_S_S_S_S_S_fS_ffiiS_E7s_data1;
	add.s32 	%r19, %r18, %r17;
	shl.b32 	%r20, %r1, 2;
	add.s32 	%r21, %r19, %r20;
	add.s32 	%r5, %r21, 1056;
	mov.b32 	%r22, 0;
	st.shared.u32 	[%r21+1080], %r22;
	st.shared.u32 	[%r21], %r22;
	neg.s32 	%r23, %r3;
	mul.lo.s32 	%r24, %r23, 176;
	add.s32 	%r25, %r18, %r24;
	sub.s32 	%r26, %r25, %r20;
	st.shared.u32 	[%r26+4924], %r22;
	sub.s32 	%r27, %r19, %r20;
	st.shared.u32 	[%r27+172], %r22;
	add.s32 	%r28, %r25, %r20;
	st.shared.u32 	[%r28+4752], %r22;
	mov.u32 	%r29, _ZZ13fwd_txxzzxzppPfS_S_S_S_S_S_S_S_S_S_S_S_fS_ffiiS_E7s_data2;
	add.s32 	%r30, %r29, %r17;
	add.s32 	%r31, %r30, %r20;
	add.s32 	%r6, %r31, 1056;
	st.shared.u32 	[%r31+1080], %r22;
	st.shared.u32 	[%r31], %r22;
	add.s32 	%r32, %r29, %r24;
	sub.s32 	%r33, %r32, %r20;
	st.shared.u32 	[%r33+4924], %r22;
	sub.s32 	%r34, %r30, %r20;
	st.shared.u32 	[%r34+172], %r22;
	add.s32 	%r35, %r32, %r20;
	st.shared.u32 	[%r35+4752], %r22;
	setp.ge.s32 	%p1, %r2, %r10;
	setp.ge.s32 	%p2, %r16, %r11;
	or.pred  	%p3, %p1, %p2;
	@%p3 bra 	$L__BB31_6;
	add.s32 	%r7, %r11, 12;
	add.s32 	%r36, %r2, 6;
	mul.lo.s32 	%r8, %r7, %r36;
	bar.sync 	0;
	cvt.s64.s32 	%rd21, %r8;
	cvt.u64.u32 	%rd22, %r16;
	add.s64 	%rd3, %rd22, %rd21;
	shl.b64 	%rd23, %rd3, 2;
	add.s64 	%rd4, %rd2, %rd23;
	ld.global.f32 	%f4, [%rd4+24];
	st.shared.f32 	[%r5+24], %f4;
	add.s64 	%rd5, %rd1, %rd23;
	ld.global.f32 	%f5, [%rd5+24];
	st.shared.f32 	[%r6+24], %f5;
	setp.gt.u32 	%p4, %r3, 5;
	@%p4 bra 	$L__BB31_3;
	add.s32 	%r37, %r16, %r8;
	mul.wide.s32 	%rd24, %r37, 4;
	add.s64 	%rd25, %rd2, %rd24;
	ld.global.f32 	%f6, [%rd25];
	st.shared.f32 	[%r5+-1032], %f6;
	ld.global.f32 	%f7, [%rd4+88];
	st.shared.f32 	[%r5+2840], %f7;
	add.s64 	%rd26, %rd1, %rd24;
	ld.global.f32 	%f8, [%rd26];
	st.shared.f32 	[%r6+-1032], %f8;
	ld.global.f32 	%f9, [%rd5+88];
	st.shared.f32 	[%r6+2840], %f9;
$L__BB31_3:
	setp.gt.u32 	%p5, %r1, 5;
	@%p5 bra 	$L__BB31_5;
	add.s32 	%r38, %r16, %r8;
	mad.lo.s32 	%r39, %r7, -6, %r38;
	add.s32 	%r40, %r39, 6;
	mul.wide.s32 	%rd27, %r40, 4;
	add.s64 	%rd28, %rd2, %rd27;
	ld.global.f32 	%f10, [%rd28];
	st.shared.f32 	[%r5], %f10;
	shl.b32 	%r41, %r7, 5;
	mul.wide.s32 	%rd29, %r41, 4;
	add.s64 	%rd30, %rd4, %rd29;
	ld.global.f32 	%f11, [%rd30+24];
	st.shared.f32 	[%r5+152], %f11;
	add.s64 	%rd31, %rd1, %rd27;
	ld.global.f32 	%f12, [%rd31];
	st.shared.f32 	[%r6], %f12;
	add.s64 	%rd32, %rd5, %rd29;
	ld.global.f32 	%f13, [%rd32+24];
	st.shared.f32 	[%r6+152], %f13;
$L__BB31_5:
	ld.param.u64 	%rd66, [_Z13fwd_txxzzxzppPfS_S_S_S_S_S_S_S_S_S_S_S_fS_ffiiS__param_14];
	ld.param.u64 	%rd65, [_Z13fwd_txxzzxzppPfS_S_S_S_S_S_S_S_S_S_S_S_fS_ffiiS__param_12];
	ld.param.u64 	%rd64, [_Z13fwd_txxzzxzppPfS_S_S_S_S_S_S_S_S_S_S_S_fS_ffiiS__param_11];
	ld.param.u64 	%rd63, [_Z13fwd_txxzzxzppPfS_S_S_S_S_S_S_S_S_S_S_S_fS_ffiiS__param_6];
	ld.param.u64 	%rd62, [_Z13fwd_txxzzxzppPfS_S_S_S_S_S_S_S_S_S_S_S_fS_ffiiS__param_5];
	ld.param.u64 	%rd61, [_Z13fwd_txxzzxzppPfS_S_S_S_S_S_S_S_S_S_S_S_fS_ffiiS__param_2];
	ld.param.u64 	%rd60, [_Z13fwd_txxzzxzppPfS_S_S_S_S_S_S_S_S_S_S_S_fS_ffiiS__param_1];
	ld.param.u64 	%rd59, [_Z13fwd_txxzzxzppPfS_S_S_S_S_S_S_S_S_S_S_S_fS_ffiiS__param_0];
	cvta.to.global.u64 	%rd33, %rd66;
	cvta.to.global.u64 	%rd34, %rd14;
	add.s64 	%rd36, %rd34, %rd23;
	ld.global.f32 	%f14, [%rd36+24];
	mul.f32 	%f15, %f14, %f14;
	cvta.to.global.u64 	%rd37, %rd64;
	add.s64 	%rd38, %rd37, %rd23;
	ld.global.f32 	%f16, [%rd38+24];
	mul.f32 	%f17, %f16, %f16;
	cvta.to.global.u64 	%rd39, %rd18;
	add.s64 	%rd40, %rd39, %rd23;
	ld.global.f32 	%f18, [%rd40+24];
	cvta.to.global.u64 	%rd41, %rd65;
	add.s64 	%rd42, %rd41, %rd23;
	ld.global.f32 	%f19, [%rd42+24];
	bar.sync 	0;
	ld.global.f32 	%f20, [%rd33+4];
	ld.shared.f32 	%f21, [%r5+28];
	ld.shared.f32 	%f22, [%r5+24];
	sub.f32 	%f23, %f21, %f22;
	ld.global.f32 	%f24, [%rd33+8];
	ld.shared.f32 	%f25, [%r5+32];
	ld.shared.f32 	%f26, [%r5+20];
	sub.f32 	%f27, %f25, %f26;
	mul.f32 	%f28, %f24, %f27;
	fma.rn.f32 	%f29, %f20, %f23, %f28;
	ld.global.f32 	%f30, [%rd33+12];
	ld.shared.f32 	%f31, [%r5+36];
	ld.shared.f32 	%f32, [%r5+16];
	sub.f32 	%f33, %f31, %f32;
	fma.rn.f32 	%f34, %f30, %f33, %f29;
	ld.global.f32 	%f35, [%rd33+16];
	ld.shared.f32 	%f36, [%r5+40];
	ld.shared.f32 	%f37, [%r5+12];
	sub.f32 	%f38, %f36, %f37;
	fma.rn.f32 	%f39, %f35, %f38, %f34;
	ld.global.f32 	%f40, [%rd33+20];
	ld.shared.f32 	%f41, [%r5+44];
	ld.shared.f32 	%f42, [%r5+8];
	sub.f32 	%f43, %f41, %f42;
	fma.rn.f32 	%f44, %f40, %f43, %f39;
	ld.global.f32 	%f45, [%rd33+24];
	ld.shared.f32 	%f46, [%r5+48];
	ld.shared.f32 	%f47, [%r5+4];
	sub.f32 	%f48, %f46, %f47;
	fma.rn.f32 	%f49, %f45, %f48, %f44;
	ld.shared.f32 	%f50, [%r6+24];
	ld.shared.f32 	%f51, [%r6+-152];
	sub.f32 	%f52, %f50, %f51;
	ld.shared.f32 	%f53, [%r6+200];
	ld.shared.f32 	%f54, [%r6+-328];
	sub.f32 	%f55, %f53, %f54;
	mul.f32 	%f56, %f24, %f55;
	fma.rn.f32 	%f57, %f20, %f52, %f56;
	ld.shared.f32 	%f58, [%r6+376];
	ld.shared.f32 	%f59, [%r6+-504];
	sub.f32 	%f60, %f58, %f59;
	fma.rn.f32 	%f61, %f30, %f60, %f57;
	ld.shared.f32 	%f62, [%r6+552];
	ld.shared.f32 	%f63, [%r6+-680];
	sub.f32 	%f64, %f62, %f63;
	fma.rn.f32 	%f65, %f35, %f64, %f61;
	ld.shared.f32 	%f66, [%r6+728];
	ld.shared.f32 	%f67, [%r6+-856];
	sub.f32 	%f68, %f66, %f67;
	fma.rn.f32 	%f69, %f40, %f68, %f65;
	ld.shared.f32 	%f70, [%r6+904];
	ld.shared.f32 	%f71, [%r6+-1032];
	sub.f32 	%f72, %f70, %f71;
	fma.rn.f32 	%f73, %f45, %f72, %f69;
	div.rn.f32 	%f74, %f1, 0f447A0000;
	mul.f32 	%f75, %f74, %f19;
	cvt.f64.f32 	%fd1, %f75;
	mul.f64 	%fd2, %fd1, 0d3FE0000000000000;
	add.f64 	%fd3, %fd2, 0d3FF0000000000000;
	rcp.rn.f64 	%fd4, %fd3;
	mov.f64 	%fd5, 0d3FF0000000000000;
	sub.f64 	%fd6, %fd5, %fd2;
	cvta.to.global.u64 	%rd43, %rd9;
	add.s64 	%rd44, %rd43, %rd23;
	ld.global.f32 	%f76, [%rd44+24];
	cvt.f64.f32 	%fd7, %f76;
	mul.f32 	%f77, %f15, %f18;
	mul.f32 	%f78, %f77, %f49;
	mul.f32 	%f79, %f2, %f78;
	cvt.f64.f32 	%fd8, %f79;
	fma.rn.f64 	%fd9, %fd6, %fd7, %fd8;
	add.f32 	%f80, %f17, %f17;
	sub.f32 	%f81, %f15, %f80;
	mul.f32 	%f82, %f18, %f81;
	mul.f32 	%f83, %f82, %f73;
	mul.f32 	%f84, %f3, %f83;
	cvt.f64.f32 	%fd10, %f84;
	add.f64 	%fd11, %fd9, %fd10;
	mul.f64 	%fd12, %fd4, %fd11;
	cvt.rn.f32.f64 	%f85, %fd12;
	cvta.to.global.u64 	%rd45, %rd61;
	add.s64 	%rd46, %rd45, %rd23;
	st.global.f32 	[%rd46+24], %f85;
	cvta.to.global.u64 	%rd47, %rd62;
	add.s64 	%rd48, %rd47, %rd23;
	ld.global.f32 	%f86, [%rd48+24];
	cvt.f64.f32 	%fd13, %f86;
	mul.f32 	%f87, %f82, %f49;
	mul.f32 	%f88, %f2, %f87;
	cvt.f64.f32 	%fd14, %f88;
	fma.rn.f64 	%fd15, %fd6, %fd13, %fd14;
	mul.f32 	%f89, %f77, %f73;
	mul.f32 	%f90, %f3, %f89;
	cvt.f64.f32 	%fd16, %f90;
	add.f64 	%fd17, %fd15, %fd16;
	mul.f64 	%fd18, %fd4, %fd17;
	cvt.rn.f32.f64 	%f91, %fd18;
	cvta.to.global.u64 	%rd49, %rd10;
	add.s64 	%rd50, %rd49, %rd23;
	st.global.f32 	[%rd50+24], %f91;
	cvta.to.global.u64 	%rd51, %rd60;
	add.s64 	%rd52, %rd51, %rd23;
	ld.global.f32 	%f92, [%rd52+24];
	cvt.f64.f32 	%fd19, %f92;
	fma.rn.f64 	%fd20, %fd6, %fd19, %fd8;
	add.f64 	%fd21, %fd20, %fd16;
	mul.f64 	%fd22, %fd4, %fd21;
	cvt.rn.f32.f64 	%f93, %fd22;
	cvta.to.global.u64 	%rd53, %rd59;
	add.s64 	%rd54, %rd53, %rd23;
	st.global.f32 	[%rd54+24], %f93;
	ld.global.f32 	%f94, [%rd33+4];
	ld.shared.f32 	%f95, [%r6+20];
	sub.f32 	%f96, %f50, %f95;
	ld.global.f32 	%f97, [%rd33+8];
	ld.shared.f32 	%f98, [%r6+28];
	ld.shared.f32 	%f99, [%r6+16];
	sub.f32 	%f100, %f98, %f99;
	mul.f32 	%f101, %f97, %f100;
	fma.rn.f32 	%f102, %f94, %f96, %f101;
	ld.global.f32 	%f103, [%rd33+12];
	ld.shared.f32 	%f104, [%r6+32];
	ld.shared.f32 	%f105, [%r6+12];
	sub.f32 	%f106, %f104, %f105;
	fma.rn.f32 	%f107, %f103, %f106, %f102;
	ld.global.f32 	%f108, [%rd33+16];
	ld.shared.f32 	%f109, [%r6+36];
	ld.shared.f32 	%f110, [%r6+8];
	sub.f32 	%f111, %f109, %f110;
	fma.rn.f32 	%f112, %f108, %f111, %f107;
	ld.global.f32 	%f113, [%rd33+20];
	ld.shared.f32 	%f114, [%r6+40];
	ld.shared.f32 	%f115, [%r6+4];
	sub.f32 	%f116, %f114, %f115;
	fma.rn.f32 	%f117, %f113, %f116, %f112;
	ld.global.f32 	%f118, [%rd33+24];
	ld.shared.f32 	%f119, [%r6+44];
	ld.shared.f32 	%f120, [%r6];
	sub.f32 	%f121, %f119, %f120;
	fma.rn.f32 	%f122, %f118, %f121, %f117;
	ld.shared.f32 	%f123, [%r5+200];
	sub.f32 	%f124, %f123, %f22;
	ld.shared.f32 	%f125, [%r5+376];
	ld.shared.f32 	%f126, [%r5+-152];
	sub.f32 	%f127, %f125, %f126;
	mul.f32 	%f128, %f97, %f127;
	fma.rn.f32 	%f129, %f94, %f124, %f128;
	ld.shared.f32 	%f130, [%r5+552];
	ld.shared.f32 	%f131, [%r5+-328];
	sub.f32 	%f132, %f130, %f131;
	fma.rn.f32 	%f133, %f103, %f132, %f129;
	ld.shared.f32 	%f134, [%r5+728];
	ld.shared.f32 	%f135, [%r5+-504];
	sub.f32 	%f136, %f134, %f135;
	fma.rn.f32 	%f137, %f108, %f136, %f133;
	ld.shared.f32 	%f138, [%r5+904];
	ld.shared.f32 	%f139, [%r5+-680];
	sub.f32 	%f140, %f138, %f139;
	fma.rn.f32 	%f141, %f113, %f140, %f137;
	ld.shared.f32 	%f142, [%r5+1080];
	ld.shared.f32 	%f143, [%r5+-856];
	sub.f32 	%f144, %f142, %f143;
	fma.rn.f32 	%f145, %f118, %f144, %f141;
	cvta.to.global.u64 	%rd55, %rd13;
	add.s64 	%rd56, %rd55, %rd23;
	ld.global.f32 	%f146, [%rd56+24];
	cvt.f64.f32 	%fd23, %f146;
	mul.f32 	%f147, %f17, %f18;
	mul.f32 	%f148, %f3, %f145;
	fma.rn.f32 	%f149, %f2, %f122, %f148;
	mul.f32 	%f150, %f147, %f149;
	cvt.f64.f32 	%fd24, %f150;
	fma.rn.f64 	%fd25, %fd6, %fd23, %fd24;
	mul.f64 	%fd26, %fd4, %fd25;
	cvt.rn.f32.f64 	%f151, %fd26;
	cvta.to.global.u64 	%rd57, %rd63;
	add.s64 	%rd58, %rd57, %rd23;
	st.global.f32 	[%rd58+24], %f151;
$L__BB31_6:
	ret;

}
	// .globl	_Z17fwd_txxzzxzpp_newPfS_S_S_S_S_S_S_S_S_S_S_S_S_S_S_S_fffS_ffiiS_
.visible .entry _Z17fwd_txxzzxzpp_newPfS_S_S_S_S_S_S_S_S_S_S_S_S_S_S_S_fffS_ffiiS_(
	.param .u64 .ptr .align 1 _Z17fwd_txxzzxzpp_newPfS_S_S_S_S_S_S_S_S_S_S_S_S_S_S_S_fffS_ffiiS__param_0,
	.param .u64 .ptr .align 1 _Z17fwd_txxzzxzpp_newPfS_S_S_S_S_S_S_S_S_S_S_S_S_S_S_S_fffS_ffiiS__param_1,
	.param .u64 .ptr .align 1 _Z17fwd_txxzzxzpp_newPfS_S_S_S_S_S_S_S_S_S_S_S_S_S_S_S_fffS_ffiiS__param_2,
	.param .u64 .ptr .align 1 _Z17fwd_txxzzxzpp_newPfS_S_S_S_S_S_S_S_S_S_S_S_S_S_S_S_fffS_ffiiS__param_3,
	.param .u64 .ptr .align 1 _Z17fwd_txxzzxzpp_newPfS_S_S_S_S_S_S_S_S_S_S_S_S_S_S_S_fffS_ffiiS__param_4,
	.param .u64 .ptr .align 1 _Z17fwd_txxzzxzpp_newPfS_S_S_S_S_S_S_S_S_S_S_S_S_S_S_S_fffS_ffiiS__param_5,
	.param .u64 .ptr .align 1 _Z17fwd_txxzzxzpp_newPfS_S_S_S_S_S_S_S_S_S_S_S_S_S_S_S_fffS_ffiiS__param_6,
	.param .u64 .ptr .align 1 _Z17fwd_txxzzxzpp_newPfS_S_S_S_S_S_S_S_S_S_S_S_S_S_S_S_fffS_ffiiS__param_7,
	.param .u64 .ptr .align 1 _Z17fwd_txxzzxzpp_newPfS_S_S_S_S_S_S_S_S_S_S_S_S_S_S_S_fffS_ffiiS__param_8,
	.param .u64 .ptr .align 1 _Z17fwd_txxzzxzpp_newPfS_S_S_S_S_S_S_S_S_S_S_S_S_S_S_S_fffS_ffiiS__param_9,
	.param .u64 .ptr .align 1 _Z17fwd_txxzzxzpp_newPfS_S_S_S_S_S_S_S_S_S_S_S_S_S_S_S_fffS_ffiiS__param_10,
	.param .u64 .ptr .align 1 _Z17fwd_txxzzxzpp_newPfS_S_S_S_S_S_S_S_S_S_S_S_S_S_S_S_fffS_ffiiS__param_11,
	.param .u64 .ptr .align 1 _Z17fwd_txxzzxzpp_newPfS_S_S_S_S_S_S_S_S_S_S_S_S_S_S_S_fffS_ffiiS__param_12,
	.param .u64 .ptr .align 1 _Z17fwd_txxzzxzpp_newPfS_S_S_S_S_S_S_S_S_S_S_S_S_S_S_S_fffS_ffiiS__param_13,
	.param .u64 .ptr .align 1 _Z17fwd_txxzzxzpp_newPfS_S_S_S_S_S_S_S_S_S_S_S_S_S_S_S_fffS_ffiiS__param_14,
	.param .u64 .ptr .align 1 _Z17fwd_txxzzxzpp_newPfS_S_S_S_S_S_S_S_S_S_S_S_S_S_S_S_fffS_ffiiS__param_15,
	.param .u64 .ptr .align 1 _Z17fwd_txxzzxzpp_newPfS_S_S_S_S_S_S_S_S_S_S_S_S_S_S_S_fffS_ffiiS__param_16,
	.param .f32 _Z17fwd_txxzzxzpp_newPfS_S_S_S_S_S_S_S_S_S_S_S_S_S_S_S_fffS_ffiiS__param_17,
	.param .f32 _Z17fwd_txxzzxzpp_newPfS_S_S_S_S_S_S_S_S_S_S_S_S_S_S_S_fffS_ffiiS__param_18,
	.param .f32 _Z17fwd_txxzzxzpp_newPfS_S_S_S_S_S_S_S_S_S_S_S_S_S_S_S_fffS_ffiiS__param_19,
	.param .u64 .ptr .align 1 _Z17fwd_txxzzxzpp_newPfS_S_S_S_S_S_S_S_S_S_S_S_S_S_S_S_fffS_ffiiS__param_20,
	.param .f32 _Z17fwd_txxzzxzpp_newPfS_S_S_S_S_S_S_S_S_S_S_S_S_S_S_S_fffS_ffiiS__param_21,
	.param .f32 _Z17fwd_txxzzxzpp_newPfS_S_S_S_S_S_S_S_S_S_S_S_S_S_S_S_fffS_ffiiS__param_22,
	.param .u32 _Z17fwd_txxzzxzpp_newPfS_S_S_S_S_S_S_S_S_S_S_S_S_S_S_S_fffS_ffiiS__param_23,
	.param .u32 _Z17fwd_txxzzxzpp_newPfS_S_S_S_S_S_S_S_S_S_S_S_S_S_S_S_fffS_ffiiS__param_24,
	.param .u64 .ptr .align 1 _Z17fwd_txxzzxzpp_newPfS_S_S_S_S_S_S_S_S_S_S_S_S_S_S_S_fffS_ffiiS__param_25
)
{
	.reg .pred 	%p<6>;
	.reg .b32 	%r<42>;
	.reg .b32 	%f<168>;
	.reg .b64 	%rd<75>;
	.reg .b64 	%fd<29>;
	// demoted variable
	.shared .align 4 .b8 _ZZ17fwd_txxzzxzpp_newPfS_S_S_S_S_S_S_S_S_S_S_S_S_S_S_S_fffS_ffiiS_E7s_data1[4928];
	// demoted variable
	.shared .align 4 .b8 _ZZ17fwd_txxzzxzpp_newPfS_S_S_S_S_S_S_S_S_S_S_S_S_S_S_S_fffS_ffiiS_E7s_data2[4928];
	ld.param.u64 	%rd7, [_Z17fwd_txxzzxzpp_newPfS_S_S_S_S_S_S_S_S_S_S_S_S_S_S_S_fffS_ffiiS__param_1];
	ld.param.u64 	%rd9, [_Z17fwd_txxzzxzpp_newPfS_S_S_S_S_S_S_S_S_S_S_S_S_S_S_S_fffS_ffiiS__param_3];
	ld.param.u64 	%rd10, [_Z17fwd_txxzzxzpp_newPfS_S_S_S_S_S_S_S_S_S_S_S_S_S_S_S_fffS_ffiiS__param_4];
	ld.param.u64 	%rd11, [_Z17fwd_txxzzxzpp_newPfS_S_S_S_S_S_S_S_S_S_S_S_S_S_S_S_fffS_ffiiS__param_5];
	ld.param.u64 	%rd13, [_Z17fwd_txxzzxzpp_newPfS_S_S_S_S_S_S_S_S_S_S_S_S_S_S_S_fffS_ffiiS__param_7];
	ld.param.u64 	%rd14, [_Z17fwd_txxzzxzpp_newPfS_S_S_S_S_S_S_S_S_S_S_S_S_S_S_S_fffS_ffiiS__param_8];
	ld.param.u64 	%rd15, [_Z17fwd_txxzzxzpp_newPfS_S_S_S_S_S_S_S_S_S_S_S_S_S_S_S_fffS_ffiiS__param_9];
	ld.param.u64 	%rd16, [_Z17fwd_txxzzxzpp_newPfS_S_S_S_S_S_S_S_S_S_S_S_S_S_S_S_fffS_ffiiS__param_10];
	ld.param.u64 	%rd17, [_Z17fwd_txxzzxzpp_newPfS_S_S_S_S_S_S_S_S_S_S_S_S_S_S_S_fffS_ffiiS__param_11];
	ld.param.u64 	%rd23, [_Z17fwd_txxzzxzpp_newPfS_S_S_S_S_S_S_S_S_S_S_S_S_S_S_S_fffS_ffiiS__param_12];
	ld.param.u64 	%rd24, [_Z17fwd_txxzzxzpp_newPfS_S_S_S_S_S_S_S_S_S_S_S_S_S_S_S_fffS_ffiiS__param_13];
	ld.param.u64 	%rd18, [_Z17fwd_txxzzxzpp_newPfS_S_S_S_S_S_S_S_S_S_S_S_S_S_S_S_fffS_ffiiS__param_14];
	ld.param.u64 	%rd19, [_Z17fwd_txxzzxzpp_newPfS_S_S_S_S_S_S_S_S_S_S_S_S_S_S_S_fffS_ffiiS__param_15];
	ld.param.f32 	%f1, [_Z17fwd_txxzzxzpp_newPfS_S_S_S_S_S_S_S_S_S_S_S_S_S_S_S_fffS_ffiiS__param_17];
	ld.param.f32 	%f2, [_Z17fwd_txxzzxzpp_newPfS_S_S_S_S_S_S_S_S_S_S_S_S_S_S_S_fffS_ffiiS__param_18];
	ld.param.f32 	%f3, [_Z17fwd_txxzzxzpp_newPfS_S_S_S_S_S_S_S_S_S_S_S_S_S_S_S_fffS_ffiiS__param_19];
	ld.param.u64 	%rd21, [_Z17fwd_txxzzxzpp_newPfS_S_S_S_S_S_S_S_S_S_S_S_S_S_S_S_fffS_ffiiS__param_20];
	ld.param.f32 	%f4, [_Z17fwd_txxzzxzpp_newPfS_S_S_S_S_S_S_S_S_S_S_S_S_S_S_S_fffS_ffiiS__param_21];
	ld.param.f32 	%f5, [_Z17fwd_txxzzxzpp_newPfS_S_S_S_S_S_S_S_S_S_S_S_S_S_S_S_fffS_ffiiS__param_22];
	ld.param.u32 	%r10, [_Z17fwd_txxzzxzpp_newPfS_S_S_S_S_S_S_S_S_S_S_S_S_S_S_S_fffS_ffiiS__param_23];
	ld.param.u32 	%r11, [_Z17fwd_txxzzxzpp_newPfS_S_S_S_S_S_S_S_S_S_S_S_S_S_S_S_fffS_ffiiS__param_24];
	ld.param.u64 	%rd22, [_Z17fwd_txxzzxzpp_newPfS_S_S_S_S_S_S_S_S_S_S_S_S_S_S_S_fffS_ffiiS__param_25];
	cvta.to.global.u64 	%rd1, %rd24;
	cvta.to.global.u64 	%rd2, %rd23;
	mov.u32 	%r12, %ctaid.x;
	mov.u32 	%r13, %ntid.x;
	mov.u32 	%r1, %tid.x;
	mad.lo.s32 	%r2, %r12, %r13, %r1;
	mov.u32 	%r14, %ctaid.y;
	mov.u32 	%r15, %ntid.y;
	mov.u32 	%r3, %tid.y;
	mad.lo.s32 	%r16, %r14, %r15, %r3;
	mul.lo.s32 	%r17, %r3, 176;
	mov.u32 	%r18, _ZZ17fwd_txxzzxzpp_newPfS_S_S_S_S_S_S_S_S_S_S_S_S_S_S_S_fffS_ffiiS_E7s_data1;
	add.s32 	%r19, %r18, %r17;
	shl.b32 	%r20, %r1, 2;
	add.s32 	%r21, %r19, %r20;
	add.s32 	%r5, %r21, 1056;
	mov.b32 	%r22, 0;
	st.shared.u32 	[%r21+1080], %r22;
	st.shared.u32 	[%r21], %r22;
	neg.s32 	%r23, %r3;
	mul.lo.s32 	%r24, %r23, 176;
	add.s32 	%r25, %r18, %r24;
	sub.s32 	%r26, %r25, %r20;
	st.shared.u32 	[%r26+4924], %r22;
	sub.s32 	%r27, %r19, %r20;
	st.shared.u32 	[%r27+172], %r22;
	add.s32 	%r28, %r25, %r20;
	st.shared.u32 	[%r28+4752], %r22;
	mov.u32 	%r29, _ZZ17fwd_txxzzxzpp_newPfS_S_S_S_S_S_S_S_S_S_S_S_S_S_S_S_fffS_ffiiS_E7s_data2;
	add.s32 	%r30, %r29, %r17;
	add.s32 	%r31, %r30, %r20;
	add.s32 	%r6, %r31, 1056;
	st.shared.u32 	[%r31+1080], %r22;
	st.shared.u32 	[%r31], %r22;
	add.s32 	%r32, %r29, %r24;
	sub.s32 	%r33, %r32, %r20;
	st.shared.u32 	[%r33+4924], %r22;
	sub.s32 	%r34, %r30, %r20;
	st.shared.u32 	[%r34+172], %r22;
	add.s32 	%r35, %r32, %r20;
	st.shared.u32 	[%r35+4752], %r22;
	setp.ge.s32 	%p1, %r2, %r10;
	setp.ge.s32 	%p2, %r16, %r11;
	or.pred  	%p3, %p1, %p2;
	@%p3 bra 	$L__BB32_6;
	add.s32 	%r7, %r11, 12;
	add.s32 	%r36, %r2, 6;
	mul.lo.s32 	%r8, %r7, %r36;
	bar.sync 	0;
	cvt.s64.s32 	%rd25, %r8;
	cvt.u64.u32 	%rd26, %r16;
	add.s64 	%rd3, %rd26, %rd25;
	shl.b64 	%rd27, %rd3, 2;
	add.s64 	%rd4, %rd2, %rd27;
	ld.global.f32 	%f6, [%rd4+24];
	st.shared.f32 	[%r5+24], %f6;
	add.s64 	%rd5, %rd1, %rd27;
	ld.global.f32 	%f7, [%rd5+24];
	st.shared.f32 	[%r6+24], %f7;
	setp.gt.u32 	%p4, %r3, 5;
	@%p4 bra 	$L__BB32_3;
	add.s32 	%r37, %r16, %r8;
	mul.wide.s32 	%rd28, %r37, 4;
	add.s64 	%rd29, %rd2, %rd28;
	ld.global.f32 	%f8, [%rd29];
	st.shared.f32 	[%r5+-1032], %f8;
	ld.global.f32 	%f9, [%rd4+88];
	st.shared.f32 	[%r5+2840], %f9;
	add.s64 	%rd30, %rd1, %rd28;
	ld.global.f32 	%f10, [%rd30];
	st.shared.f32 	[%r6+-1032], %f10;
	ld.global.f32 	%f11, [%rd5+88];
	st.shared.f32 	[%r6+2840], %f11;
$L__BB32_3:
	setp.gt.u32 	%p5, %r1, 5;
	@%p5 bra 	$L__BB32_5;
	add.s32 	%r38, %r16, %r8;
	mad.lo.s32 	%r39, %r7, -6, %r38;
	add.s32 	%r40, %r39, 6;
	mul.wide.s32 	%rd31, %r40, 4;
	add.s64 	%rd32, %rd2, %rd31;
	ld.global.f32 	%f12, [%rd32];
	st.shared.f32 	[%r5], %f12;
	shl.b32 	%r41, %r7, 5;
	mul.wide.s32 	%rd33, %r41, 4;
	add.s64 	%rd34, %rd4, %rd33;
	ld.global.f32 	%f13, [%rd34+24];
	st.shared.f32 	[%r5+152], %f13;
	add.s64 	%rd35, %rd1, %rd31;
	ld.global.f32 	%f14, [%rd35];
	st.shared.f32 	[%r6], %f14;
	add.s64 	%rd36, %rd5, %rd33;
	ld.global.f32 	%f15, [%rd36+24];
	st.shared.f32 	[%r6+152], %f15;
$L__BB32_5:
	ld.param.u64 	%rd74, [_Z17fwd_txxzzxzpp_newPfS_S_S_S_S_S_S_S_S_S_S_S_S_S_S_S_fffS_ffiiS__param_16];
	ld.param.u64 	%rd73, [_Z17fwd_txxzzxzpp_newPfS_S_S_S_S_S_S_S_S_S_S_S_S_S_S_S_fffS_ffiiS__param_6];
	ld.param.u64 	%rd72, [_Z17fwd_txxzzxzpp_newPfS_S_S_S_S_S_S_S_S_S_S_S_S_S_S_S_fffS_ffiiS__param_2];
	ld.param.u64 	%rd71, [_Z17fwd_txxzzxzpp_newPfS_S_S_S_S_S_S_S_S_S_S_S_S_S_S_S_fffS_ffiiS__param_0];
	cvta.to.global.u64 	%rd37, %rd21;
	cvta.to.global.u64 	%rd38, %rd18;
	add.s64 	%rd40, %rd38, %rd27;
	ld.global.f32 	%f16, [%rd40+24];
	mul.f32 	%f17, %f16, %f16;
	cvta.to.global.u64 	%rd41, %rd19;
	add.s64 	%rd42, %rd41, %rd27;
	ld.global.f32 	%f18, [%rd42+24];
	mul.f32 	%f19, %f18, %f18;
	cvta.to.global.u64 	%rd43, %rd74;
	add.s64 	%rd44, %rd43, %rd27;
	ld.global.f32 	%f20, [%rd44+24];
	bar.sync 	0;
	ld.global.f32 	%f21, [%rd37+4];
	ld.shared.f32 	%f22, [%r5+28];
	ld.shared.f32 	%f23, [%r5+24];
	sub.f32 	%f24, %f22, %f23;
	ld.global.f32 	%f25, [%rd37+8];
	ld.shared.f32 	%f26, [%r5+32];
	ld.shared.f32 	%f27, [%r5+20];
	sub.f32 	%f28, %f26, %f27;
	mul.f32 	%f29, %f25, %f28;
	fma.rn.f32 	%f30, %f21, %f24, %f29;
	ld.global.f32 	%f31, [%rd37+12];
	ld.shared.f32 	%f32, [%r5+36];
	ld.shared.f32 	%f33, [%r5+16];
	sub.f32 	%f34, %f32, %f33;
	fma.rn.f32 	%f35, %f31, %f34, %f30;
	ld.global.f32 	%f36, [%rd37+16];
	ld.shared.f32 	%f37, [%r5+40];
	ld.shared.f32 	%f38, [%r5+12];
	sub.f32 	%f39, %f37, %f38;
	fma.rn.f32 	%f40, %f36, %f39, %f35;
	ld.global.f32 	%f41, [%rd37+20];
	ld.shared.f32 	%f42, [%r5+44];
	ld.shared.f32 	%f43, [%r5+8];
	sub.f32 	%f44, %f42, %f43;
	fma.rn.f32 	%f45, %f41, %f44, %f40;
	ld.global.f32 	%f46, [%rd37+24];
	ld.shared.f32 	%f47, [%r5+48];
	ld.shared.f32 	%f48, [%r5+4];
	sub.f32 	%f49, %f47, %f48;
	fma.rn.f32 	%f50, %f46, %f49, %f45;
	ld.shared.f32 	%f51, [%r6+24];
	ld.shared.f32 	%f52, [%r6+-152];
	sub.f32 	%f53, %f51, %f52;
	ld.shared.f32 	%f54, [%r6+200];
	ld.shared.f32 	%f55, [%r6+-328];
	sub.f32 	%f56, %f54, %f55;
	mul.f32 	%f57, %f25, %f56;
	fma.rn.f32 	%f58, %f21, %f53, %f57;
	ld.shared.f32 	%f59, [%r6+376];
	ld.shared.f32 	%f60, [%r6+-504];
	sub.f32 	%f61, %f59, %f60;
	fma.rn.f32 	%f62, %f31, %f61, %f58;
	ld.shared.f32 	%f63, [%r6+552];
	ld.shared.f32 	%f64, [%r6+-680];
	sub.f32 	%f65, %f63, %f64;
	fma.rn.f32 	%f66, %f36, %f65, %f62;
	ld.shared.f32 	%f67, [%r6+728];
	ld.shared.f32 	%f68, [%r6+-856];
	sub.f32 	%f69, %f67, %f68;
	fma.rn.f32 	%f70, %f41, %f69, %f66;
	ld.shared.f32 	%f71, [%r6+904];
	ld.shared.f32 	%f72, [%r6+-1032];
	sub.f32 	%f73, %f71, %f72;
	fma.rn.f32 	%f74, %f46, %f73, %f70;
	div.rn.f32 	%f75, %f50, %f2;
	cvta.to.global.u64 	%rd45, %rd71;
	add.s64 	%rd46, %rd45, %rd27;
	st.global.f32 	[%rd46+24], %f75;
	div.rn.f32 	%f76, %f74, %f3;
	cvta.to.global.u64 	%rd47, %rd9;
	add.s64 	%rd48, %rd47, %rd27;
	st.global.f32 	[%rd48+24], %f76;
	div.rn.f32 	%f77, %f1, 0f447A0000;
	mul.f32 	%f78, %f77, %f20;
	cvt.f64.f32 	%fd1, %f78;
	mul.f64 	%fd2, %fd1, 0d3FE0000000000000;
	add.f64 	%fd3, %fd2, 0d3FF0000000000000;
	rcp.rn.f64 	%fd4, %fd3;
	mov.f64 	%fd5, 0d3FF0000000000000;
	sub.f64 	%fd6, %fd5, %fd2;
	cvta.to.global.u64 	%rd49, %rd13;
	add.s64 	%rd50, %rd49, %rd27;
	ld.global.f32 	%f79, [%rd50+24];
	cvt.f64.f32 	%fd7, %f79;
	cvta.to.global.u64 	%rd51, %rd22;
	add.s64 	%rd52, %rd51, %rd27;
	ld.global.f32 	%f80, [%rd52+24];
	mul.f32 	%f81, %f17, %f80;
	mul.f32 	%f82, %f50, %f81;
	mul.f32 	%f83, %f4, %f82;
	cvt.f64.f32 	%fd8, %f83;
	fma.rn.f64 	%fd9, %fd6, %fd7, %fd8;
	add.f32 	%f84, %f19, %f19;
	sub.f32 	%f85, %f17, %f84;
	mul.f32 	%f86, %f85, %f80;
	mul.f32 	%f87, %f74, %f86;
	mul.f32 	%f88, %f5, %f87;
	cvt.f64.f32 	%fd10, %f88;
	add.f64 	%fd11, %fd9, %fd10;
	mul.f64 	%fd12, %fd4, %fd11;
	cvt.rn.f32.f64 	%f89, %fd12;
	cvta.to.global.u64 	%rd53, %rd73;
	add.s64 	%rd54, %rd53, %rd27;
	st.global.f32 	[%rd54+24], %f89;
	cvta.to.global.u64 	%rd55, %rd15;
	add.s64 	%rd56, %rd55, %rd27;
	ld.global.f32 	%f90, [%rd56+24];
	cvt.f64.f32 	%fd13, %f90;
	ld.global.f32 	%f91, [%rd52+24];
	mul.f32 	%f92, %f85, %f91;
	mul.f32 	%f93, %f50, %f92;
	mul.f32 	%f94, %f4, %f93;
	cvt.f64.f32 	%fd14, %f94;
	fma.rn.f64 	%fd15, %fd6, %fd13, %fd14;
	mul.f32 	%f95, %f17, %f91;
	mul.f32 	%f96, %f74, %f95;
	mul.f32 	%f97, %f5, %f96;
	cvt.f64.f32 	%fd16, %f97;
	add.f64 	%fd17, %fd15, %fd16;
	mul.f64 	%fd18, %fd4, %fd17;
	cvt.rn.f32.f64 	%f98, %fd18;
	cvta.to.global.u64 	%rd57, %rd14;
	add.s64 	%rd58, %rd57, %rd27;
	st.global.f32 	[%rd58+24], %f98;
	cvta.to.global.u64 	%rd59, %rd11;
	add.s64 	%rd60, %rd59, %rd27;
	ld.global.f32 	%f99, [%rd60+24];
	cvt.f64.f32 	%fd19, %f99;
	ld.global.f32 	%f100, [%rd52+24];
	mul.f32 	%f101, %f17, %f100;
	mul.f32 	%f102, %f50, %f101;
	mul.f32 	%f103, %f4, %f102;
	cvt.f64.f32 	%fd20, %f103;
	fma.rn.f64 	%fd21, %fd6, %fd19, %fd20;
	mul.f32 	%f104, %f74, %f101;
	mul.f32 	%f105, %f5, %f104;
	cvt.f64.f32 	%fd22, %f105;
	add.f64 	%fd23, %fd21, %fd22;
	mul.f64 	%fd24, %fd4, %fd23;
	cvt.rn.f32.f64 	%f106, %fd24;
	cvta.to.global.u64 	%rd61, %rd10;
	add.s64 	%rd62, %rd61, %rd27;
	st.global.f32 	[%rd62+24], %f106;
	ld.global.f32 	%f107, [%rd37+4];
	ld.shared.f32 	%f108, [%r6+20];
	sub.f32 	%f109, %f51, %f108;
	ld.global.f32 	%f110, [%rd37+8];
	ld.shared.f32 	%f111, [%r6+28];
	ld.shared.f32 	%f112, [%r6+16];
	sub.f32 	%f113, %f111, %f112;
	mul.f32 	%f114, %f110, %f113;
	fma.rn.f32 	%f115, %f107, %f109, %f114;
	ld.global.f32 	%f116, [%rd37+12];
	ld.shared.f32 	%f117, [%r6+32];
	ld.shared.f32 	%f118, [%r6+12];
	sub.f32 	%f119, %f117, %f118;
	fma.rn.f32 	%f120, %f116, %f119, %f115;
	ld.global.f32 	%f121, [%rd37+16];
	ld.shared.f32 	%f122, [%r6+36];
	ld.shared.f32 	%f123, [%r6+8];
	sub.f32 	%f124, %f122, %f123;
	fma.rn.f32 	%f125, %f121, %f124, %f120;
	ld.global.f32 	%f126, [%rd37+20];
	ld.shared.f32 	%f127, [%r6+40];
	ld.shared.f32 	%f128, [%r6+4];
	sub.f32 	%f129, %f127, %f128;
	fma.rn.f32 	%f130, %f126, %f129, %f125;
	ld.global.f32 	%f131, [%rd37+24];
	ld.shared.f32 	%f132, [%r6+44];
	ld.shared.f32 	%f133, [%r6];
	sub.f32 	%f134, %f132, %f133;
	fma.rn.f32 	%f135, %f131, %f134, %f130;
	ld.shared.f32 	%f136, [%r5+200];
	sub.f32 	%f137, %f136, %f23;
	ld.shared.f32 	%f138, [%r5+376];
	ld.shared.f32 	%f139, [%r5+-152];
	sub.f32 	%f140, %f138, %f139;
	mul.f32 	%f141, %f110, %f140;
	fma.rn.f32 	%f142, %f107, %f137, %f141;
	ld.shared.f32 	%f143, [%r5+552];
	ld.shared.f32 	%f144, [%r5+-328];
	sub.f32 	%f145, %f143, %f144;
	fma.rn.f32 	%f146, %f116, %f145, %f142;
	ld.shared.f32 	%f147, [%r5+728];
	ld.shared.f32 	%f148, [%r5+-504];
	sub.f32 	%f149, %f147, %f148;
	fma.rn.f32 	%f150, %f121, %f149, %f146;
	ld.shared.f32 	%f151, [%r5+904];
	ld.shared.f32 	%f152, [%r5+-680];
	sub.f32 	%f153, %f151, %f152;
	fma.rn.f32 	%f154, %f126, %f153, %f150;
	ld.shared.f32 	%f155, [%r5+1080];
	ld.shared.f32 	%f156, [%r5+-856];
	sub.f32 	%f157, %f155, %f156;
	fma.rn.f32 	%f158, %f131, %f157, %f154;
	div.rn.f32 	%f159, %f158, %f3;
	cvta.to.global.u64 	%rd63, %rd7;
	add.s64 	%rd64, %rd63, %rd27;
	st.global.f32 	[%rd64+24], %f159;
	div.rn.f32 	%f160, %f135, %f2;
	cvta.to.global.u64 	%rd65, %rd72;
	add.s64 	%rd66, %rd65, %rd27;
	st.global.f32 	[%rd66+24], %f160;
	cvta.to.global.u64 	%rd67, %rd17;
	add.s64 	%rd68, %rd67, %rd27;
	ld.global.f32 	%f161, [%rd68+24];
	cvt.f64.f32 	%fd25, %f161;
	ld.global.f32 	%f162, [%rd52+24];
	mul.f32 	%f163, %f19, %f162;
	mul.f32 	%f164, %f5, %f158;
	fma.rn.f32 	%f165, %f4, %f135, %f164;
	mul.f32 	%f166, %f163, %f165;
	cvt.f64.f32 	%fd26, %f166;
	fma.rn.f64 	%fd27, %fd6, %fd25, %fd26;
	mul.f64 	%fd28, %fd4, %fd27;
	cvt.rn.f32.f64 	%f167, %fd28;
	cvta.to.global.u64 	%rd69, %rd16;
	add.s64 	%rd70, %rd69, %rd27;
	st.global.f32 	[%rd70+24], %f167;
$L__BB32_6:
	ret;

}
	// .globl	_Z7rfwd_vxPfS_S_S_S_fffS_ffiiiiiiS_
.visible .entry _Z7rfwd_vxPfS_S_S_S_fffS_ffiiiiiiS_(
	.param .u64 .ptr .align 1 _Z7rfwd_vxPfS_S_S_S_fffS_ffiiiiiiS__param_0,
	.param .u64 .ptr .align 1 _Z7rfwd_vxPfS_S_S_S_fffS_ffiiiiiiS__param_1,
	.param .u64 .ptr .align 1 _Z7rfwd_vxPfS_S_S_S_fffS_ffiiiiiiS__param_2,
	.param .u64 .ptr .align 1 _Z7rfwd_vxPfS_S_S_S_fffS_ffiiiiiiS__param_3,
	.param .u64 .ptr .align 1 _Z7rfwd_vxPfS_S_S_S_fffS_ffiiiiiiS__param_4,
	.param .f32 _Z7rfwd_vxPfS_S_S_S_fffS_ffiiiiiiS__param_5,
	.param .f32 _Z7rfwd_vxPfS_S_S_S_fffS_ffiiiiiiS__param_6,
	.param .f32 _Z7rfwd_vxPfS_S_S_S_fffS_ffiiiiiiS__param_7,
	.param .u64 .ptr .align 1 _Z7rfwd_vxPfS_S_S_S_fffS_ffiiiiiiS__param_8,
	.param .f32 _Z7rfwd_vxPfS_S_S_S_fffS_ffiiiiiiS__param_9,
	.param .f32 _Z7rfwd_vxPfS_S_S_S_fffS_ffiiiiiiS__param_10,
	.param .u32 _Z7rfwd_vxPfS_S_S_S_fffS_ffiiiiiiS__param_11,
	.param .u32 _Z7rfwd_vxPfS_S_S_S_fffS_ffiiiiiiS__param_12,
	.param .u32 _Z7rfwd_vxPfS_S_S_S_fffS_ffiiiiiiS__param_13,
	.param .u32 _Z7rfwd_vxPfS_S_S_S_fffS_ffiiiiiiS__param_14,
	.param .u32 _Z7rfwd_vxPfS_S_S_S_fffS_ffiiiiiiS__param_15,
	.param .u32 _Z7rfwd_vxPfS_S_S_S_fffS_ffiiiiiiS__param_16,
	.param .u64 .ptr .align 1 _Z7rfwd_vxPfS_S_S_S_fffS_ffiiiiiiS__param_17
)
{
	.reg .pred 	%p<6>;
	.reg .b32 	%r<42>;
	.reg .b32 	%f<76>;
	.reg .b64 	%rd<36>;
	.reg .b64 	%fd<15>;
	// demoted variable
	.shared .align 4 .b8 _ZZ7rfwd_vxPfS_S_S_S_fffS_ffiiiiiiS_E7s_data1[4928];
	// demoted variable
	.shared .align 4 .b8 _ZZ7rfwd_vxPfS_S_S_S_fffS_ffiiiiiiS_E7s_data2[4928];
	ld.param.u64 	%rd7, [_Z7rfwd_vxPfS_S_S_S_fffS_ffiiiiiiS__param_1];
	ld.param.u64 	%rd11, [_Z7rfwd_vxPfS_S_S_S_fffS_ffiiiiiiS__param_2];
	ld.param.u64 	%rd12, [_Z7rfwd_vxPfS_S_S_S_fffS_ffiiiiiiS__param_3];
	ld.param.u64 	%rd8, [_Z7rfwd_vxPfS_S_S_S_fffS_ffiiiiiiS__param_4];
	ld.param.f32 	%f1, [_Z7rfwd_vxPfS_S_S_S_fffS_ffiiiiiiS__param_7];
	ld.param.u64 	%rd9, [_Z7rfwd_vxPfS_S_S_S_fffS_ffiiiiiiS__param_8];
	ld.param.f32 	%f2, [_Z7rfwd_vxPfS_S_S_S_fffS_ffiiiiiiS__param_9];
	ld.param.f32 	%f3, [_Z7rfwd_vxPfS_S_S_S_fffS_ffiiiiiiS__param_10];
	ld.param.u32 	%r10, [_Z7rfwd_vxPfS_S_S_S_fffS_ffiiiiiiS__param_11];
	ld.param.u32 	%r11, [_Z7rfwd_vxPfS_S_S_S_fffS_ffiiiiiiS__param_12];
	ld.param.u64 	%rd10, [_Z7rfwd_vxPfS_S_S_S_fffS_ffiiiiiiS__param_17];
	cvta.to.global.u64 	%rd1, %rd12;
	cvta.to.global.u64 	%rd2, %rd11;
	mov.u32 	%r12, %ctaid.x;
	mov.u32 	%r13, %ntid.x;
	mov.u32 	%r1, %tid.x;
	mad.lo.s32 	%r2, %r12, %r13, %r1;
	mov.u32 	%r14, %ctaid.y;
	mov.u32 	%r15, %ntid.y;
	mov.u32 	%r3, %tid.y;
	mad.lo.s32 	%r16, %r14, %r15, %r3;
	mul.lo.s32 	%r17, %r3, 176;
	mov.u32 	%r18, _ZZ7rfwd_vxPfS_S_S_S_fffS_ffiiiiiiS_E7s_data1;
	add.s32 	%r19, %r18, %r17;
	shl.b32 	%r20, %r1, 2;
	add.s32 	%r21, %r19, %r20;
	add.s32 	%r5, %r21, 1056;
	mov.b32 	%r22, 0;
	st.shared.u32 	[%r21+1080], %r22;
	st.shared.u32 	[%r21], %r22;
	neg.s32 	%r23, %r3;
	mul.lo.s32 	%r24, %r23, 176;
	add.s32 	%r25, %r18, %r24;
	sub.s32 	%r26, %r25, %r20;
	st.shared.u32 	[%r26+4924], %r22;
	sub.s32 	%r27, %r19, %r20;
	st.shared.u32 	[%r27+172], %r22;
	add.s32 	%r28, %r25, %r20;
	st.shared.u32 	[%r28+4752], %r22;
	mov.u32 	%r29, _ZZ7rfwd_vxPfS_S_S_S_fffS_ffiiiiiiS_E7s_data2;
	add.s32 	%r30, %r29, %r17;
	add.s32 	%r31, %r30, %r20;
	add.s32 	%r6, %r31, 1056;
	st.shared.u32 	[%r31+1080], %r22;
	st.shared.u32 	[%r31], %r22;
	add.s32 	%r32, %r29, %r24;
	sub.s32 	%r33, %r32, %r20;
	st.shared.u32 	[%r33+4924], %r22;
	sub.s32 	%r34, %r30, %r20;
	st.shared.u32 	[%r34+172], %r22;
	add.s32 	%r35, %r32, %r20;
	st.shared.u32 	[%r35+4752], %r22;
	setp.ge.s32 	%p1, %r2, %r10;
	setp.ge.s32 	%p2, %r16, %r11;
	or.pred  	%p3, %p1, %p2;
	@%p3 bra 	$L__BB33_6;
	add.s32 	%r7, %r11, 12;
	add.s32 	%r36, %r2, 6;
	mul.lo.s32 	%r8, %r7, %r36;
	bar.sync 	0;
	cvt.s64.s32 	%rd13, %r8;
	cvt.u64.u32 	%rd14, %r16;
	add.s64 	%rd3, %rd14, %rd13;
	shl.b64 	%rd15, %rd3, 2;
	add.s64 	%rd4, %rd2, %rd15;
	ld.global.f32 	%f4, [%rd4+24];
	st.shared.f32 	[%r5+24], %f4;
	add.s64 	%rd5, %rd1, %rd15;
	ld.global.f32 	%f5, [%rd5+24];
	st.shared.f32 	[%r6+24], %f5;
	setp.gt.u32 	%p4, %r3, 5;
	@%p4 bra 	$L__BB33_3;
	add.s32 	%r37, %r16, %r8;
	mul.wide.s32 	%rd16, %r37, 4;
	add.s64 	%rd17, %rd2, %rd16;
	ld.global.f32 	%f6, [%rd17];
	st.shared.f32 	[%r5+-1032], %f6;
	ld.global.f32 	%f7, [%rd4+88];
	st.shared.f32 	[%r5+2840], %f7;
	add.s64 	%rd18, %rd1, %rd16;
	ld.global.f32 	%f8, [%rd18];
	st.shared.f32 	[%r6+-1032], %f8;
	ld.global.f32 	%f9, [%rd5+88];
	st.shared.f32 	[%r6+2840], %f9;
$L__BB33_3:
	setp.gt.u32 	%p5, %r1, 5;
	@%p5 bra 	$L__BB33_5;
	add.s32 	%r38, %r16, %r8;
	mad.lo.s32 	%r39, %r7, -6, %r38;
	add.s32 	%r40, %r39, 6;
	mul.wide.s32 	%rd19, %r40, 4;
	add.s64 	%rd20, %rd2, %rd19;
	ld.global.f32 	%f10, [%rd20];
	st.shared.f32 	[%r5], %f10;
	shl.b32 	%r41, %r7, 5;
	mul.wide.s32 	%rd21, %r41, 4;
	add.s64 	%rd22, %rd4, %rd21;
	ld.global.f32 	%f11, [%rd22+24];
	st.shared.f32 	[%r5+152], %f11;
	add.s64 	%rd23, %rd1, %rd19;
	ld.global.f32 	%f12, [%rd23];
	st.shared.f32 	[%r6], %f12;
	add.s64 	%rd24, %rd5, %rd21;
	ld.global.f32 	%f13, [%rd24+24];
	st.shared.f32 	[%r6+152], %f13;
$L__BB33_5:
	ld.param.u64 	%rd35, [_Z7rfwd_vxPfS_S_S_S_fffS_ffiiiiiiS__param_0];
	cvta.to.global.u64 	%rd25, %rd9;
	cvta.to.global.u64 	%rd26, %rd8;
	add.s64 	%rd28, %rd26, %rd15;
	ld.global.f32 	%f14, [%rd28+24];
	bar.sync 	0;
	ld.global.f32 	%f15, [%rd25+4];
	ld.shared.f32 	%f16, [%r5+24];
	ld.shared.f32 	%f17, [%r5+20];
	sub.f32 	%f18, %f16, %f17;
	ld.global.f32 	%f19, [%rd25+8];
	ld.shared.f32 	%f20, [%r5+28];
	ld.shared.f32 	%f21, [%r5+16];
	sub.f32 	%f22, %f20, %f21;
	mul.f32 	%f23, %f19, %f22;
	fma.rn.f32 	%f24, %f15, %f18, %f23;
	ld.global.f32 	%f25, [%rd25+12];
	ld.shared.f32 	%f26, [%r5+32];
	ld.shared.f32 	%f27, [%r5+12];
	sub.f32 	%f28, %f26, %f27;
	fma.rn.f32 	%f29, %f25, %f28, %f24;
	ld.global.f32 	%f30, [%rd25+16];
	ld.shared.f32 	%f31, [%r5+36];
	ld.shared.f32 	%f32, [%r5+8];
	sub.f32 	%f33, %f31, %f32;
	fma.rn.f32 	%f34, %f30, %f33, %f29;
	ld.global.f32 	%f35, [%rd25+20];
	ld.shared.f32 	%f36, [%r5+40];
	ld.shared.f32 	%f37, [%r5+4];
	sub.f32 	%f38, %f36, %f37;
	fma.rn.f32 	%f39, %f35, %f38, %f34;
	ld.global.f32 	%f40, [%rd25+24];
	ld.shared.f32 	%f41, [%r5+44];
	ld.shared.f32 	%f42, [%r5];
	sub.f32 	%f43, %f41, %f42;
	fma.rn.f32 	%f44, %f40, %f43, %f39;
	ld.shared.f32 	%f45, [%r6+24];
	ld.shared.f32 	%f46, [%r6+-152];
	sub.f32 	%f47, %f45, %f46;
	ld.shared.f32 	%f48, [%r6+200];
	ld.shared.f32 	%f49, [%r6+-328];
	sub.f32 	%f50, %f48, %f49;
	mul.f32 	%f51, %f19, %f50;
	fma.rn.f32 	%f52, %f15, %f47, %f51;
	ld.shared.f32 	%f53, [%r6+376];
	ld.shared.f32 	%f54, [%r6+-504];
	sub.f32 	%f55, %f53, %f54;
	fma.rn.f32 	%f56, %f25, %f55, %f52;
	ld.shared.f32 	%f57, [%r6+552];
	ld.shared.f32 	%f58, [%r6+-680];
	sub.f32 	%f59, %f57, %f58;
	fma.rn.f32 	%f60, %f30, %f59, %f56;
	ld.shared.f32 	%f61, [%r6+728];
	ld.shared.f32 	%f62, [%r6+-856];
	sub.f32 	%f63, %f61, %f62;
	fma.rn.f32 	%f64, %f35, %f63, %f60;
	ld.shared.f32 	%f65, [%r6+904];
	ld.shared.f32 	%f66, [%r6+-1032];
	sub.f32 	%f67, %f65, %f66;
	fma.rn.f32 	%f68, %f40, %f67, %f64;
	div.rn.f32 	%f69, %f1, 0f447A0000;
	mul.f32 	%f70, %f69, %f14;
	cvt.f64.f32 	%fd1, %f70;
	mul.f64 	%fd2, %fd1, 0d3FE0000000000000;
	add.f64 	%fd3, %fd2, 0d3FF0000000000000;
	rcp.rn.f64 	%fd4, %fd3;
	mov.f64 	%fd5, 0d3FF0000000000000;
	sub.f64 	%fd6, %fd5, %fd2;
	cvta.to.global.u64 	%rd29, %rd7;
	add.s64 	%rd30, %rd29, %rd15;
	ld.global.f32 	%f71, [%rd30+24];
	cvt.f64.f32 	%fd7, %f71;
	mul.f64 	%fd8, %fd6, %fd7;
	cvta.to.global.u64 	%rd31, %rd10;
	add.s64 	%rd32, %rd31, %rd15;
	ld.global.f32 	%f72, [%rd32+24];
	cvt.f64.f32 	%fd9, %f72;
	rcp.rn.f64 	%fd10, %fd9;
	mul.f32 	%f73, %f3, %f68;
	fma.rn.f32 	%f74, %f2, %f44, %f73;
	cvt.f64.f32 	%fd11, %f74;
	mul.f64 	%fd12, %fd10, %fd11;
	sub.f64 	%fd13, %fd8, %fd12;
	mul.f64 	%fd14, %fd4, %fd13;
	cvt.rn.f32.f64 	%f75, %fd14;
	cvta.to.global.u64 	%rd33, %rd35;
	add.s64 	%rd34, %rd33, %rd15;
	st.global.f32 	[%rd34+24], %f75;
$L__BB33_6:
	ret;

}
	// .globl	_Z11rfwd_vx_newPfS_S_S_S_S_S_S_fffS_ffiiiiiiS_
.visible .entry _Z11rfwd_vx_newPfS_S_S_S_S_S_S_fffS_ffiiiiiiS_(
	.param .u64 .ptr .align 1 _Z11rfwd_vx_newPfS_S_S_S_S_S_S_fffS_ffiiiiiiS__param_0,
	.param .u64 .ptr .align 1 _Z11rfwd_vx_newPfS_S_S_S_S_S_S_fffS_ffiiiiiiS__param_1,
	.param .u64 .ptr .align 1 _Z11rfwd_vx_newPfS_S_S_S_S_S_S_fffS_ffiiiiiiS__param_2,
	.param .u64 .ptr .align 1 _Z11rfwd_vx_newPfS_S_S_S_S_S_S_fffS_ffiiiiiiS__param_3,
	.param .u64 .ptr .align 1 _Z11rfwd_vx_newPfS_S_S_S_S_S_S_fffS_ffiiiiiiS__param_4,
	.param .u64 .ptr .align 1 _Z11rfwd_vx_newPfS_S_S_S_S_S_S_fffS_ffiiiiiiS__param_5,
	.param .u64 .ptr .align 1 _Z11rfwd_vx_newPfS_S_S_S_S_S_S_fffS_ffiiiiiiS__param_6,
	.param .u64 .ptr .align 1 _Z11rfwd_vx_newPfS_S_S_S_S_S_S_fffS_ffiiiiiiS__param_7,
	.param .f32 _Z11rfwd_vx_newPfS_S_S_S_S_S_S_fffS_ffiiiiiiS__param_8,
	.param .f32 _Z11rfwd_vx_newPfS_S_S_S_S_S_S_fffS_ffiiiiiiS__param_9,
	.param .f32 _Z11rfwd_vx_newPfS_S_S_S_S_S_S_fffS_ffiiiiiiS__param_10,
	.param .u64 .ptr .align 1 _Z11rfwd_vx_newPfS_S_S_S_S_S_S_fffS_ffiiiiiiS__param_11,
	.param .f32 _Z11rfwd_vx_newPfS_S_S_S_S_S_S_fffS_ffiiiiiiS__param_12,
	.param .f32 _Z11rfwd_vx_newPfS_S_S_S_S_S_S_fffS_ffiiiiiiS__param_13,
	.param .u32 _Z11rfwd_vx_newPfS_S_S_S_S_S_S_fffS_ffiiiiiiS__param_14,
	.param .u32 _Z11rfwd_vx_newPfS_S_S_S_S_S_S_fffS_ffiiiiiiS__param_15,
	.param .u32 _Z11rfwd_vx_newPfS_S_S_S_S_S_S_fffS_ffiiiiiiS__param_16,
	.param .u32 _Z11rfwd_vx_newPfS_S_S_S_S_S_S_fffS_ffiiiiiiS__param_17,
	.param .u32 _Z11rfwd_vx_newPfS_S_S_S_S_S_S_fffS_ffiiiiiiS__param_18,
	.param .u32 _Z11rfwd_vx_newPfS_S_S_S_S_S_S_fffS_ffiiiiiiS__param_19,
	.param .u64 .ptr .align 1 _Z11rfwd_vx_newPfS_S_S_S_S_S_S_fffS_ffiiiiiiS__param_20
)
{
	.reg .pred 	%p<6>;
	.reg .b32 	%r<42>;
	.reg .b32 	%f<83>;
	.reg .b64 	%rd<48>;
	.reg .b64 	%fd<20>;
	// demoted variable
	.shared .align 4 .b8 _ZZ11rfwd_vx_newPfS_S_S_S_S_S_S_fffS_ffiiiiiiS_E7s_data1[4928];
	// demoted variable
	.shared .align 4 .b8 _ZZ11rfwd_vx_newPfS_S_S_S_S_S_S_fffS_ffiiiiiiS_E7s_data2[4928];
	ld.param.u64 	%rd9, [_Z11rfwd_vx_newPfS_S_S_S_S_S_S_fffS_ffiiiiiiS__param_3];
	ld.param.u64 	%rd10, [_Z11rfwd_vx_newPfS_S_S_S_S_S_S_fffS_ffiiiiiiS__param_4];
	ld.param.u64 	%rd14, [_Z11rfwd_vx_newPfS_S_S_S_S_S_S_fffS_ffiiiiiiS__param_5];
	ld.param.u64 	%rd15, [_Z11rfwd_vx_newPfS_S_S_S_S_S_S_fffS_ffiiiiiiS__param_6];
	ld.param.u64 	%rd11, [_Z11rfwd_vx_newPfS_S_S_S_S_S_S_fffS_ffiiiiiiS__param_7];
	ld.param.f32 	%f1, [_Z11rfwd_vx_newPfS_S_S_S_S_S_S_fffS_ffiiiiiiS__param_10];
	ld.param.u64 	%rd12, [_Z11rfwd_vx_newPfS_S_S_S_S_S_S_fffS_ffiiiiiiS__param_11];
	ld.param.f32 	%f2, [_Z11rfwd_vx_newPfS_S_S_S_S_S_S_fffS_ffiiiiiiS__param_12];
	ld.param.f32 	%f3, [_Z11rfwd_vx_newPfS_S_S_S_S_S_S_fffS_ffiiiiiiS__param_13];
	ld.param.u32 	%r10, [_Z11rfwd_vx_newPfS_S_S_S_S_S_S_fffS_ffiiiiiiS__param_14];
	ld.param.u32 	%r11, [_Z11rfwd_vx_newPfS_S_S_S_S_S_S_fffS_ffiiiiiiS__param_15];
	cvta.to.global.u64 	%rd1, %rd15;
	cvta.to.global.u64 	%rd2, %rd14;
	mov.u32 	%r12, %ctaid.x;
	mov.u32 	%r13, %ntid.x;
	mov.u32 	%r1, %tid.x;
	mad.lo.s32 	%r2, %r12, %r13, %r1;
	mov.u32 	%r14, %ctaid.y;
	mov.u32 	%r15, %ntid.y;
	mov.u32 	%r3, %tid.y;
	mad.lo.s32 	%r16, %r14, %r15, %r3;
	mul.lo.s32 	%r17, %r3, 176;
	mov.u32 	%r18, _ZZ11rfwd_vx_newPfS_S_S_S_S_S_S_fffS_ffiiiiiiS_E7s_data1;
	add.s32 	%r19, %r18, %r17;
	shl.b32 	%r20, %r1, 2;
	add.s32 	%r21, %r19, %r20;
	add.s32 	%r5, %r21, 1056;
	mov.b32 	%r22, 0;
	st.shared.u32 	[%r21+1080], %r22;
	st.shared.u32 	[%r21], %r22;
	neg.s32 	%r23, %r3;
	mul.lo.s32 	%r24, %r23, 176;
	add.s32 	%r25, %r18, %r24;
	sub.s32 	%r26, %r25, %r20;
	st.shared.u32 	[%r26+4924], %r22;
	sub.s32 	%r27, %r19, %r20;
	st.shared.u32 	[%r27+172], %r22;
	add.s32 	%r28, %r25, %r20;
	st.shared.u32 	[%r28+4752], %r22;
	mov.u32 	%r29, _ZZ11rfwd_vx_newPfS_S_S_S_S_S_S_fffS_ffiiiiiiS_E7s_data2;
	add.s32 	%r30, %r29, %r17;
	add.s32 	%r31, %r30, %r20;
	add.s32 	%r6, %r31, 1056;
	st.shared.u32 	[%r31+1080], %r22;
	st.shared.u32 	[%r31], %r22;
	add.s32 	%r32, %r29, %r24;
	sub.s32 	%r33, %r32, %r20;
	st.shared.u32 	[%r33+4924], %r22;
	sub.s32 	%r34, %r30, %r20;
	st.shared.u32 	[%r34+172], %r22;
	add.s32 	%r35, %r32, %r20;
	st.shared.u32 	[%r35+4752], %r22;
	setp.ge.s32 	%p1, %r2, %r10;
	setp.ge.s32 	%p2, %r16, %r11;
	or.pred  	%p3, %p1, %p2;
	@%p3 bra 	$L__BB34_6;
	add.s32 	%r7, %r11, 12;
	add.s32 	%r36, %r2, 6;
	mul.lo.s32 	%r8, %r7, %r36;
	bar.sync 	0;
	cvt.s64.s32 	%rd16, %r8;
	cvt.u64.u32 	%rd17, %r16;
	add.s64 	%rd3, %rd17, %rd16;
	shl.b64 	%rd18, %rd3, 2;
	add.s64 	%rd4, %rd2, %rd18;
	ld.global.f32 	%f4, [%rd4+24];
	st.shared.f32 	[%r5+24], %f4;
	add.s64 	%rd5, %rd1, %rd18;
	ld.global.f32 	%f5, [%rd5+24];
	st.shared.f32 	[%r6+24], %f5;
	setp.gt.u32 	%p4, %r3, 5;
	@%p4 bra 	$L__BB34_3;
	add.s32 	%r37, %r16, %r8;
	mul.wide.s32 	%rd19, %r37, 4;
	add.s64 	%rd20, %rd2, %rd19;
	ld.global.f32 	%f6, [%rd20];
	st.shared.f32 	[%r5+-1032], %f6;
	ld.global.f32 	%f7, [%rd4+88];
	st.shared.f32 	[%r5+2840], %f7;
	add.s64 	%rd21, %rd1, %rd19;
	ld.global.f32 	%f8, [%rd21];
	st.shared.f32 	[%r6+-1032], %f8;
	ld.global.f32 	%f9, [%rd5+88];
	st.shared.f32 	[%r6+2840], %f9;
$L__BB34_3:
	setp.gt.u32 	%p5, %r1, 5;
	@%p5 bra 	$L__BB34_5;
	add.s32 	%r38, %r16, %r8;
	mad.lo.s32 	%r39, %r7, -6, %r38;
	add.s32 	%r40, %r39, 6;
	mul.wide.s32 	%rd22, %r40, 4;
	add.s64 	%rd23, %rd2, %rd22;
	ld.global.f32 	%f10, [%rd23];
	st.shared.f32 	[%r5], %f10;
	shl.b32 	%r41, %r7, 5;
	mul.wide.s32 	%rd24, %r41, 4;
	add.s64 	%rd25, %rd4, %rd24;
	ld.global.f32 	%f11, [%rd25+24];
	st.shared.f32 	[%r5+152], %f11;
	add.s64 	%rd26, %rd1, %rd22;
	ld.global.f32 	%f12, [%rd26];
	st.shared.f32 	[%r6], %f12;
	add.s64 	%rd27, %rd5, %rd24;
	ld.global.f32 	%f13, [%rd27+24];
	st.shared.f32 	[%r6+152], %f13;
$L__BB34_5:
	ld.param.u64 	%rd47, [_Z11rfwd_vx_newPfS_S_S_S_S_S_S_fffS_ffiiiiiiS__param_20];
	ld.param.u64 	%rd46, [_Z11rfwd_vx_newPfS_S_S_S_S_S_S_fffS_ffiiiiiiS__param_2];
	ld.param.u64 	%rd45, [_Z11rfwd_vx_newPfS_S_S_S_S_S_S_fffS_ffiiiiiiS__param_1];
	ld.param.u64 	%rd44, [_Z11rfwd_vx_newPfS_S_S_S_S_S_S_fffS_ffiiiiiiS__param_0];
	cvta.to.global.u64 	%rd28, %rd12;
	div.rn.f32 	%f14, %f1, 0f447A0000;
	cvta.to.global.u64 	%rd29, %rd11;
	add.s64 	%rd31, %rd29, %rd18;
	ld.global.f32 	%f15, [%rd31+24];
	bar.sync 	0;
	ld.global.f32 	%f16, [%rd28+4];
	ld.shared.f32 	%f17, [%r5+24];
	ld.shared.f32 	%f18, [%r5+20];
	sub.f32 	%f19, %f17, %f18;
	ld.global.f32 	%f20, [%rd28+8];
	ld.shared.f32 	%f21, [%r5+28];
	ld.shared.f32 	%f22, [%r5+16];
	sub.f32 	%f23, %f21, %f22;
	mul.f32 	%f24, %f20, %f23;
	fma.rn.f32 	%f25, %f16, %f19, %f24;
	ld.global.f32 	%f26, [%rd28+12];
	ld.shared.f32 	%f27, [%r5+32];
	ld.shared.f32 	%f28, [%r5+12];
	sub.f32 	%f29, %f27, %f28;
	fma.rn.f32 	%f30, %f26, %f29, %f25;
	ld.global.f32 	%f31, [%rd28+16];
	ld.shared.f32 	%f32, [%r5+36];
	ld.shared.f32 	%f33, [%r5+8];
	sub.f32 	%f34, %f32, %f33;
	fma.rn.f32 	%f35, %f31, %f34, %f30;
	ld.global.f32 	%f36, [%rd28+20];
	ld.shared.f32 	%f37, [%r5+40];
	ld.shared.f32 	%f38, [%r5+4];
	sub.f32 	%f39, %f37, %f38;
	fma.rn.f32 	%f40, %f36, %f39, %f35;
	ld.global.f32 	%f41, [%rd28+24];
	ld.shared.f32 	%f42, [%r5+44];
	ld.shared.f32 	%f43, [%r5];
	sub.f32 	%f44, %f42, %f43;
	fma.rn.f32 	%f45, %f41, %f44, %f40;
	ld.shared.f32 	%f46, [%r6+24];
	ld.shared.f32 	%f47, [%r6+-152];
	sub.f32 	%f48, %f46, %f47;
	ld.shared.f32 	%f49, [%r6+200];
	ld.shared.f32 	%f50, [%r6+-328];
	sub.f32 	%f51, %f49, %f50;
	mul.f32 	%f52, %f20, %f51;
	fma.rn.f32 	%f53, %f16, %f48, %f52;
	ld.shared.f32 	%f54, [%r6+376];
	ld.shared.f32 	%f55, [%r6+-504];
	sub.f32 	%f56, %f54, %f55;
	fma.rn.f32 	%f57, %f26, %f56, %f53;
	ld.shared.f32 	%f58, [%r6+552];
	ld.shared.f32 	%f59, [%r6+-680];
	sub.f32 	%f60, %f58, %f59;
	fma.rn.f32 	%f61, %f31, %f60, %f57;
	ld.shared.f32 	%f62, [%r6+728];
	ld.shared.f32 	%f63, [%r6+-856];
	sub.f32 	%f64, %f62, %f63;
	fma.rn.f32 	%f65, %f36, %f64, %f61;
	ld.shared.f32 	%f66, [%r6+904];
	ld.shared.f32 	%f67, [%r6+-1032];
	sub.f32 	%f68, %f66, %f67;
	fma.rn.f32 	%f69, %f41, %f68, %f65;
	mul.f32 	%f70, %f14, %f15;
	cvt.f64.f32 	%fd1, %f70;
	mul.f64 	%fd2, %fd1, 0d3FE0000000000000;
	add.f64 	%fd3, %fd2, 0d3FF0000000000000;
	rcp.rn.f64 	%fd4, %fd3;
	mov.f64 	%fd5, 0d3FF0000000000000;
	sub.f64 	%fd6, %fd5, %fd2;
	cvta.to.global.u64 	%rd32, %rd10;
	add.s64 	%rd33, %rd32, %rd18;
	ld.global.f32 	%f71, [%rd33+24];
	cvt.f64.f32 	%fd7, %f71;
	mul.f64 	%fd8, %fd6, %fd7;
	cvta.to.global.u64 	%rd34, %rd47;
	add.s64 	%rd35, %rd34, %rd18;
	ld.global.f32 	%f72, [%rd35+24];
	cvt.f64.f32 	%fd9, %f72;
	rcp.rn.f64 	%fd10, %fd9;
	mul.f32 	%f73, %f3, %f69;
	fma.rn.f32 	%f74, %f2, %f45, %f73;
	cvt.f64.f32 	%fd11, %f74;
	mul.f64 	%fd12, %fd10, %fd11;
	sub.f64 	%fd13, %fd8, %fd12;
	mul.f64 	%fd14, %fd4, %fd13;
	cvt.rn.f32.f64 	%f75, %fd14;
	cvta.to.global.u64 	%rd36, %rd9;
	add.s64 	%rd37, %rd36, %rd18;
	st.global.f32 	[%rd37+24], %f75;
	ld.global.f32 	%f76, [%rd35+24];
	cvt.f64.f32 	%fd15, %f76;
	rcp.rn.f64 	%fd16, %fd15;
	mul.f64 	%fd17, %fd16, %fd11;
	cvt.f64.f32 	%fd18, %f14;
	div.rn.f64 	%fd19, %fd17, %fd18;
	cvt.rn.f32.f64 	%f77, %fd19;
	cvta.to.global.u64 	%rd38, %rd46;
	add.s64 	%rd39, %rd38, %rd18;
	st.global.f32 	[%rd39+24], %f77;
	cvta.to.global.u64 	%rd40, %rd45;
	add.s64 	%rd41, %rd40, %rd18;
	ld.global.f32 	%f78, [%rd41+24];
	fma.rn.f32 	%f79, %f77, %f77, %f78;
	st.global.f32 	[%rd41+24], %f79;
	cvta.to.global.u64 	%rd42, %rd44;
	add.s64 	%rd43, %rd42, %rd18;
	ld.global.f32 	%f80, [%rd43+24];
	ld.global.f32 	%f81, [%rd37+24];
	fma.rn.f32 	%f82, %f81, %f81, %f80;
	st.global.f32 	[%rd43+24], %f82;
$L__BB34_6:
	ret;

}
	// .globl	_Z7rfwd_vzPfS_S_S_S_fffS_ffiiiiiiS_
.visible .entry _Z7rfwd_vzPfS_S_S_S_fffS_ffiiiiiiS_(
	.param .u64 .ptr .align 1 _Z7rfwd_vzPfS_S_S_S_fffS_ffiiiiiiS__param_0,
	.param .u64 .ptr .align 1 _Z7rfwd_vzPfS_S_S_S_fffS_ffiiiiiiS__param_1,
	.param .u64 .ptr .align 1 _Z7rfwd_vzPfS_S_S_S_fffS_ffiiiiiiS__param_2,
	.param .u64 .ptr .align 1 _Z7rfwd_vzPfS_S_S_S_fffS_ffiiiiiiS__param_3,
	.param .u64 .ptr .align 1 _Z7rfwd_vzPfS_S_S_S_fffS_ffiiiiiiS__param_4,
	.param .f32 _Z7rfwd_vzPfS_S_S_S_fffS_ffiiiiiiS__param_5,
	.param .f32 _Z7rfwd_vzPfS_S_S_S_fffS_ffiiiiiiS__param_6,
	.param .f32 _Z7rfwd_vzPfS_S_S_S_fffS_ffiiiiiiS__param_7,
	.param .u64 .ptr .align 1 _Z7rfwd_vzPfS_S_S_S_fffS_ffiiiiiiS__param_8,
	.param .f32 _Z7rfwd_vzPfS_S_S_S_fffS_ffiiiiiiS__param_9,
	.param .f32 _Z7rfwd_vzPfS_S_S_S_fffS_ffiiiiiiS__param_10,
	.param .u32 _Z7rfwd_vzPfS_S_S_S_fffS_ffiiiiiiS__param_11,
	.param .u32 _Z7rfwd_vzPfS_S_S_S_fffS_ffiiiiiiS__param_12,
	.param .u32 _Z7rfwd_vzPfS_S_S_S_fffS_ffiiiiiiS__param_13,
	.param .u32 _Z7rfwd_vzPfS_S_S_S_fffS_ffiiiiiiS__param_14,
	.param .u32 _Z7rfwd_vzPfS_S_S_S_fffS_ffiiiiiiS__param_15,
	.param .u32 _Z7rfwd_vzPfS_S_S_S_fffS_ffiiiiiiS__param_16,
	.param .u64 .ptr .align 1 _Z7rfwd_vzPfS_S_S_S_fffS_ffiiiiiiS__param_17
)
{
	.reg .pred 	%p<6>;
	.reg .b32 	%r<42>;
	.reg .b32 	%f<76>;
	.reg .b64 	%rd<36>;
	.reg .b64 	%fd<15>;
	// demoted variable
	.shared .align 4 .b8 _ZZ7rfwd_vzPfS_S_S_S_fffS_ffiiiiiiS_E7s_data1[4928];
	// demoted variable
	.shared .align 4 .b8 _ZZ7rfwd_vzPfS_S_S_S_fffS_ffiiiiiiS_E7s_data2[4928];
	ld.param.u64 	%rd7, [_Z7rfwd_vzPfS_S_S_S_fffS_ffiiiiiiS__param_1];
	ld.param.u64 	%rd11, [_Z7rfwd_vzPfS_S_S_S_fffS_ffiiiiiiS__param_2];
	ld.param.u64 	%rd12, [_Z7rfwd_vzPfS_S_S_S_fffS_ffiiiiiiS__param_3];
	ld.param.u64 	%rd8, [_Z7rfwd_vzPfS_S_S_S_fffS_ffiiiiiiS__param_4];
	ld.param.f32 	%f1, [_Z7rfwd_vzPfS_S_S_S_fffS_ffiiiiiiS__param_7];
	ld.param.u64 	%rd9, [_Z7rfwd_vzPfS_S_S_S_fffS_ffiiiiiiS__param_8];
	ld.param.f32 	%f2, [_Z7rfwd_vzPfS_S_S_S_fffS_ffiiiiiiS__param_9];
	ld.param.f32 	%f3, [_Z7rfwd_vzPfS_S_S_S_fffS_ffiiiiiiS__param_10];
	ld.param.u32 	%r10, [_Z7rfwd_vzPfS_S_S_S_fffS_ffiiiiiiS__param_11];
	ld.param.u32 	%r11, [_Z7rfwd_vzPfS_S_S_S_fffS_ffiiiiiiS__param_12];
	ld.param.u64 	%rd10, [_Z7rfwd_vzPfS_S_S_S_fffS_ffiiiiiiS__param_17];
	cvta.to.global.u64 	%rd1, %rd12;
	cvta.to.global.u64 	%rd2, %rd11;
	mov.u32 	%r12, %ctaid.x;
	mov.u32 	%r13, %ntid.x;
	mov.u32 	%r1, %tid.x;
	mad.lo.s32 	%r2, %r12, %r13, %r1;
	mov.u32 	%r14, %ctaid.y;
	mov.u32 	%r15, %ntid.y;
	mov.u32 	%r3, %tid.y;
	mad.lo.s32 	%r16, %r14, %r15, %r3;
	mul.lo.s32 	%r17, %r3, 176;
	mov.u32 	%r18, _ZZ7rfwd_vzPfS_S_S_S_fffS_ffiiiiiiS_E7s_data1;
	add.s32 	%r19, %r18, %r17;
	shl.b32 	%r20, %r1, 2;
	add.s32 	%r21, %r19, %r20;
	add.s32 	%r5, %r21, 1056;
	mov.b32 	%r22, 0;
	st.shared.u32 	[%r21+1080], %r22;
	st.shared.u32 	[%r21], %r22;
	neg.s32 	%r23, %r3;
	mul.lo.s32 	%r24, %r23, 176;
	add.s32 	%r25, %r18, %r24;
	sub.s32 	%r26, %r25, %r20;
	st.shared.u32 	[%r26+4924], %r22;
	sub.s32 	%r27, %r19, %r20;
	st.shared.u32 	[%r27+172], %r22;
	add.s32 	%r28, %r25, %r20;
	st.shared.u32 	[%r28+4752], %r22;
	mov.u32 	%r29, _ZZ7rfwd_vzPfS_S_S_S_fffS_ffiiiiiiS_E7s_data2;
	add.s32 	%r30, %r29, %r17;
	add.s32 	%r31, %r30, %r20;
	add.s32 	%r6, %r31, 1056;
	st.shared.u32 	[%r31+1080], %r22;
	st.shared.u32 	[%r31], %r22;
	add.s32 	%r32, %r29, %r24;
	sub.s32 	%r33, %r32, %r20;
	st.shared.u32 	[%r33+4924], %r22;
	sub.s32 	%r34, %r30, %r20;
	st.shared.u32 	[%r34+172], %r22;
	add.s32 	%r35, %r32, %r20;
	st.shared.u32 	[%r35+4752], %r22;
	setp.ge.s32 	%p1, %r2, %r10;
	setp.ge.s32 	%p2, %r16, %r11;
	or.pred  	%p3, %p1, %p2;
	@%p3 bra 	$L__BB35_6;
	add.s32 	%r7, %r11, 12;
	add.s32 	%r36, %r2, 6;
	mul.lo.s32 	%r8, %r7, %r36;
	bar.sync 	0;
	cvt.s64.s32 	%rd13, %r8;
	cvt.u64.u32 	%rd14, %r16;
	add.s64 	%rd3, %rd14, %rd13;
	shl.b64 	%rd15, %rd3, 2;
	add.s64 	%rd4, %rd2, %rd15;
	ld.global.f32 	%f4, [%rd4+24];
	st.shared.f32 	[%r5+24], %f4;
	add.s64 	%rd5, %rd1, %rd15;
	ld.global.f32 	%f5, [%rd5+24];
	st.shared.f32 	[%r6+24], %f5;
	setp.gt.u32 	%p4, %r3, 5;
	@%p4 bra 	$L__BB35_3;
	add.s32 	%r37, %r16, %r8;
	mul.wide.s32 	%rd16, %r37, 4;
	add.s64 	%rd17, %rd2, %rd16;
	ld.global.f32 	%f6, [%rd17];
	st.shared.f32 	[%r5+-1032], %f6;
	ld.global.f32 	%f7, [%rd4+88];
	st.shared.f32 	[%r5+2840], %f7;
	add.s64 	%rd18, %rd1, %rd16;
	ld.global.f32 	%f8, [%rd18];
	st.shared.f32 	[%r6+-1032], %f8;
	ld.global.f32 	%f9, [%rd5+88];
	st.shared.f32 	[%r6+2840], %f9;
$L__BB35_3:
	setp.gt.u32 	%p5, %r1, 5;
	@%p5 bra 	$L__BB35_5;
	add.s32 	%r38, %r16, %r8;
	mad.lo.s32 	%r39, %r7, -6, %r38;
	add.s32 	%r40, %r39, 6;
	mul.wide.s32 	%rd19, %r40, 4;
	add.s64 	%rd20, %rd2, %rd19;
	ld.global.f32 	%f10, [%rd20];
	st.shared.f32 	[%r5], %f10;
	shl.b32 	%r41, %r7, 5;
	mul.wide.s32 	%rd21, %r41, 4;
	add.s64 	%rd22, %rd4, %rd21;
	ld.global.f32 	%f11, [%rd22+24];
	st.shared.f32 	[%r5+152], %f11;
	add.s64 	%rd23, %rd1, %rd19;
	ld.global.f32 	%f12, [%rd23];
	st.shared.f32 	[%r6], %f12;
	add.s64 	%rd24, %rd5, %rd21;
	ld.global.f32 	%f13, [%rd24+24];
	st.shared.f32 	[%r6+152], %f13;
$L__BB35_5:
	ld.param.u64 	%rd35, [_Z7rfwd_vzPfS_S_S_S_fffS_ffiiiiiiS__param_0];
	cvta.to.global.u64 	%rd25, %rd9;
	cvta.to.global.u64 	%rd26, %rd8;
	add.s64 	%rd28, %rd26, %rd15;
	ld.global.f32 	%f14, [%rd28+24];
	bar.sync 	0;
	ld.global.f32 	%f15, [%rd25+4];
	ld.shared.f32 	%f16, [%r6+28];
	ld.shared.f32 	%f17, [%r6+24];
	sub.f32 	%f18, %f16, %f17;
	ld.global.f32 	%f19, [%rd25+8];
	ld.shared.f32 	%f20, [%r6+32];
	ld.shared.f32 	%f21, [%r6+20];
	sub.f32 	%f22, %f20, %f21;
	mul.f32 	%f23, %f19, %f22;
	fma.rn.f32 	%f24, %f15, %f18, %f23;
	ld.global.f32 	%f25, [%rd25+12];
	ld.shared.f32 	%f26, [%r6+36];
	ld.shared.f32 	%f27, [%r6+16];
	sub.f32 	%f28, %f26, %f27;
	fma.rn.f32 	%f29, %f25, %f28, %f24;
	ld.global.f32 	%f30, [%rd25+16];
	ld.shared.f32 	%f31, [%r6+40];
	ld.shared.f32 	%f32, [%r6+12];
	sub.f32 	%f33, %f31, %f32;
	fma.rn.f32 	%f34, %f30, %f33, %f29;
	ld.global.f32 	%f35, [%rd25+20];
	ld.shared.f32 	%f36, [%r6+44];
	ld.shared.f32 	%f37, [%r6+8];
	sub.f32 	%f38, %f36, %f37;
	fma.rn.f32 	%f39, %f35, %f38, %f34;
	ld.global.f32 	%f40, [%rd25+24];
	ld.shared.f32 	%f41, [%r6+48];
	ld.shared.f32 	%f42, [%r6+4];
	sub.f32 	%f43, %f41, %f42;
	fma.rn.f32 	%f44, %f40, %f43, %f39;
	ld.shared.f32 	%f45, [%r5+200];
	ld.shared.f32 	%f46, [%r5+24];
	sub.f32 	%f47, %f45, %f46;
	ld.shared.f32 	%f48, [%r5+376];
	ld.shared.f32 	%f49, [%r5+-152];
	sub.f32 	%f50, %f48, %f49;
	mul.f32 	%f51, %f19, %f50;
	fma.rn.f32 	%f52, %f15, %f47, %f51;
	ld.shared.f32 	%f53, [%r5+552];
	ld.shared.f32 	%f54, [%r5+-328];
	sub.f32 	%f55, %f53, %f54;
	fma.rn.f32 	%f56, %f25, %f55, %f52;
	ld.shared.f32 	%f57, [%r5+728];
	ld.shared.f32 	%f58, [%r5+-504];
	sub.f32 	%f59, %f57, %f58;
	fma.rn.f32 	%f60, %f30, %f59, %f56;
	ld.shared.f32 	%f61, [%r5+904];
	ld.shared.f32 	%f62, [%r5+-680];
	sub.f32 	%f63, %f61, %f62;
	fma.rn.f32 	%f64, %f35, %f63, %f60;
	ld.shared.f32 	%f65, [%r5+1080];
	ld.shared.f32 	%f66, [%r5+-856];
	sub.f32 	%f67, %f65, %f66;
	fma.rn.f32 	%f68, %f40, %f67, %f64;
	div.rn.f32 	%f69, %f1, 0f447A0000;
	mul.f32 	%f70, %f69, %f14;
	cvt.f64.f32 	%fd1, %f70;
	mul.f64 	%fd2, %fd1, 0d3FE0000000000000;
	add.f64 	%fd3, %fd2, 0d3FF0000000000000;
	rcp.rn.f64 	%fd4, %fd3;
	mov.f64 	%fd5, 0d3FF0000000000000;
	sub.f64 	%fd6, %fd5, %fd2;
	cvta.to.global.u64 	%rd29, %rd7;
	add.s64 	%rd30, %rd29, %rd15;
	ld.global.f32 	%f71, [%rd30+24];
	cvt.f64.f32 	%fd7, %f71;
	mul.f64 	%fd8, %fd6, %fd7;
	cvta.to.global.u64 	%rd31, %rd10;
	add.s64 	%rd32, %rd31, %rd15;
	ld.global.f32 	%f72, [%rd32+24];
	cvt.f64.f32 	%fd9, %f72;
	rcp.rn.f64 	%fd10, %fd9;
	mul.f32 	%f73, %f3, %f68;
	fma.rn.f32 	%f74, %f2, %f44, %f73;
	cvt.f64.f32 	%fd11, %f74;
	mul.f64 	%fd12, %fd10, %fd11;
	sub.f64 	%fd13, %fd8, %fd12;
	mul.f64 	%fd14, %fd4, %fd13;
	cvt.rn.f32.f64 	%f75, %fd14;
	cvta.to.global.u64 	%rd33, %rd35;
	add.s64 	%rd34, %rd33, %rd15;
	st.global.f32 	[%rd34+24], %f75;
$L__BB35_6:
	ret;

}
	// .globl	_Z11rfwd_vz_newPfS_S_S_S_S_S_S_fffS_ffiiiiiiS_
.visible .entry _Z11rfwd_vz_newPfS_S_S_S_S_S_S_fffS_ffiiiiiiS_(
	.param .u64 .ptr .align 1 _Z11rfwd_vz_newPfS_S_S_S_S_S_S_fffS_ffiiiiiiS__param_0,
	.param .u64 .ptr .align 1 _Z11rfwd_vz_newPfS_S_S_S_S_S_S_fffS_ffiiiiiiS__param_1,
	.param .u64 .ptr .align 1 _Z11rfwd_vz_newPfS_S_S_S_S_S_S_fffS_ffiiiiiiS__param_2,
	.param .u64 .ptr .align 1 _Z11rfwd_vz_newPfS_S_S_S_S_S_S_fffS_ffiiiiiiS__param_3,
	.param .u64 .ptr .align 1 _Z11rfwd_vz_newPfS_S_S_S_S_S_S_fffS_ffiiiiiiS__param_4,
	.param .u64 .ptr .align 1 _Z11rfwd_vz_newPfS_S_S_S_S_S_S_fffS_ffiiiiiiS__param_5,
	.param .u64 .ptr .align 1 _Z11rfwd_vz_newPfS_S_S_S_S_S_S_fffS_ffiiiiiiS__param_6,
	.param .u64 .ptr .align 1 _Z11rfwd_vz_newPfS_S_S_S_S_S_S_fffS_ffiiiiiiS__param_7,
	.param .f32 _Z11rfwd_vz_newPfS_S_S_S_S_S_S_fffS_ffiiiiiiS__param_8,
	.param .f32 _Z11rfwd_vz_newPfS_S_S_S_S_S_S_fffS_ffiiiiiiS__param_9,
	.param .f32 _Z11rfwd_vz_newPfS_S_S_S_S_S_S_fffS_ffiiiiiiS__param_10,
	.param .u64 .ptr .align 1 _Z11rfwd_vz_newPfS_S_S_S_S_S_S_fffS_ffiiiiiiS__param_11,
	.param .f32 _Z11rfwd_vz_newPfS_S_S_S_S_S_S_fffS_ffiiiiiiS__param_12,
	.param .f32 _Z11rfwd_vz_newPfS_S_S_S_S_S_S_fffS_ffiiiiiiS__param_13,
	.param .u32 _Z11rfwd_vz_newPfS_S_S_S_S_S_S_fffS_ffiiiiiiS__param_14,
	.param .u32 _Z11rfwd_vz_newPfS_S_S_S_S_S_S_fffS_ffiiiiiiS__param_15,
	.param .u32 _Z11rfwd_vz_newPfS_S_S_S_S_S_S_fffS_ffiiiiiiS__param_16,
	.param .u32 _Z11rfwd_vz_newPfS_S_S_S_S_S_S_fffS_ffiiiiiiS__param_17,
	.param .u32 _Z11rfwd_vz_newPfS_S_S_S_S_S_S_fffS_ffiiiiiiS__param_18,
	.param .u32 _Z11rfwd_vz_newPfS_S_S_S_S_S_S_fffS_ffiiiiiiS__param_19,
	.param .u64 .ptr .align 1 _Z11rfwd_vz_newPfS_S_S_S_S_S_S_fffS_ffiiiiiiS__param_20
)
{
	.reg .pred 	%p<6>;
	.reg .b32 	%r<42>;
	.reg .b32 	%f<83>;
	.reg .b64 	%rd<48>;
	.reg .b64 	%fd<20>;
	// demoted variable
	.shared .align 4 .b8 _ZZ11rfwd_vz_newPfS_S_S_S_S_S_S_fffS_ffiiiiiiS_E7s_data1[4928];
	// demoted variable
	.shared .align 4 .b8 _ZZ11rfwd_vz_newPfS_S_S_S_S_S_S_fffS_ffiiiiiiS_E7s_data2[4928];
	ld.param.u64 	%rd9, [_Z11rfwd_vz_newPfS_S_S_S_S_S_S_fffS_ffiiiiiiS__param_3];
	ld.param.u64 	%rd10, [_Z11rfwd_vz_newPfS_S_S_S_S_S_S_fffS_ffiiiiiiS__param_4];
	ld.param.u64 	%rd14, [_Z11rfwd_vz_newPfS_S_S_S_S_S_S_fffS_ffiiiiiiS__param_5];
	ld.param.u64 	%rd15, [_Z11rfwd_vz_newPfS_S_S_S_S_S_S_fffS_ffiiiiiiS__param_6];
	ld.param.u64 	%rd11, [_Z11rfwd_vz_newPfS_S_S_S_S_S_S_fffS_ffiiiiiiS__param_7];
	ld.param.f32 	%f1, [_Z11rfwd_vz_newPfS_S_S_S_S_S_S_fffS_ffiiiiiiS__param_10];
	ld.param.u64 	%rd12, [_Z11rfwd_vz_newPfS_S_S_S_S_S_S_fffS_ffiiiiiiS__param_11];
	ld.param.f32 	%f2, [_Z11rfwd_vz_newPfS_S_S_S_S_S_S_fffS_ffiiiiiiS__param_12];
	ld.param.f32 	%f3, [_Z11rfwd_vz_newPfS_S_S_S_S_S_S_fffS_ffiiiiiiS__param_13];
	ld.param.u32 	%r10, [_Z11rfwd_vz_newPfS_S_S_S_S_S_S_fffS_ffiiiiiiS__param_14];
	ld.param.u32 	%r11, [_Z11rfwd_vz_newPfS_S_S_S_S_S_S_fffS_ffiiiiiiS__param_15];
	cvta.to.global.u64 	%rd1, %rd15;
	cvta.to.global.u64 	%rd2, %rd14;
	mov.u32 	%r12, %ctaid.x;
	mov.u32 	%r13, %ntid.x;
	mov.u32 	%r1, %tid.x;
	mad.lo.s32 	%r2, %r12, %r13, %r1;
	mov.u32 	%r14, %ctaid.y;
	mov.u32 	%r15, %ntid.y;
	mov.u32 	%r3, %tid.y;
	mad.lo.s32 	%r16, %r14, %r15, %r3;
	mul.lo.s32 	%r17, %r3, 176;
	mov.u32 	%r18, _ZZ11rfwd_vz_newPfS_S_S_S_S_S_S_fffS_ffiiiiiiS_E7s_data1;
	add.s32 	%r19, %r18, %r17;
	shl.b32 	%r20, %r1, 2;
	add.s32 	%r21, %r19, %r20;
	add.s32 	%r5, %r21, 1056;
	mov.b32 	%r22, 0;
	st.shared.u32 	[%r21+1080], %r22;
	st.shared.u32 	[%r21], %r22;
	neg.s32 	%r23, %r3;
	mul.lo.s32 	%r24, %r23, 176;
	add.s32 	%r25, %r18, %r24;
	sub.s32 	%r26, %r25, %r20;
	st.shared.u32 	[%r26+4924], %r22;
	sub.s32 	%r27, %r19, %r20;
	st.shared.u32 	[%r27+172], %r22;
	add.s32 	%r28, %r25, %r20;
	st.shared.u32 	[%r28+4752], %r22;
	mov.u32 	%r29, _ZZ11rfwd_vz_newPfS_S_S_S_S_S_S_fffS_ffiiiiiiS_E7s_data2;
	add.s32 	%r30, %r29, %r17;
	add.s32 	%r31, %r30, %r20;
	add.s32 	%r6, %r31, 1056;
	st.shared.u32 	[%r31+1080], %r22;
	st.shared.u32 	[%r31], %r22;
	add.s32 	%r32, %r29, %r24;
	sub.s32 	%r33, %r32, %r20;
	st.shared.u32 	[%r33+4924], %r22;
	sub.s32 	%r34, %r30, %r20;
	st.shared.u32 	[%r34+172], %r22;
	add.s32 	%r35, %r32, %r20;
	st.shared.u32 	[%r35+4752], %r22;
	setp.ge.s32 	%p1, %r2, %r10;
	setp.ge.s32 	%p2, %r16, %r11;
	or.pred  	%p3, %p1, %p2;
	@%p3 bra 	$L__BB36_6;
	add.s32 	%r7, %r11, 12;
	add.s32 	%r36, %r2, 6;
	mul.lo.s32 	%r8, %r7, %r36;
	bar.sync 	0;
	cvt.s64.s32 	%rd16, %r8;
	cvt.u64.u32 	%rd17, %r16;
	add.s64 	%rd3, %rd17, %rd16;
	shl.b64 	%rd18, %rd3, 2;
	add.s64 	%rd4, %rd2, %rd18;
	ld.global.f32 	%f4, [%rd4+24];
	st.shared.f32 	[%r5+24], %f4;
	add.s64 	%rd5, %rd1, %rd18;
	ld.global.f32 	%f5, [%rd5+24];
	st.shared.f32 	[%r6+24], %f5;
	setp.gt.u32 	%p4, %r3, 5;
	@%p4 bra 	$L__BB36_3;
	add.s32 	%r37, %r16, %r8;
	mul.wide.s32 	%rd19, %r37, 4;
	add.s64 	%rd20, %rd2, %rd19;
	ld.global.f32 	%f6, [%rd20];
	st.shared.f32 	[%r5+-1032], %f6;
	ld.global.f32 	%f7, [%rd4+88];
	st.shared.f32 	[%r5+2840], %f7;
	add.s64 	%rd21, %rd1, %rd19;
	ld.global.f32 	%f8, [%rd21];
	st.shared.f32 	[%r6+-1032], %f8;
	ld.global.f32 	%f9, [%rd5+88];
	st.shared.f32 	[%r6+2840], %f9;
$L__BB36_3:
	setp.gt.u32 	%p5, %r1, 5;
	@%p5 bra 	$L__BB36_5;
	add.s32 	%r38, %r16, %r8;
	mad.lo.s32 	%r39, %r7, -6, %r38;
	add.s32 	%r40, %r39, 6;
	mul.wide.s32 	%rd22, %r40, 4;
	add.s64 	%rd23, %rd2, %rd22;
	ld.global.f32 	%f10, [%rd23];
	st.shared.f32 	[%r5], %f10;
	shl.b32 	%r41, %r7, 5;
	mul.wide.s32 	%rd24, %r41, 4;
	add.s64 	%rd25, %rd4, %rd24;
	ld.global.f32 	%f11, [%rd25+24];
	st.shared.f32 	[%r5+152], %f11;
	add.s64 	%rd26, %rd1, %rd22;
	ld.global.f32 	%f12, [%rd26];
	st.shared.f32 	[%r6], %f12;
	add.s64 	%rd27, %rd5, %rd24;
	ld.global.f32 	%f13, [%rd27+24];
	st.shared.f32 	[%r6+152], %f13;
$L__BB36_5:
	ld.param.u64 	%rd47, [_Z11rfwd_vz_newPfS_S_S_S_S_S_S_fffS_ffiiiiiiS__param_20];
	ld.param.u64 	%rd46, [_Z11rfwd_vz_newPfS_S_S_S_S_S_S_fffS_ffiiiiiiS__param_2];
	ld.param.u64 	%rd45, [_Z11rfwd_vz_newPfS_S_S_S_S_S_S_fffS_ffiiiiiiS__param_1];
	ld.param.u64 	%rd44, [_Z11rfwd_vz_newPfS_S_S_S_S_S_S_fffS_ffiiiiiiS__param_0];
	cvta.to.global.u64 	%rd28, %rd12;
	div.rn.f32 	%f14, %f1, 0f447A0000;
	cvta.to.global.u64 	%rd29, %rd11;
	add.s64 	%rd31, %rd29, %rd18;
	ld.global.f32 	%f15, [%rd31+24];
	bar.sync 	0;
	ld.global.f32 	%f16, [%rd28+4];
	ld.shared.f32 	%f17, [%r6+28];
	ld.shared.f32 	%f18, [%r6+24];
	sub.f32 	%f19, %f17, %f18;
	ld.global.f32 	%f20, [%rd28+8];
	ld.shared.f32 	%f21, [%r6+32];
	ld.shared.f32 	%f22, [%r6+20];
	sub.f32 	%f23, %f21, %f22;
	mul.f32 	%f24, %f20, %f23;
	fma.rn.f32 	%f25, %f16, %f19, %f24;
	ld.global.f32 	%f26, [%rd28+12];
	ld.shared.f32 	%f27, [%r6+36];
	ld.shared.f32 	%f28, [%r6+16];
	sub.f32 	%f29, %f27, %f28;
	fma.rn.f32 	%f30, %f26, %f29, %f25;
	ld.global.f32 	%f31, [%rd28+16];
	ld.shared.f32 	%f32, [%r6+40];
	ld.shared.f32 	%f33, [%r6+12];
	sub.f32 	%f34, %f32, %f33;
	fma.rn.f32 	%f35, %f31, %f34, %f30;
	ld.global.f32 	%f36, [%rd28+20];
	ld.shared.f32 	%f37, [%r6+44];
	ld.shared.f32 	%f38, [%r6+8];
	sub.f32 	%f39, %f37, %f38;
	fma.rn.f32 	%f40, %f36, %f39, %f35;
	ld.global.f32 	%f41, [%rd28+24];
	ld.shared.f32 	%f42, [%r6+48];
	ld.shared.f32 	%f43, [%r6+4];
	sub.f32 	%f44, %f42, %f43;
	fma.rn.f32 	%f45, %f41, %f44, %f40;
	ld.shared.f32 	%f46, [%r5+200];
	ld.shared.f32 	%f47, [%r5+24];
	sub.f32 	%f48, %f46, %f47;
	ld.shared.f32 	%f49, [%r5+376];
	ld.shared.f32 	%f50, [%r5+-152];
	sub.f32 	%f51, %f49, %f50;
	mul.f32 	%f52, %f20, %f51;
	fma.rn.f32 	%f53, %f16, %f48, %f52;
	ld.shared.f32 	%f54, [%r5+552];
	ld.shared.f32 	%f55, [%r5+-328];
	sub.f32 	%f56, %f54, %f55;
	fma.rn.f32 	%f57, %f26, %f56, %f53;
	ld.shared.f32 	%f58, [%r5+728];
	ld.shared.f32 	%f59, [%r5+-504];
	sub.f32 	%f60, %f58, %f59;
	fma.rn.f32 	%f61, %f31, %f60, %f57;
	ld.shared.f32 	%f62, [%r5+904];
	ld.shared.f32 	%f63, [%r5+-680];
	sub.f32 	%f64, %f62, %f63;
	fma.rn.f32 	%f65, %f36, %f64, %f61;
	ld.shared.f32 	%f66, [%r5+1080];
	ld.shared.f32 	%f67, [%r5+-856];
	sub.f32 	%f68, %f66, %f67;
	fma.rn.f32 	%f69, %f41, %f68, %f65;
	mul.f32 	%f70, %f14, %f15;
	cvt.f64.f32 	%fd1, %f70;
	mul.f64 	%fd2, %fd1, 0d3FE0000000000000;
	add.f64 	%fd3, %fd2, 0d3FF0000000000000;
	rcp.rn.f64 	%fd4, %fd3;
	mov.f64 	%fd5, 0d3FF0000000000000;
	sub.f64 	%fd6, %fd5, %fd2;
	cvta.to.global.u64 	%rd32, %rd10;
	add.s64 	%rd33, %rd32, %rd18;
	ld.global.f32 	%f71, [%rd33+24];
	cvt.f64.f32 	%fd7, %f71;
	mul.f64 	%fd8, %fd6, %fd7;
	cvta.to.global.u64 	%rd34, %rd47;
	add.s64 	%rd35, %rd34, %rd18;
	ld.global.f32 	%f72, [%rd35+24];
	cvt.f64.f32 	%fd9, %f72;
	rcp.rn.f64 	%fd10, %fd9;
	mul.f32 	%f73, %f3, %f69;
	fma.rn.f32 	%f74, %f2, %f45, %f73;
	cvt.f64.f32 	%fd11, %f74;
	mul.f64 	%fd12, %fd10, %fd11;
	sub.f64 	%fd13, %fd8, %fd12;
	mul.f64 	%fd14, %fd4, %fd13;
	cvt.rn.f32.f64 	%f75, %fd14;
	cvta.to.global.u64 	%rd36, %rd9;
	add.s64 	%rd37, %rd36, %rd18;
	st.global.f32 	[%rd37+24], %f75;
	ld.global.f32 	%f76, [%rd35+24];
	cvt.f64.f32 	%fd15, %f76;
	rcp.rn.f64 	%fd16, %fd15;
	mul.f64 	%fd17, %fd16, %fd11;
	cvt.f64.f32 	%fd18, %f14;
	div.rn.f64 	%fd19, %fd17, %fd18;
	cvt.rn.f32.f64 	%f77, %fd19;
	cvta.to.global.u64 	%rd38, %rd46;
	add.s64 	%rd39, %rd38, %rd18;
	st.global.f32 	[%rd39+24], %f77;
	cvta.to.global.u64 	%rd40, %rd45;
	add.s64 	%rd41, %rd40, %rd18;
	ld.global.f32 	%f78, [%rd41+24];
	fma.rn.f32 	%f79, %f77, %f77, %f78;
	st.global.f32 	[%rd41+24], %f79;
	cvta.to.global.u64 	%rd42, %rd44;
	add.s64 	%rd43, %rd42, %rd18;
	ld.global.f32 	%f80, [%rd43+24];
	ld.global.f32 	%f81, [%rd37+24];
	fma.rn.f32 	%f82, %f81, %f81, %f80;
	st.global.f32 	[%rd43+24], %f82;
$L__BB36_6:
	ret;

}
	// .globl	_Z12rfwd_vxp_vzpPfS_S_S_S_fffffS_S_iiS_
.visible .entry _Z12rfwd_vxp_vzpPfS_S_S_S_fffffS_S_iiS_(
	.param .u64 .ptr .align 1 _Z12rfwd_vxp_vzpPfS_S_S_S_fffffS_S_iiS__param_0,
	.param .u64 .ptr .align 1 _Z12rfwd_vxp_vzpPfS_S_S_S_fffffS_S_iiS__param_1,
	.param .u64 .ptr .align 1 _Z12rfwd_vxp_vzpPfS_S_S_S_fffffS_S_iiS__param_2,
	.param .u64 .ptr .align 1 _Z12rfwd_vxp_vzpPfS_S_S_S_fffffS_S_iiS__param_3,
	.param .u64 .ptr .align 1 _Z12rfwd_vxp_vzpPfS_S_S_S_fffffS_S_iiS__param_4,
	.param .f32 _Z12rfwd_vxp_vzpPfS_S_S_S_fffffS_S_iiS__param_5,
	.param .f32 _Z12rfwd_vxp_vzpPfS_S_S_S_fffffS_S_iiS__param_6,
	.param .f32 _Z12rfwd_vxp_vzpPfS_S_S_S_fffffS_S_iiS__param_7,
	.param .f32 _Z12rfwd_vxp_vzpPfS_S_S_S_fffffS_S_iiS__param_8,
	.param .f32 _Z12rfwd_vxp_vzpPfS_S_S_S_fffffS_S_iiS__param_9,
	.param .u64 .ptr .align 1 _Z12rfwd_vxp_vzpPfS_S_S_S_fffffS_S_iiS__param_10,
	.param .u64 .ptr .align 1 _Z12rfwd_vxp_vzpPfS_S_S_S_fffffS_S_iiS__param_11,
	.param .u32 _Z12rfwd_vxp_vzpPfS_S_S_S_fffffS_S_iiS__param_12,
	.param .u32 _Z12rfwd_vxp_vzpPfS_S_S_S_fffffS_S_iiS__param_13,
	.param .u64 .ptr .align 1 _Z12rfwd_vxp_vzpPfS_S_S_S_fffffS_S_iiS__param_14
)
{
	.reg .pred 	%p<6>;
	.reg .b32 	%r<32>;
	.reg .b32 	%f<71>;
	.reg .b64 	%rd<36>;
	.reg .b64 	%fd<27>;
	// demoted variable
	.shared .align 4 .b8 _ZZ12rfwd_vxp_vzpPfS_S_S_S_fffffS_S_iiS_E6s_data[4928];
	ld.param.u64 	%rd5, [_Z12rfwd_vxp_vzpPfS_S_S_S_fffffS_S_iiS__param_1];
	ld.param.u64 	%rd6, [_Z12rfwd_vxp_vzpPfS_S_S_S_fffffS_S_iiS__param_2];
	ld.param.u64 	%rd7, [_Z12rfwd_vxp_vzpPfS_S_S_S_fffffS_S_iiS__param_3];
	ld.param.u64 	%rd11, [_Z12rfwd_vxp_vzpPfS_S_S_S_fffffS_S_iiS__param_4];
	ld.param.f32 	%f1, [_Z12rfwd_vxp_vzpPfS_S_S_S_fffffS_S_iiS__param_5];
	ld.param.f32 	%f2, [_Z12rfwd_vxp_vzpPfS_S_S_S_fffffS_S_iiS__param_6];
	ld.param.f32 	%f3, [_Z12rfwd_vxp_vzpPfS_S_S_S_fffffS_S_iiS__param_9];
	ld.param.u64 	%rd8, [_Z12rfwd_vxp_vzpPfS_S_S_S_fffffS_S_iiS__param_10];
	ld.param.u64 	%rd9, [_Z12rfwd_vxp_vzpPfS_S_S_S_fffffS_S_iiS__param_11];
	ld.param.u32 	%r9, [_Z12rfwd_vxp_vzpPfS_S_S_S_fffffS_S_iiS__param_12];
	ld.param.u32 	%r10, [_Z12rfwd_vxp_vzpPfS_S_S_S_fffffS_S_iiS__param_13];
	ld.param.u64 	%rd10, [_Z12rfwd_vxp_vzpPfS_S_S_S_fffffS_S_iiS__param_14];
	cvta.to.global.u64 	%rd1, %rd11;
	mov.u32 	%r11, %ctaid.x;
	mov.u32 	%r12, %ntid.x;
	mov.u32 	%r1, %tid.x;
	mad.lo.s32 	%r2, %r11, %r12, %r1;
	mov.u32 	%r13, %ctaid.y;
	mov.u32 	%r14, %ntid.y;
	mov.u32 	%r3, %tid.y;
	mad.lo.s32 	%r15, %r13, %r14, %r3;
	mov.u32 	%r16, _ZZ12rfwd_vxp_vzpPfS_S_S_S_fffffS_S_iiS_E6s_data;
	mad.lo.s32 	%r17, %r3, 176, %r16;
	shl.b32 	%r18, %r1, 2;
	add.s32 	%r19, %r17, %r18;
	add.s32 	%r5, %r19, 1056;
	mov.b32 	%r20, 0;
	st.shared.u32 	[%r19+1080], %r20;
	st.shared.u32 	[%r19], %r20;
	neg.s32 	%r21, %r3;
	mad.lo.s32 	%r22, %r21, 176, %r16;
	sub.s32 	%r23, %r22, %r18;
	st.shared.u32 	[%r23+4924], %r20;
	sub.s32 	%r24, %r17, %r18;
	st.shared.u32 	[%r24+172], %r20;
	add.s32 	%r25, %r22, %r18;
	st.shared.u32 	[%r25+4752], %r20;
	setp.ge.s32 	%p1, %r2, %r9;
	setp.ge.s32 	%p2, %r15, %r10;
	or.pred  	%p3, %p1, %p2;
	@%p3 bra 	$L__BB37_6;
	add.s32 	%r26, %r2, 6;
	add.s32 	%r6, %r10, 12;
	mul.lo.s32 	%r7, %r6, %r26;
	bar.sync 	0;
	cvt.s64.s32 	%rd12, %r7;
	cvt.u64.u32 	%rd13, %r15;
	add.s64 	%rd2, %rd13, %rd12;
	shl.b64 	%rd14, %rd2, 2;
	add.s64 	%rd3, %rd1, %rd14;
	ld.global.f32 	%f4, [%rd3+24];
	st.shared.f32 	[%r5+24], %f4;
	setp.gt.u32 	%p4, %r3, 5;
	@%p4 bra 	$L__BB37_3;
	add.s32 	%r27, %r15, %r7;
	mul.wide.s32 	%rd15, %r27, 4;
	add.s64 	%rd16, %rd1, %rd15;
	ld.global.f32 	%f5, [%rd16];
	st.shared.f32 	[%r5+-1032], %f5;
	ld.global.f32 	%f6, [%rd3+88];
	st.shared.f32 	[%r5+2840], %f6;
$L__BB37_3:
	setp.gt.u32 	%p5, %r1, 5;
	@%p5 bra 	$L__BB37_5;
	add.s32 	%r28, %r15, %r7;
	mad.lo.s32 	%r29, %r6, -6, %r28;
	add.s32 	%r30, %r29, 6;
	mul.wide.s32 	%rd17, %r30, 4;
	add.s64 	%rd18, %rd1, %rd17;
	ld.global.f32 	%f7, [%rd18];
	st.shared.f32 	[%r5], %f7;
	shl.b32 	%r31, %r6, 5;
	mul.wide.s32 	%rd19, %r31, 4;
	add.s64 	%rd20, %rd3, %rd19;
	ld.global.f32 	%f8, [%rd20+24];
	st.shared.f32 	[%r5+152], %f8;
$L__BB37_5:
	ld.param.u64 	%rd35, [_Z12rfwd_vxp_vzpPfS_S_S_S_fffffS_S_iiS__param_0];
	cvta.to.global.u64 	%rd21, %rd9;
	cvta.to.global.u64 	%rd22, %rd8;
	add.s64 	%rd24, %rd22, %rd14;
	ld.global.f32 	%f9, [%rd24+24];
	bar.sync 	0;
	ld.global.f32 	%f10, [%rd21+4];
	ld.shared.f32 	%f11, [%r5+24];
	ld.shared.f32 	%f12, [%r5+20];
	sub.f32 	%f13, %f11, %f12;
	ld.global.f32 	%f14, [%rd21+8];
	ld.shared.f32 	%f15, [%r5+28];
	ld.shared.f32 	%f16, [%r5+16];
	sub.f32 	%f17, %f15, %f16;
	mul.f32 	%f18, %f14, %f17;
	fma.rn.f32 	%f19, %f10, %f13, %f18;
	ld.global.f32 	%f20, [%rd21+12];
	ld.shared.f32 	%f21, [%r5+32];
	ld.shared.f32 	%f22, [%r5+12];
	sub.f32 	%f23, %f21, %f22;
	fma.rn.f32 	%f24, %f20, %f23, %f19;
	ld.global.f32 	%f25, [%rd21+16];
	ld.shared.f32 	%f26, [%r5+36];
	ld.shared.f32 	%f27, [%r5+8];
	sub.f32 	%f28, %f26, %f27;
	fma.rn.f32 	%f29, %f25, %f28, %f24;
	ld.global.f32 	%f30, [%rd21+20];
	ld.shared.f32 	%f31, [%r5+40];
	ld.shared.f32 	%f32, [%r5+4];
	sub.f32 	%f33, %f31, %f32;
	fma.rn.f32 	%f34, %f30, %f33, %f29;
	ld.global.f32 	%f35, [%rd21+24];
	ld.shared.f32 	%f36, [%r5+44];
	ld.shared.f32 	%f37, [%r5];
	sub.f32 	%f38, %f36, %f37;
	fma.rn.f32 	%f39, %f35, %f38, %f34;
	ld.shared.f32 	%f40, [%r5+200];
	sub.f32 	%f41, %f40, %f11;
	ld.shared.f32 	%f42, [%r5+376];
	ld.shared.f32 	%f43, [%r5+-152];
	sub.f32 	%f44, %f42, %f43;
	mul.f32 	%f45, %f14, %f44;
	fma.rn.f32 	%f46, %f10, %f41, %f45;
	ld.shared.f32 	%f47, [%r5+552];
	ld.shared.f32 	%f48, [%r5+-328];
	sub.f32 	%f49, %f47, %f48;
	fma.rn.f32 	%f50, %f20, %f49, %f46;
	ld.shared.f32 	%f51, [%r5+728];
	ld.shared.f32 	%f52, [%r5+-504];
	sub.f32 	%f53, %f51, %f52;
	fma.rn.f32 	%f54, %f25, %f53, %f50;
	ld.shared.f32 	%f55, [%r5+904];
	ld.shared.f32 	%f56, [%r5+-680];
	sub.f32 	%f57, %f55, %f56;
	fma.rn.f32 	%f58, %f30, %f57, %f54;
	ld.shared.f32 	%f59, [%r5+1080];
	ld.shared.f32 	%f60, [%r5+-856];
	sub.f32 	%f61, %f59, %f60;
	fma.rn.f32 	%f62, %f35, %f61, %f58;
	div.rn.f32 	%f63, %f3, 0f447A0000;
	mul.f32 	%f64, %f63, %f9;
	cvt.f64.f32 	%fd1, %f64;
	mul.f64 	%fd2, %fd1, 0d3FE0000000000000;
	add.f64 	%fd3, %fd2, 0d3FF0000000000000;
	rcp.rn.f64 	%fd4, %fd3;
	mov.f64 	%fd5, 0d3FF0000000000000;
	sub.f64 	%fd6, %fd5, %fd2;
	cvta.to.global.u64 	%rd25, %rd5;
	add.s64 	%rd26, %rd25, %rd14;
	ld.global.f32 	%f65, [%rd26+24];
	cvt.f64.f32 	%fd7, %f65;
	mul.f64 	%fd8, %fd6, %fd7;
	cvta.to.global.u64 	%rd27, %rd10;
	add.s64 	%rd28, %rd27, %rd14;
	ld.global.f32 	%f66, [%rd28+24];
	cvt.f64.f32 	%fd9, %f66;
	rcp.rn.f64 	%fd10, %fd9;
	cvt.f64.f32 	%fd11, %f39;
	mul.f64 	%fd12, %fd10, %fd11;
	cvt.f64.f32 	%fd13, %f1;
	mul.f64 	%fd14, %fd12, %fd13;
	sub.f64 	%fd15, %fd8, %fd14;
	mul.f64 	%fd16, %fd4, %fd15;
	cvt.rn.f32.f64 	%f67, %fd16;
	cvta.to.global.u64 	%rd29, %rd35;
	add.s64 	%rd30, %rd29, %rd14;
	st.global.f32 	[%rd30+24], %f67;
	cvta.to.global.u64 	%rd31, %rd7;
	add.s64 	%rd32, %rd31, %rd14;
	ld.global.f32 	%f68, [%rd32+24];
	cvt.f64.f32 	%fd17, %f68;
	mul.f64 	%fd18, %fd6, %fd17;
	ld.global.f32 	%f69, [%rd28+24];
	cvt.f64.f32 	%fd19, %f69;
	rcp.rn.f64 	%fd20, %fd19;
	cvt.f64.f32 	%fd21, %f62;
	mul.f64 	%fd22, %fd20, %fd21;
	cvt.f64.f32 	%fd23, %f2;
	mul.f64 	%fd24, %fd22, %fd23;
	sub.f64 	%fd25, %fd18, %fd24;
	mul.f64 	%fd26, %fd4, %fd25;
	cvt.rn.f32.f64 	%f70, %fd26;
	cvta.to.global.u64 	%rd33, %rd6;
	add.s64 	%rd34, %rd33, %rd14;
	st.global.f32 	[%rd34+24], %f70;
$L__BB37_6:
	ret;

}
	// .globl	_Z16rfwd_vxp_vzp_newPfS_S_S_S_S_S_S_S_S_S_fffffS_S_iiS_
.visible .entry _Z16rfwd_vxp_vzp_newPfS_S_S_S_S_S_S_S_S_S_fffffS_S_iiS_(
	.param .u64 .ptr .align 1 _Z16rfwd_vxp_vzp_newPfS_S_S_S_S_S_S_S_S_S_fffffS_S_iiS__param_0,
	.param .u64 .ptr .align 1 _Z16rfwd_vxp_vzp_newPfS_S_S_S_S_S_S_S_S_S_fffffS_S_iiS__param_1,
	.param .u64 .ptr .align 1 _Z16rfwd_vxp_vzp_newPfS_S_S_S_S_S_S_S_S_S_fffffS_S_iiS__param_2,
	.param .u64 .ptr .align 1 _Z16rfwd_vxp_vzp_newPfS_S_S_S_S_S_S_S_S_S_fffffS_S_iiS__param_3,
	.param .u64 .ptr .align 1 _Z16rfwd_vxp_vzp_newPfS_S_S_S_S_S_S_S_S_S_fffffS_S_iiS__param_4,
	.param .u64 .ptr .align 1 _Z16rfwd_vxp_vzp_newPfS_S_S_S_S_S_S_S_S_S_fffffS_S_iiS__param_5,
	.param .u64 .ptr .align 1 _Z16rfwd_vxp_vzp_newPfS_S_S_S_S_S_S_S_S_S_fffffS_S_iiS__param_6,
	.param .u64 .ptr .align 1 _Z16rfwd_vxp_vzp_newPfS_S_S_S_S_S_S_S_S_S_fffffS_S_iiS__param_7,
	.param .u64 .ptr .align 1 _Z16rfwd_vxp_vzp_newPfS_S_S_S_S_S_S_S_S_S_fffffS_S_iiS__param_8,
	.param .u64 .ptr .align 1 _Z16rfwd_vxp_vzp_newPfS_S_S_S_S_S_S_S_S_S_fffffS_S_iiS__param_9,
	.param .u64 .ptr .align 1 _Z16rfwd_vxp_vzp_newPfS_S_S_S_S_S_S_S_S_S_fffffS_S_iiS__param_10,
	.param .f32 _Z16rfwd_vxp_vzp_newPfS_S_S_S_S_S_S_S_S_S_fffffS_S_iiS__param_11,
	.param .f32 _Z16rfwd_vxp_vzp_newPfS_S_S_S_S_S_S_S_S_S_fffffS_S_iiS__param_12,
	.param .f32 _Z16rfwd_vxp_vzp_newPfS_S_S_S_S_S_S_S_S_S_fffffS_S_iiS__param_13,
	.param .f32 _Z16rfwd_vxp_vzp_newPfS_S_S_S_S_S_S_S_S_S_fffffS_S_iiS__param_14,
	.param .f32 _Z16rfwd_vxp_vzp_newPfS_S_S_S_S_S_S_S_S_S_fffffS_S_iiS__param_15,
	.param .u64 .ptr .align 1 _Z16rfwd_vxp_vzp_newPfS_S_S_S_S_S_S_S_S_S_fffffS_S_iiS__param_16,
	.param .u64 .ptr .align 1 _Z16rfwd_vxp_vzp_newPfS_S_S_S_S_S_S_S_S_S_fffffS_S_iiS__param_17,
	.param .u32 _Z16rfwd_vxp_vzp_newPfS_S_S_S_S_S_S_S_S_S_fffffS_S_iiS__param_18,
	.param .u32 _Z16rfwd_vxp_vzp_newPfS_S_S_S_S_S_S_S_S_S_fffffS_S_iiS__param_19,
	.param .u64 .ptr .align 1 _Z16rfwd_vxp_vzp_newPfS_S_S_S_S_S_S_S_S_S_fffffS_S_iiS__param_20
)
{
	.reg .pred 	%p<6>;
	.reg .b32 	%r<32>;
	.reg .b32 	%f<81>;
	.reg .b64 	%rd<58>;
	.reg .b64 	%fd<35>;
	// demoted variable
	.shared .align 4 .b8 _ZZ16rfwd_vxp_vzp_newPfS_S_S_S_S_S_S_S_S_S_fffffS_S_iiS_E6s_data[4928];
	ld.param.u64 	%rd5, [_Z16rfwd_vxp_vzp_newPfS_S_S_S_S_S_S_S_S_S_fffffS_S_iiS__param_1];
	ld.param.u64 	%rd7, [_Z16rfwd_vxp_vzp_newPfS_S_S_S_S_S_S_S_S_S_fffffS_S_iiS__param_3];
	ld.param.u64 	%rd8, [_Z16rfwd_vxp_vzp_newPfS_S_S_S_S_S_S_S_S_S_fffffS_S_iiS__param_4];
	ld.param.u64 	%rd11, [_Z16rfwd_vxp_vzp_newPfS_S_S_S_S_S_S_S_S_S_fffffS_S_iiS__param_7];
	ld.param.u64 	%rd12, [_Z16rfwd_vxp_vzp_newPfS_S_S_S_S_S_S_S_S_S_fffffS_S_iiS__param_8];
	ld.param.u64 	%rd13, [_Z16rfwd_vxp_vzp_newPfS_S_S_S_S_S_S_S_S_S_fffffS_S_iiS__param_9];
	ld.param.u64 	%rd17, [_Z16rfwd_vxp_vzp_newPfS_S_S_S_S_S_S_S_S_S_fffffS_S_iiS__param_10];
	ld.param.f32 	%f1, [_Z16rfwd_vxp_vzp_newPfS_S_S_S_S_S_S_S_S_S_fffffS_S_iiS__param_11];
	ld.param.f32 	%f2, [_Z16rfwd_vxp_vzp_newPfS_S_S_S_S_S_S_S_S_S_fffffS_S_iiS__param_12];
	ld.param.f32 	%f3, [_Z16rfwd_vxp_vzp_newPfS_S_S_S_S_S_S_S_S_S_fffffS_S_iiS__param_15];
	ld.param.u64 	%rd15, [_Z16rfwd_vxp_vzp_newPfS_S_S_S_S_S_S_S_S_S_fffffS_S_iiS__param_17];
	ld.param.u32 	%r9, [_Z16rfwd_vxp_vzp_newPfS_S_S_S_S_S_S_S_S_S_fffffS_S_iiS__param_18];
	ld.param.u32 	%r10, [_Z16rfwd_vxp_vzp_newPfS_S_S_S_S_S_S_S_S_S_fffffS_S_iiS__param_19];
	ld.param.u64 	%rd16, [_Z16rfwd_vxp_vzp_newPfS_S_S_S_S_S_S_S_S_S_fffffS_S_iiS__param_20];
	cvta.to.global.u64 	%rd1, %rd17;
	mov.u32 	%r11, %ctaid.x;
	mov.u32 	%r12, %ntid.x;
	mov.u32 	%r1, %tid.x;
	mad.lo.s32 	%r2, %r11, %r12, %r1;
	mov.u32 	%r13, %ctaid.y;
	mov.u32 	%r14, %ntid.y;
	mov.u32 	%r3, %tid.y;
	mad.lo.s32 	%r15, %r13, %r14, %r3;
	mov.u32 	%r16, _ZZ16rfwd_vxp_vzp_newPfS_S_S_S_S_S_S_S_S_S_fffffS_S_iiS_E6s_data;
	mad.lo.s32 	%r17, %r3, 176, %r16;
	shl.b32 	%r18, %r1, 2;
	add.s32 	%r19, %r17, %r18;
	add.s32 	%r5, %r19, 1056;
	mov.b32 	%r20, 0;
	st.shared.u32 	[%r19+1080], %r20;
	st.shared.u32 	[%r19], %r20;
	neg.s32 	%r21, %r3;
	mad.lo.s32 	%r22, %r21, 176, %r16;
	sub.s32 	%r23, %r22, %r18;
	st.shared.u32 	[%r23+4924], %r20;
	sub.s32 	%r24, %r17, %r18;
	st.shared.u32 	[%r24+172], %r20;
	add.s32 	%r25, %r22, %r18;
	st.shared.u32 	[%r25+4752], %r20;
	setp.ge.s32 	%p1, %r2, %r9;
	setp.ge.s32 	%p2, %r15, %r10;
	or.pred  	%p3, %p1, %p2;
	@%p3 bra 	$L__BB38_6;
	add.s32 	%r26, %r2, 6;
	add.s32 	%r6, %r10, 12;
	mul.lo.s32 	%r7, %r6, %r26;
	bar.sync 	0;
	cvt.s64.s32 	%rd18, %r7;
	cvt.u64.u32 	%rd19, %r15;
	add.s64 	%rd2, %rd19, %rd18;
	shl.b64 	%rd20, %rd2, 2;
	add.s64 	%rd3, %rd1, %rd20;
	ld.global.f32 	%f4, [%rd3+24];
	st.shared.f32 	[%r5+24], %f4;
	setp.gt.u32 	%p4, %r3, 5;
	@%p4 bra 	$L__BB38_3;
	add.s32 	%r27, %r15, %r7;
	mul.wide.s32 	%rd21, %r27, 4;
	add.s64 	%rd22, %rd1, %rd21;
	ld.global.f32 	%f5, [%rd22];
	st.shared.f32 	[%r5+-1032], %f5;
	ld.global.f32 	%f6, [%rd3+88];
	st.shared.f32 	[%r5+2840], %f6;
$L__BB38_3:
	setp.gt.u32 	%p5, %r1, 5;
	@%p5 bra 	$L__BB38_5;
	add.s32 	%r28, %r15, %r7;
	mad.lo.s32 	%r29, %r6, -6, %r28;
	add.s32 	%r30, %r29, 6;
	mul.wide.s32 	%rd23, %r30, 4;
	add.s64 	%rd24, %rd1, %rd23;
	ld.global.f32 	%f7, [%rd24];
	st.shared.f32 	[%r5], %f7;
	shl.b32 	%r31, %r6, 5;
	mul.wide.s32 	%rd25, %r31, 4;
	add.s64 	%rd26, %rd3, %rd25;
	ld.global.f32 	%f8, [%rd26+24];
	st.shared.f32 	[%r5+152], %f8;
$L__BB38_5:
	ld.param.u64 	%rd57, [_Z16rfwd_vxp_vzp_newPfS_S_S_S_S_S_S_S_S_S_fffffS_S_iiS__param_16];
	ld.param.u64 	%rd56, [_Z16rfwd_vxp_vzp_newPfS_S_S_S_S_S_S_S_S_S_fffffS_S_iiS__param_6];
	ld.param.u64 	%rd55, [_Z16rfwd_vxp_vzp_newPfS_S_S_S_S_S_S_S_S_S_fffffS_S_iiS__param_5];
	ld.param.u64 	%rd54, [_Z16rfwd_vxp_vzp_newPfS_S_S_S_S_S_S_S_S_S_fffffS_S_iiS__param_2];
	ld.param.u64 	%rd53, [_Z16rfwd_vxp_vzp_newPfS_S_S_S_S_S_S_S_S_S_fffffS_S_iiS__param_0];
	cvta.to.global.u64 	%rd27, %rd15;
	cvta.to.global.u64 	%rd28, %rd57;
	add.s64 	%rd30, %rd28, %rd20;
	ld.global.f32 	%f9, [%rd30+24];
	bar.sync 	0;
	ld.global.f32 	%f10, [%rd27+4];
	ld.shared.f32 	%f11, [%r5+24];
	ld.shared.f32 	%f12, [%r5+20];
	sub.f32 	%f13, %f11, %f12;
	ld.global.f32 	%f14, [%rd27+8];
	ld.shared.f32 	%f15, [%r5+28];
	ld.shared.f32 	%f16, [%r5+16];
	sub.f32 	%f17, %f15, %f16;
	mul.f32 	%f18, %f14, %f17;
	fma.rn.f32 	%f19, %f10, %f13, %f18;
	ld.global.f32 	%f20, [%rd27+12];
	ld.shared.f32 	%f21, [%r5+32];
	ld.shared.f32 	%f22, [%r5+12];
	sub.f32 	%f23, %f21, %f22;
	fma.rn.f32 	%f24, %f20, %f23, %f19;
	ld.global.f32 	%f25, [%rd27+16];
	ld.shared.f32 	%f26, [%r5+36];
	ld.shared.f32 	%f27, [%r5+8];
	sub.f32 	%f28, %f26, %f27;
	fma.rn.f32 	%f29, %f25, %f28, %f24;
	ld.global.f32 	%f30, [%rd27+20];
	ld.shared.f32 	%f31, [%r5+40];
	ld.shared.f32 	%f32, [%r5+4];
	sub.f32 	%f33, %f31, %f32;
	fma.rn.f32 	%f34, %f30, %f33, %f29;
	ld.global.f32 	%f35, [%rd27+24];
	ld.shared.f32 	%f36, [%r5+44];
	ld.shared.f32 	%f37, [%r5];
	sub.f32 	%f38, %f36, %f37;
	fma.rn.f32 	%f39, %f35, %f38, %f34;
	ld.shared.f32 	%f40, [%r5+200];
	sub.f32 	%f41, %f40, %f11;
	ld.shared.f32 	%f42, [%r5+376];
	ld.shared.f32 	%f43, [%r5+-152];
	sub.f32 	%f44, %f42, %f43;
	mul.f32 	%f45, %f14, %f44;
	fma.rn.f32 	%f46, %f10, %f41, %f45;
	ld.shared.f32 	%f47, [%r5+552];
	ld.shared.f32 	%f48, [%r5+-328];
	sub.f32 	%f49, %f47, %f48;
	fma.rn.f32 	%f50, %f20, %f49, %f46;
	ld.shared.f32 	%f51, [%r5+728];
	ld.shared.f32 	%f52, [%r5+-504];
	sub.f32 	%f53, %f51, %f52;
	fma.rn.f32 	%f54, %f25, %f53, %f50;
	ld.shared.f32 	%f55, [%r5+904];
	ld.shared.f32 	%f56, [%r5+-680];
	sub.f32 	%f57, %f55, %f56;
	fma.rn.f32 	%f58, %f30, %f57, %f54;
	ld.shared.f32 	%f59, [%r5+1080];
	ld.shared.f32 	%f60, [%r5+-856];
	sub.f32 	%f61, %f59, %f60;
	fma.rn.f32 	%f62, %f35, %f61, %f58;
	div.rn.f32 	%f63, %f3, 0f447A0000;
	mul.f32 	%f64, %f63, %f9;
	cvt.f64.f32 	%fd1, %f64;
	mul.f64 	%fd2, %fd1, 0d3FE0000000000000;
	add.f64 	%fd3, %fd2, 0d3FF0000000000000;
	rcp.rn.f64 	%fd4, %fd3;
	mov.f64 	%fd5, 0d3FF0000000000000;
	sub.f64 	%fd6, %fd5, %fd2;
	cvta.to.global.u64 	%rd31, %rd11;
	add.s64 	%rd32, %rd31, %rd20;
	ld.global.f32 	%f65, [%rd32+24];
	cvt.f64.f32 	%fd7, %f65;
	mul.f64 	%fd8, %fd6, %fd7;
	cvta.to.global.u64 	%rd33, %rd16;
	add.s64 	%rd34, %rd33, %rd20;
	ld.global.f32 	%f66, [%rd34+24];
	cvt.f64.f32 	%fd9, %f66;
	rcp.rn.f64 	%fd10, %fd9;
	cvt.f64.f32 	%fd11, %f39;
	mul.f64 	%fd12, %fd10, %fd11;
	cvt.f64.f32 	%fd13, %f1;
	mul.f64 	%fd14, %fd12, %fd13;
	sub.f64 	%fd15, %fd8, %fd14;
	mul.f64 	%fd16, %fd4, %fd15;
	cvt.rn.f32.f64 	%f67, %fd16;
	cvta.to.global.u64 	%rd35, %rd56;
	add.s64 	%rd36, %rd35, %rd20;
	st.global.f32 	[%rd36+24], %f67;
	cvta.to.global.u64 	%rd37, %rd13;
	add.s64 	%rd38, %rd37, %rd20;
	ld.global.f32 	%f68, [%rd38+24];
	cvt.f64.f32 	%fd17, %f68;
	mul.f64 	%fd18, %fd6, %fd17;
	ld.global.f32 	%f69, [%rd34+24];
	cvt.f64.f32 	%fd19, %f69;
	rcp.rn.f64 	%fd20, %fd19;
	cvt.f64.f32 	%fd21, %f62;
	mul.f64 	%fd22, %fd20, %fd21;
	cvt.f64.f32 	%fd23, %f2;
	mul.f64 	%fd24, %fd22, %fd23;
	sub.f64 	%fd25, %fd18, %fd24;
	mul.f64 	%fd26, %fd4, %fd25;
	cvt.rn.f32.f64 	%f70, %fd26;
	cvta.to.global.u64 	%rd39, %rd12;
	add.s64 	%rd40, %rd39, %rd20;
	st.global.f32 	[%rd40+24], %f70;
	ld.global.f32 	%f71, [%rd34+24];
	cvt.f64.f32 	%fd27, %f71;
	rcp.rn.f64 	%fd28, %fd27;
	mul.f64 	%fd29, %fd28, %fd11;
	mul.f64 	%fd30, %fd29, %fd13;
	cvt.rn.f32.f64 	%f72, %fd30;
	cvta.to.global.u64 	%rd41, %rd53;
	add.s64 	%rd42, %rd41, %rd20;
	st.global.f32 	[%rd42+24], %f72;
	ld.global.f32 	%f73, [%rd34+24];
	cvt.f64.f32 	%fd31, %f73;
	rcp.rn.f64 	%fd32, %fd31;
	mul.f64 	%fd33, %fd32, %fd21;
	mul.f64 	%fd34, %fd33, %fd23;
	cvt.rn.f32.f64 	%f74, %fd34;
	cvta.to.global.u64 	%rd43, %rd5;
	add.s64 	%rd44, %rd43, %rd20;
	st.global.f32 	[%rd44+24], %f74;
	cvta.to.global.u64 	%rd45, %rd8;
	add.s64 	%rd46, %rd45, %rd20;
	ld.global.f32 	%f75, [%rd46+24];
	ld.global.f32 	%f76, [%rd42+24];
	sub.f32 	%f77, %f75, %f76;
	cvta.to.global.u64 	%rd47, %rd54;
	add.s64 	%rd48, %rd47, %rd20;
	st.global.f32 	[%rd48+24], %f77;
	cvta.to.global.u64 	%rd49, %rd55;
	add.s64 	%rd50, %rd49, %rd20;
	ld.global.f32 	%f78, [%rd50+24];
	ld.global.f32 	%f79, [%rd44+24];
	sub.f32 	%f80, %f78, %f79;
	cvta.to.global.u64 	%rd51, %rd7;
	add.s64 	%rd52, %rd51, %rd20;
	st.global.f32 	[%rd52+24], %f80;
$L__BB38_6:
	ret;

}
	// .globl	_Z14rfwd_txxzzxzppPfS_S_S_S_S_S_S_S_S_S_S_S_fS_ffiiiiiiS_
.visible .entry _Z14rfwd_txxzzxzppPfS_S_S_S_S_S_S_S_S_S_S_S_fS_ffiiiiiiS_(
	.param .u64 .ptr .align 1 _Z14rfwd_txxzzxzppPfS_S_S_S_S_S_S_S_S_S_S_S_fS_ffiiiiiiS__param_0,
	.param .u64 .ptr .align 1 _Z14rfwd_txxzzxzppPfS_S_S_S_S_S_S_S_S_S_S_S_fS_ffiiiiiiS__param_1,
	.param .u64 .ptr .align 1 _Z14rfwd_txxzzxzppPfS_S_S_S_S_S_S_S_S_S_S_S_fS_ffiiiiiiS__param_2,
	.param .u64 .ptr .align 1 _Z14rfwd_txxzzxzppPfS_S_S_S_S_S_S_S_S_S_S_S_fS_ffiiiiiiS__param_3,
	.param .u64 .ptr .align 1 _Z14rfwd_txxzzxzppPfS_S_S_S_S_S_S_S_S_S_S_S_fS_ffiiiiiiS__param_4,
	.param .u64 .ptr .align 1 _Z14rfwd_txxzzxzppPfS_S_S_S_S_S_S_S_S_S_S_S_fS_ffiiiiiiS__param_5,
	.param .u64 .ptr .align 1 _Z14rfwd_txxzzxzppPfS_S_S_S_S_S_S_S_S_S_S_S_fS_ffiiiiiiS__param_6,
	.param .u64 .ptr .align 1 _Z14rfwd_txxzzxzppPfS_S_S_S_S_S_S_S_S_S_S_S_fS_ffiiiiiiS__param_7,
	.param .u64 .ptr .align 1 _Z14rfwd_txxzzxzppPfS_S_S_S_S_S_S_S_S_S_S_S_fS_ffiiiiiiS__param_8,
	.param .u64 .ptr .align 1 _Z14rfwd_txxzzxzppPfS_S_S_S_S_S_S_S_S_S_S_S_fS_ffiiiiiiS__param_9,
	.param .u64 .ptr .align 1 _Z14rfwd_txxzzxzppPfS_S_S_S_S_S_S_S_S_S_S_S_fS_ffiiiiiiS__param_10,
	.param .u64 .ptr .align 1 _Z14rfwd_txxzzxzppPfS_S_S_S_S_S_S_S_S_S_S_S_fS_ffiiiiiiS__param_11,
	.param .u64 .ptr .align 1 _Z14rfwd_txxzzxzppPfS_S_S_S_S_S_S_S_S_S_S_S_fS_ffiiiiiiS__param_12,
	.param .f32 _Z14rfwd_txxzzxzppPfS_S_S_S_S_S_S_S_S_S_S_S_fS_ffiiiiiiS__param_13,
	.param .u64 .ptr .align 1 _Z14rfwd_txxzzxzppPfS_S_S_S_S_S_S_S_S_S_S_S_fS_ffiiiiiiS__param_14,
	.param .f32 _Z14rfwd_txxzzxzppPfS_S_S_S_S_S_S_S_S_S_S_S_fS_ffiiiiiiS__param_15,
	.param .f32 _Z14rfwd_txxzzxzppPfS_S_S_S_S_S_S_S_S_S_S_S_fS_ffiiiiiiS__param_16,
	.param .u32 _Z14rfwd_txxzzxzppPfS_S_S_S_S_S_S_S_S_S_S_S_fS_ffiiiiiiS__param_17,
	.param .u32 _Z14rfwd_txxzzxzppPfS_S_S_S_S_S_S_S_S_S_S_S_fS_ffiiiiiiS__param_18,
	.param .u32 _Z14rfwd_txxzzxzppPfS_S_S_S_S_S_S_S_S_S_S_S_fS_ffiiiiiiS__param_19,
	.param .u32 _Z14rfwd_txxzzxzppPfS_S_S_S_S_S_S_S_S_S_S_S_fS_ffiiiiiiS__param_20,
	.param .u32 _Z14rfwd_txxzzxzppPfS_S_S_S_S_S_S_S_S_S_S_S_fS_ffiiiiiiS__param_21,
	.param .u32 _Z14rfwd_txxzzxzppPfS_S_S_S_S_S_S_S_S_S_S_S_fS_ffiiiiiiS__param_22,
	.param .u64 .ptr .align 1 _Z14rfwd_txxzzxzppPfS_S_S_S_S_S_S_S_S_S_S_S_fS_ffiiiiiiS__param_23
)
{
	.reg .pred 	%p<6>;
	.reg .b32 	%r<42>;
	.reg .b32 	%f<162>;
	.reg .b64 	%rd<66>;
	.reg .b64 	%fd<33>;
	// demoted variable
	.shared .align 4 .b8 _ZZ14rfwd_txxzzxzppPfS_S_S_S_S_S_S_S_S_S_S_S_fS_ffiiiiiiS_E7s_data1[4928];
	// demoted variable
	.shared .align 4 .b8 _ZZ14rfwd_txxzzxzppPfS_S_S_S_S_S_S_S_S_S_S_S_fS_ffiiiiiiS_E7s_data2[4928];
	ld.param.u64 	%rd7, [_Z14rfwd_txxzzxzppPfS_S_S_S_S_S_S_S_S_S_S_S_fS_ffiiiiiiS__param_1];
	ld.param.u64 	%rd9, [_Z14rfwd_txxzzxzppPfS_S_S_S_S_S_S_S_S_S_S_S_fS_ffiiiiiiS__param_3];
	ld.param.u64 	%rd10, [_Z14rfwd_txxzzxzppPfS_S_S_S_S_S_S_S_S_S_S_S_fS_ffiiiiiiS__param_4];
	ld.param.u64 	%rd13, [_Z14rfwd_txxzzxzppPfS_S_S_S_S_S_S_S_S_S_S_S_fS_ffiiiiiiS__param_7];
	ld.param.u64 	%rd19, [_Z14rfwd_txxzzxzppPfS_S_S_S_S_S_S_S_S_S_S_S_fS_ffiiiiiiS__param_8];
	ld.param.u64 	%rd20, [_Z14rfwd_txxzzxzppPfS_S_S_S_S_S_S_S_S_S_S_S_fS_ffiiiiiiS__param_9];
	ld.param.u64 	%rd14, [_Z14rfwd_txxzzxzppPfS_S_S_S_S_S_S_S_S_S_S_S_fS_ffiiiiiiS__param_10];
	ld.param.f32 	%f1, [_Z14rfwd_txxzzxzppPfS_S_S_S_S_S_S_S_S_S_S_S_fS_ffiiiiiiS__param_13];
	ld.param.f32 	%f2, [_Z14rfwd_txxzzxzppPfS_S_S_S_S_S_S_S_S_S_S_S_fS_ffiiiiiiS__param_15];
	ld.param.f32 	%f3, [_Z14rfwd_txxzzxzppPfS_S_S_S_S_S_S_S_S_S_S_S_fS_ffiiiiiiS__param_16];
	ld.param.u32 	%r10, [_Z14rfwd_txxzzxzppPfS_S_S_S_S_S_S_S_S_S_S_S_fS_ffiiiiiiS__param_17];
	ld.param.u32 	%r11, [_Z14rfwd_txxzzxzppPfS_S_S_S_S_S_S_S_S_S_S_S_fS_ffiiiiiiS__param_18];
	ld.param.u64 	%rd18, [_Z14rfwd_txxzzxzppPfS_S_S_S_S_S_S_S_S_S_S_S_fS_ffiiiiiiS__param_23];
	cvta.to.global.u64 	%rd1, %rd20;
	cvta.to.global.u64 	%rd2, %rd19;
	mov.u32 	%r12, %ctaid.x;
	mov.u32 	%r13, %ntid.x;
	mov.u32 	%r1, %tid.x;
	mad.lo.s32 	%r2, %r12, %r13, %r1;
	mov.u32 	%r14, %ctaid.y;
	mov.u32 	%r15, %ntid.y;
	mov.u32 	%r3, %tid.y;
	mad.lo.s32 	%r16, %r14, %r15, %r3;
	mul.lo.s32 	%r17, %r3, 176;
	mov.u32 	%r18, _ZZ14rfwd_txxzzxzppPfS_S_S_S_S_S_S_S_S_S_S_S_fS_ffiiiiiiS_E7s_data1;
	add.s32 	%r19, %r18, %r17;
	shl.b32 	%r20, %r1, 2;
	add.s32 	%r21, %r19, %r20;
	add.s32 	%r5, %r21, 1056;
	mov.b32 	%r22, 0;
	st.shared.u32 	[%r21+1080], %r22;
	st.shared.u32 	[%r21], %r22;
	neg.s32 	%r23, %r3;
	mul.lo.s32 	%r24, %r23, 176;
	add.s32 	%r25, %r18, %r24;
	sub.s32 	%r26, %r25, %r20;
	st.shared.u32 	[%r26+4924], %r22;
	sub.s32 	%r27, %r19, %r20;
	st.shared.u32 	[%r27+172], %r22;
	add.s32 	%r28, %r25, %r20;
	st.shared.u32 	[%r28+4752], %r22;
	mov.u32 	%r29, _ZZ14rfwd_txxzzxzppPfS_S_S_S_S_S_S_S_S_S_S_S_fS_ffiiiiiiS_E7s_data2;
	add.s32 	%r30, %r29, %r17;
	add.s32 	%r31, %r30, %r20;
	add.s32 	%r6, %r31, 1056;
	st.shared.u32 	[%r31+1080], %r22;
	st.shared.u32 	[%r31], %r22;
	add.s32 	%r32, %r29, %r24;
	sub.s32 	%r33, %r32, %r20;
	st.shared.u32 	[%r33+4924], %r22;
	sub.s32 	%r34, %r30, %r20;
	st.shared.u32 	[%r34+172], %r22;
	add.s32 	%r35, %r32, %r20;
	st.shared.u32 	[%r35+4752], %r22;
	setp.ge.s32 	%p1, %r2, %r10;
	setp.ge.s32 	%p2, %r16, %r11;
	or.pred  	%p3, %p1, %p2;
	@%p3 bra 	$L__BB39_6;
	add.s32 	%r7, %r11, 12;
	add.s32 	%r36, %r2, 6;
	mul.lo.s32 	%r8, %r7, %r36;
	bar.sync 	0;
	cvt.s64.s32 	%rd21, %r8;
	cvt.u64.u32 	%rd22, %r16;
	add.s64 	%rd3, %rd22, %rd21;
	shl.b64 	%rd23, %rd3, 2;
	add.s64 	%rd4, %rd2, %rd23;
	ld.global.f32 	%f4, [%rd4+24];
	st.shared.f32 	[%r5+24], %f4;
	add.s64 	%rd5, %rd1, %rd23;
	ld.global.f32 	%f5, [%rd5+24];
	st.shared.f32 	[%r6+24], %f5;
	setp.gt.u32 	%p4, %r3, 5;
	@%p4 bra 	$L__BB39_3;
	add.s32 	%r37, %r16, %r8;
	mul.wide.s32 	%rd24, %r37, 4;
	add.s64 	%rd25, %rd2, %rd24;
	ld.global.f32 	%f6, [%rd25];
	st.shared.f32 	[%r5+-1032], %f6;
	ld.global.f32 	%f7, [%rd4+88];
	st.shared.f32 	[%r5+2840], %f7;
	add.s64 	%rd26, %rd1, %rd24;
	ld.global.f32 	%f8, [%rd26];
	st.shared.f32 	[%r6+-1032], %f8;
	ld.global.f32 	%f9, [%rd5+88];
	st.shared.f32 	[%r6+2840], %f9;
$L__BB39_3:
	setp.gt.u32 	%p5, %r1, 5;
	@%p5 bra 	$L__BB39_5;
	add.s32 	%r38, %r16, %r8;
	mad.lo.s32 	%r39, %r7, -6, %r38;
	add.s32 	%r40, %r39, 6;
	mul.wide.s32 	%rd27, %r40, 4;
	add.s64 	%rd28, %rd2, %rd27;
	ld.global.f32 	%f10, [%rd28];
	st.shared.f32 	[%r5], %f10;
	shl.b32 	%r41, %r7, 5;
	mul.wide.s32 	%rd29, %r41, 4;
	add.s64 	%rd30, %rd4, %rd29;
	ld.global.f32 	%f11, [%rd30+24];
	st.shared.f32 	[%r5+152], %f11;
	add.s64 	%rd31, %rd1, %rd27;
	ld.global.f32 	%f12, [%rd31];
	st.shared.f32 	[%r6], %f12;
	add.s64 	%rd32, %rd5, %rd29;
	ld.global.f32 	%f13, [%rd32+24];
	st.shared.f32 	[%r6+152], %f13;
$L__BB39_5:
	ld.param.u64 	%rd65, [_Z14rfwd_txxzzxzppPfS_S_S_S_S_S_S_S_S_S_S_S_fS_ffiiiiiiS__param_14];
	ld.param.u64 	%rd64, [_Z14rfwd_txxzzxzppPfS_S_S_S_S_S_S_S_S_S_S_S_fS_ffiiiiiiS__param_12];
	ld.param.u64 	%rd63, [_Z14rfwd_txxzzxzppPfS_S_S_S_S_S_S_S_S_S_S_S_fS_ffiiiiiiS__param_11];
	ld.param.u64 	%rd62, [_Z14rfwd_txxzzxzppPfS_S_S_S_S_S_S_S_S_S_S_S_fS_ffiiiiiiS__param_6];
	ld.param.u64 	%rd61, [_Z14rfwd_txxzzxzppPfS_S_S_S_S_S_S_S_S_S_S_S_fS_ffiiiiiiS__param_5];
	ld.param.u64 	%rd60, [_Z14rfwd_txxzzxzppPfS_S_S_S_S_S_S_S_S_S_S_S_fS_ffiiiiiiS__param_2];
	ld.param.u64 	%rd59, [_Z14rfwd_txxzzxzppPfS_S_S_S_S_S_S_S_S_S_S_S_fS_ffiiiiiiS__param_0];
	cvta.to.global.u64 	%rd33, %rd65;
	cvta.to.global.u64 	%rd34, %rd14;
	add.s64 	%rd36, %rd34, %rd23;
	ld.global.f32 	%f14, [%rd36+24];
	mul.f32 	%f15, %f14, %f14;
	cvta.to.global.u64 	%rd37, %rd63;
	add.s64 	%rd38, %rd37, %rd23;
	ld.global.f32 	%f16, [%rd38+24];
	mul.f32 	%f17, %f16, %f16;
	cvta.to.global.u64 	%rd39, %rd64;
	add.s64 	%rd40, %rd39, %rd23;
	ld.global.f32 	%f18, [%rd40+24];
	bar.sync 	0;
	ld.global.f32 	%f19, [%rd33+4];
	ld.shared.f32 	%f20, [%r5+28];
	ld.shared.f32 	%f21, [%r5+24];
	sub.f32 	%f22, %f20, %f21;
	ld.global.f32 	%f23, [%rd33+8];
	ld.shared.f32 	%f24, [%r5+32];
	ld.shared.f32 	%f25, [%r5+20];
	sub.f32 	%f26, %f24, %f25;
	mul.f32 	%f27, %f23, %f26;
	fma.rn.f32 	%f28, %f19, %f22, %f27;
	ld.global.f32 	%f29, [%rd33+12];
	ld.shared.f32 	%f30, [%r5+36];
	ld.shared.f32 	%f31, [%r5+16];
	sub.f32 	%f32, %f30, %f31;
	fma.rn.f32 	%f33, %f29, %f32, %f28;
	ld.global.f32 	%f34, [%rd33+16];
	ld.shared.f32 	%f35, [%r5+40];
	ld.shared.f32 	%f36, [%r5+12];
	sub.f32 	%f37, %f35, %f36;
	fma.rn.f32 	%f38, %f34, %f37, %f33;
	ld.global.f32 	%f39, [%rd33+20];
	ld.shared.f32 	%f40, [%r5+44];
	ld.shared.f32 	%f41, [%r5+8];
	sub.f32 	%f42, %f40, %f41;
	fma.rn.f32 	%f43, %f39, %f42, %f38;
	ld.global.f32 	%f44, [%rd33+24];
	ld.shared.f32 	%f45, [%r5+48];
	ld.shared.f32 	%f46, [%r5+4];
	sub.f32 	%f47, %f45, %f46;
	fma.rn.f32 	%f48, %f44, %f47, %f43;
	ld.shared.f32 	%f49, [%r6+24];
	ld.shared.f32 	%f50, [%r6+-152];
	sub.f32 	%f51, %f49, %f50;
	ld.shared.f32 	%f52, [%r6+200];
	ld.shared.f32 	%f53, [%r6+-328];
	sub.f32 	%f54, %f52, %f53;
	mul.f32 	%f55, %f23, %f54;
	fma.rn.f32 	%f56, %f19, %f51, %f55;
	ld.shared.f32 	%f57, [%r6+376];
	ld.shared.f32 	%f58, [%r6+-504];
	sub.f32 	%f59, %f57, %f58;
	fma.rn.f32 	%f60, %f29, %f59, %f56;
	ld.shared.f32 	%f61, [%r6+552];
	ld.shared.f32 	%f62, [%r6+-680];
	sub.f32 	%f63, %f61, %f62;
	fma.rn.f32 	%f64, %f34, %f63, %f60;
	ld.shared.f32 	%f65, [%r6+728];
	ld.shared.f32 	%f66, [%r6+-856];
	sub.f32 	%f67, %f65, %f66;
	fma.rn.f32 	%f68, %f39, %f67, %f64;
	ld.shared.f32 	%f69, [%r6+904];
	ld.shared.f32 	%f70, [%r6+-1032];
	sub.f32 	%f71, %f69, %f70;
	fma.rn.f32 	%f72, %f44, %f71, %f68;
	div.rn.f32 	%f73, %f1, 0f447A0000;
	mul.f32 	%f74, %f73, %f18;
	cvt.f64.f32 	%fd1, %f74;
	mul.f64 	%fd2, %fd1, 0d3FE0000000000000;
	add.f64 	%fd3, %fd2, 0d3FF0000000000000;
	rcp.rn.f64 	%fd4, %fd3;
	mov.f64 	%fd5, 0d3FF0000000000000;
	sub.f64 	%fd6, %fd5, %fd2;
	cvta.to.global.u64 	%rd41, %rd9;
	add.s64 	%rd42, %rd41, %rd23;
	ld.global.f32 	%f75, [%rd42+24];
	cvt.f64.f32 	%fd7, %f75;
	mul.f64 	%fd8, %fd6, %fd7;
	cvta.to.global.u64 	%rd43, %rd18;
	add.s64 	%rd44, %rd43, %rd23;
	ld.global.f32 	%f76, [%rd44+24];
	mul.f32 	%f77, %f15, %f76;
	mul.f32 	%f78, %f48, %f77;
	mul.f32 	%f79, %f2, %f78;
	cvt.f64.f32 	%fd9, %f79;
	sub.f64 	%fd10, %fd8, %fd9;
	add.f32 	%f80, %f17, %f17;
	sub.f32 	%f81, %f15, %f80;
	mul.f32 	%f82, %f81, %f76;
	mul.f32 	%f83, %f72, %f82;
	mul.f32 	%f84, %f3, %f83;
	cvt.f64.f32 	%fd11, %f84;
	sub.f64 	%fd12, %fd10, %fd11;
	mul.f64 	%fd13, %fd4, %fd12;
	cvt.rn.f32.f64 	%f85, %fd13;
	cvta.to.global.u64 	%rd45, %rd60;
	add.s64 	%rd46, %rd45, %rd23;
	st.global.f32 	[%rd46+24], %f85;
	cvta.to.global.u64 	%rd47, %rd61;
	add.s64 	%rd48, %rd47, %rd23;
	ld.global.f32 	%f86, [%rd48+24];
	cvt.f64.f32 	%fd14, %f86;
	mul.f64 	%fd15, %fd6, %fd14;
	ld.global.f32 	%f87, [%rd44+24];
	mul.f32 	%f88, %f81, %f87;
	mul.f32 	%f89, %f48, %f88;
	mul.f32 	%f90, %f2, %f89;
	cvt.f64.f32 	%fd16, %f90;
	sub.f64 	%fd17, %fd15, %fd16;
	mul.f32 	%f91, %f15, %f87;
	mul.f32 	%f92, %f72, %f91;
	mul.f32 	%f93, %f3, %f92;
	cvt.f64.f32 	%fd18, %f93;
	sub.f64 	%fd19, %fd17, %fd18;
	mul.f64 	%fd20, %fd4, %fd19;
	cvt.rn.f32.f64 	%f94, %fd20;
	cvta.to.global.u64 	%rd49, %rd10;
	add.s64 	%rd50, %rd49, %rd23;
	st.global.f32 	[%rd50+24], %f94;
	cvta.to.global.u64 	%rd51, %rd7;
	add.s64 	%rd52, %rd51, %rd23;
	ld.global.f32 	%f95, [%rd52+24];
	cvt.f64.f32 	%fd21, %f95;
	mul.f64 	%fd22, %fd6, %fd21;
	ld.global.f32 	%f96, [%rd44+24];
	mul.f32 	%f97, %f15, %f96;
	mul.f32 	%f98, %f48, %f97;
	mul.f32 	%f99, %f2, %f98;
	cvt.f64.f32 	%fd23, %f99;
	sub.f64 	%fd24, %fd22, %fd23;
	mul.f32 	%f100, %f72, %f97;
	mul.f32 	%f101, %f3, %f100;
	cvt.f64.f32 	%fd25, %f101;
	sub.f64 	%fd26, %fd24, %fd25;
	mul.f64 	%fd27, %fd4, %fd26;
	cvt.rn.f32.f64 	%f102, %fd27;
	cvta.to.global.u64 	%rd53, %rd59;
	add.s64 	%rd54, %rd53, %rd23;
	st.global.f32 	[%rd54+24], %f102;
	ld.global.f32 	%f103, [%rd33+4];
	ld.shared.f32 	%f104, [%r6+20];
	sub.f32 	%f105, %f49, %f104;
	ld.global.f32 	%f106, [%rd33+8];
	ld.shared.f32 	%f107, [%r6+28];
	ld.shared.f32 	%f108, [%r6+16];
	sub.f32 	%f109, %f107, %f108;
	mul.f32 	%f110, %f106, %f109;
	fma.rn.f32 	%f111, %f103, %f105, %f110;
	ld.global.f32 	%f112, [%rd33+12];
	ld.shared.f32 	%f113, [%r6+32];
	ld.shared.f32 	%f114, [%r6+12];
	sub.f32 	%f115, %f113, %f114;
	fma.rn.f32 	%f116, %f112, %f115, %f111;
	ld.global.f32 	%f117, [%rd33+16];
	ld.shared.f32 	%f118, [%r6+36];
	ld.shared.f32 	%f119, [%r6+8];
	sub.f32 	%f120, %f118, %f119;
	fma.rn.f32 	%f121, %f117, %f120, %f116;
	ld.global.f32 	%f122, [%rd33+20];
	ld.shared.f32 	%f123, [%r6+40];
	ld.shared.f32 	%f124, [%r6+4];
	sub.f32 	%f125, %f123, %f124;
	fma.rn.f32 	%f126, %f122, %f125, %f121;
	ld.global.f32 	%f127, [%rd33+24];
	ld.shared.f32 	%f128, [%r6+44];
	ld.shared.f32 	%f129, [%r6];
	sub.f32 	%f130, %f128, %f129;
	fma.rn.f32 	%f131, %f127, %f130, %f126;
	ld.shared.f32 	%f132, [%r5+200];
	sub.f32 	%f133, %f132, %f21;
	ld.shared.f32 	%f134, [%r5+376];
	ld.shared.f32 	%f135, [%r5+-152];
	sub.f32 	%f136, %f134, %f135;
	mul.f32 	%f137, %f106, %f136;
	fma.rn.f32 	%f138, %f103, %f133, %f137;
	ld.shared.f32 	%f139, [%r5+552];
	ld.shared.f32 	%f140, [%r5+-328];
	sub.f32 	%f141, %f139, %f140;
	fma.rn.f32 	%f142, %f112, %f141, %f138;
	ld.shared.f32 	%f143, [%r5+728];
	ld.shared.f32 	%f144, [%r5+-504];
	sub.f32 	%f145, %f143, %f144;
	fma.rn.f32 	%f146, %f117, %f145, %f142;
	ld.shared.f32 	%f147, [%r5+904];
	ld.shared.f32 	%f148, [%r5+-680];
	sub.f32 	%f149, %f147, %f148;
	fma.rn.f32 	%f150, %f122, %f149, %f146;
	ld.shared.f32 	%f151, [%r5+1080];
	ld.shared.f32 	%f152, [%r5+-856];
	sub.f32 	%f153, %f151, %f152;
	fma.rn.f32 	%f154, %f127, %f153, %f150;
	cvta.to.global.u64 	%rd55, %rd13;
	add.s64 	%rd56, %rd55, %rd23;
	ld.global.f32 	%f155, [%rd56+24];
	cvt.f64.f32 	%fd28, %f155;
	mul.f64 	%fd29, %fd6, %fd28;
	ld.global.f32 	%f156, [%rd44+24];
	mul.f32 	%f157, %f17, %f156;
	mul.f32 	%f158, %f3, %f154;
	fma.rn.f32 	%f159, %f2, %f131, %f158;
	mul.f32 	%f160, %f157, %f159;
	cvt.f64.f32 	%fd30, %f160;
	sub.f64 	%fd31, %fd29, %fd30;
	mul.f64 	%fd32, %fd4, %fd31;
	cvt.rn.f32.f64 	%f161, %fd32;
	cvta.to.global.u64 	%rd57, %rd62;
	add.s64 	%rd58, %rd57, %rd23;
	st.global.f32 	[%rd58+24], %f161;
$L__BB39_6:
	ret;

}
	// .globl	_Z18rfwd_txxzzxzpp_newPfS_S_S_S_S_S_S_S_S_S_S_S_S_S_S_S_fffS_ffiiiiiiS_
.visible .entry _Z18rfwd_txxzzxzpp_newPfS_S_S_S_S_S_S_S_S_S_S_S_S_S_S_S_fffS_ffiiiiiiS_(
	.param .u64 .ptr .align 1 _Z18rfwd_txxzzxzpp_newPfS_S_S_S_S_S_S_S_S_S_S_S_S_S_S_S_fffS_ffiiiiiiS__param_0,
	.param .u64 .ptr .align 1 _Z18rfwd_txxzzxzpp_newPfS_S_S_S_S_S_S_S_S_S_S_S_S_S_S_S_fffS_ffiiiiiiS__param_1,
	.param .u64 .ptr .align 1 _Z18rfwd_txxzzxzpp_newPfS_S_S_S_S_S_S_S_S_S_S_S_S_S_S_S_fffS_ffiiiiiiS__param_2,
	.param .u64 .ptr .align 1 _Z18rfwd_txxzzxzpp_newPfS_S_S_S_S_S_S_S_S_S_S_S_S_S_S_S_fffS_ffiiiiiiS__param_3,
	.param .u64 .ptr .align 1 _Z18rfwd_txxzzxzpp_newPfS_S_S_S_S_S_S_S_S_S_S_S_S_S_S_S_fffS_ffiiiiiiS__param_4,
	.param .u64 .ptr .align 1 _Z18rfwd_txxzzxzpp_newPfS_S_S_S_S_S_S_S_S_S_S_S_S_S_S_S_fffS_ffiiiiiiS__param_5,
	.param .u64 .ptr .align 1 _Z18rfwd_txxzzxzpp_newPfS_S_S_S_S_S_S_S_S_S_S_S_S_S_S_S_fffS_ffiiiiiiS__param_6,
	.param .u64 .ptr .align 1 _Z18rfwd_txxzzxzpp_newPfS_S_S_S_S_S_S_S_S_S_S_S_S_S_S_S_fffS_ffiiiiiiS__param_7,
	.param .u64 .ptr .align 1 _Z18rfwd_txxzzxzpp_newPfS_S_S_S_S_S_S_S_S_S_S_S_S_S_S_S_fffS_ffiiiiiiS__param_8,
	.param .u64 .ptr .align 1 _Z18rfwd_txxzzxzpp_newPfS_S_S_S_S_S_S_S_S_S_S_S_S_S_S_S_fffS_ffiiiiiiS__param_9,
	.param .u64 .ptr .align 1 _Z18rfwd_txxzzxzpp_newPfS_S_S_S_S_S_S_S_S_S_S_S_S_S_S_S_fffS_ffiiiiiiS__param_10,
	.param .u64 .ptr .align 1 _Z18rfwd_txxzzxzpp_newPfS_S_S_S_S_S_S_S_S_S_S_S_S_S_S_S_fffS_ffiiiiiiS__param_11,
	.param .u64 .ptr .align 1 _Z18rfwd_txxzzxzpp_newPfS_S_S_S_S_S_S_S_S_S_S_S_S_S_S_S_fffS_ffiiiiiiS__param_12,
	.param .u64 .ptr .align 1 _Z18rfwd_txxzzxzpp_newPfS_S_S_S_S_S_S_S_S_S_S_S_S_S_S_S_fffS_ffiiiiiiS__param_13,
	.param .u64 .ptr .align 1 _Z18rfwd_txxzzxzpp_newPfS_S_S_S_S_S_S_S_S_S_S_S_S_S_S_S_fffS_ffiiiiiiS__param_14,
	.param .u64 .ptr .align 1 _Z18rfwd_txxzzxzpp_newPfS_S_S_S_S_S_S_S_S_S_S_S_S_S_S_S_fffS_ffiiiiiiS__param_15,
	.param .u64 .ptr .align 1 _Z18rfwd_txxzzxzpp_newPfS_S_S_S_S_S_S_S_S_S_S_S_S_S_S_S_fffS_ffiiiiiiS__param_16,
	.param .f32 _Z18rfwd_txxzzxzpp_newPfS_S_S_S_S_S_S_S_S_S_S_S_S_S_S_S_fffS_ffiiiiiiS__param_17,
	.param .f32 _Z18rfwd_txxzzxzpp_newPfS_S_S_S_S_S_S_S_S_S_S_S_S_S_S_S_fffS_ffiiiiiiS__param_18,
	.param .f32 _Z18rfwd_txxzzxzpp_newPfS_S_S_S_S_S_S_S_S_S_S_S_S_S_S_S_fffS_ffiiiiiiS__param_19,
	.param .u64 .ptr .align 1 _Z18rfwd_txxzzxzpp_newPfS_S_S_S_S_S_S_S_S_S_S_S_S_S_S_S_fffS_ffiiiiiiS__param_20,
	.param .f32 _Z18rfwd_txxzzxzpp_newPfS_S_S_S_S_S_S_S_S_S_S_S_S_S_S_S_fffS_ffiiiiiiS__param_21,
	.param .f32 _Z18rfwd_txxzzxzpp_newPfS_S_S_S_S_S_S_S_S_S_S_S_S_S_S_S_fffS_ffiiiiiiS__param_22,
	.param .u32 _Z18rfwd_txxzzxzpp_newPfS_S_S_S_S_S_S_S_S_S_S_S_S_S_S_S_fffS_ffiiiiiiS__param_23,
	.param .u32 _Z18rfwd_txxzzxzpp_newPfS_S_S_S_S_S_S_S_S_S_S_S_S_S_S_S_fffS_ffiiiiiiS__param_24,
	.param .u32 _Z18rfwd_txxzzxzpp_newPfS_S_S_S_S_S_S_S_S_S_S_S_S_S_S_S_fffS_ffiiiiiiS__param_25,
	.param .u32 _Z18rfwd_txxzzxzpp_newPfS_S_S_S_S_S_S_S_S_S_S_S_S_S_S_S_fffS_ffiiiiiiS__param_26,
	.param .u32 _Z18rfwd_txxzzxzpp_newPfS_S_S_S_S_S_S_S_S_S_S_S_S_S_S_S_fffS_ffiiiiiiS__param_27,
	.param .u32 _Z18rfwd_txxzzxzpp_newPfS_S_S_S_S_S_S_S_S_S_S_S_S_S_S_S_fffS_ffiiiiiiS__param_28,
	.param .u64 .ptr .align 1 _Z18rfwd_txxzzxzpp_newPfS_S_S_S_S_S_S_S_S_S_S_S_S_S_S_S_fffS_ffiiiiiiS__param_29
)
{
	.reg .pred 	%p<6>;
	.reg .b32 	%r<42>;
	.reg .b32 	%f<168>;
	.reg .b64 	%rd<75>;
	.reg .b64 	%fd<33>;
	// demoted variable
	.shared .align 4 .b8 _ZZ18rfwd_txxzzxzpp_newPfS_S_S_S_S_S_S_S_S_S_S_S_S_S_S_S_fffS_ffiiiiiiS_E7s_data1[4928];
	// demoted variable
	.shared .align 4 .b8 _ZZ18rfwd_txxzzxzpp_newPfS_S_S_S_S_S_S_S_S_S_S_S_S_S_S_S_fffS_ffiiiiiiS_E7s_data2[4928];
	ld.param.u64 	%rd7, [_Z18rfwd_txxzzxzpp_newPfS_S_S_S_S_S_S_S_S_S_S_S_S_S_S_S_fffS_ffiiiiiiS__param_1];
	ld.param.u64 	%rd9, [_Z18rfwd_txxzzxzpp_newPfS_S_S_S_S_S_S_S_S_S_S_S_S_S_S_S_fffS_ffiiiiiiS__param_3];
	ld.param.u64 	%rd10, [_Z18rfwd_txxzzxzpp_newPfS_S_S_S_S_S_S_S_S_S_S_S_S_S_S_S_fffS_ffiiiiiiS__param_4];
	ld.param.u64 	%rd11, [_Z18rfwd_txxzzxzpp_newPfS_S_S_S_S_S_S_S_S_S_S_S_S_S_S_S_fffS_ffiiiiiiS__param_5];
	ld.param.u64 	%rd13, [_Z18rfwd_txxzzxzpp_newPfS_S_S_S_S_S_S_S_S_S_S_S_S_S_S_S_fffS_ffiiiiiiS__param_7];
	ld.param.u64 	%rd14, [_Z18rfwd_txxzzxzpp_newPfS_S_S_S_S_S_S_S_S_S_S_S_S_S_S_S_fffS_ffiiiiiiS__param_8];
	ld.param.u64 	%rd15, [_Z18rfwd_txxzzxzpp_newPfS_S_S_S_S_S_S_S_S_S_S_S_S_S_S_S_fffS_ffiiiiiiS__param_9];
	ld.param.u64 	%rd16, [_Z18rfwd_txxzzxzpp_newPfS_S_S_S_S_S_S_S_S_S_S_S_S_S_S_S_fffS_ffiiiiiiS__param_10];
	ld.param.u64 	%rd17, [_Z18rfwd_txxzzxzpp_newPfS_S_S_S_S_S_S_S_S_S_S_S_S_S_S_S_fffS_ffiiiiiiS__param_11];
	ld.param.u64 	%rd23, [_Z18rfwd_txxzzxzpp_newPfS_S_S_S_S_S_S_S_S_S_S_S_S_S_S_S_fffS_ffiiiiiiS__param_12];
	ld.param.u64 	%rd24, [_Z18rfwd_txxzzxzpp_newPfS_S_S_S_S_S_S_S_S_S_S_S_S_S_S_S_fffS_ffiiiiiiS__param_13];
	ld.param.u64 	%rd18, [_Z18rfwd_txxzzxzpp_newPfS_S_S_S_S_S_S_S_S_S_S_S_S_S_S_S_fffS_ffiiiiiiS__param_14];
	ld.param.u64 	%rd19, [_Z18rfwd_txxzzxzpp_newPfS_S_S_S_S_S_S_S_S_S_S_S_S_S_S_S_fffS_ffiiiiiiS__param_15];
	ld.param.f32 	%f1, [_Z18rfwd_txxzzxzpp_newPfS_S_S_S_S_S_S_S_S_S_S_S_S_S_S_S_fffS_ffiiiiiiS__param_17];
	ld.param.f32 	%f2, [_Z18rfwd_txxzzxzpp_newPfS_S_S_S_S_S_S_S_S_S_S_S_S_S_S_S_fffS_ffiiiiiiS__param_18];
	ld.param.f32 	%f3, [_Z18rfwd_txxzzxzpp_newPfS_S_S_S_S_S_S_S_S_S_S_S_S_S_S_S_fffS_ffiiiiiiS__param_19];
	ld.param.u64 	%rd21, [_Z18rfwd_txxzzxzpp_newPfS_S_S_S_S_S_S_S_S_S_S_S_S_S_S_S_fffS_ffiiiiiiS__param_20];
	ld.param.f32 	%f4, [_Z18rfwd_txxzzxzpp_newPfS_S_S_S_S_S_S_S_S_S_S_S_S_S_S_S_fffS_ffiiiiiiS__param_21];
	ld.param.f32 	%f5, [_Z18rfwd_txxzzxzpp_newPfS_S_S_S_S_S_S_S_S_S_S_S_S_S_S_S_fffS_ffiiiiiiS__param_22];
	ld.param.u32 	%r10, [_Z18rfwd_txxzzxzpp_newPfS_S_S_S_S_S_S_S_S_S_S_S_S_S_S_S_fffS_ffiiiiiiS__param_23];
	ld.param.u32 	%r11, [_Z18rfwd_txxzzxzpp_newPfS_S_S_S_S_S_S_S_S_S_S_S_S_S_S_S_fffS_ffiiiiiiS__param_24];
	ld.param.u64 	%rd22, [_Z18rfwd_txxzzxzpp_newPfS_S_S_S_S_S_S_S_S_S_S_S_S_S_S_S_fffS_ffiiiiiiS__param_29];
	cvta.to.global.u64 	%rd1, %rd24;
	cvta.to.global.u64 	%rd2, %rd23;
	mov.u32 	%r12, %ctaid.x;
	mov.u32 	%r13, %ntid.x;
	mov.u32 	%r1, %tid.x;
	mad.lo.s32 	%r2, %r12, %r13, %r1;
	mov.u32 	%r14, %ctaid.y;
	mov.u32 	%r15, %ntid.y;
	mov.u32 	%r3, %tid.y;
	mad.lo.s32 	%r16, %r14, %r15, %r3;
	mul.lo.s32 	%r17, %r3, 176;
	mov.u32 	%r18, _ZZ18rfwd_txxzzxzpp_newPfS_S_S_S_S_S_S_S_S_S_S_S_S_S_S_S_fffS_ffiiiiiiS_E7s_data1;
	add.s32 	%r19, %r18, %r17;
	shl.b32 	%r20, %r1, 2;
	add.s32 	%r21, %r19, %r20;
	add.s32 	%r5, %r21, 1056;
	mov.b32 	%r22, 0;
	st.shared.u32 	[%r21+1080], %r22;
	st.shared.u32 	[%r21], %r22;
	neg.s32 	%r23, %r3;
	mul.lo.s32 	%r24, %r23, 176;
	add.s32 	%r25, %r18, %r24;
	sub.s32 	%r26, %r25, %r20;
	st.shared.u32 	[%r26+4924], %r22;
	sub.s32 	%r27, %r19, %r20;
	st.shared.u32 	[%r27+172], %r22;
	add.s32 	%r28, %r25, %r20;
	st.shared.u32 	[%r28+4752], %r22;
	mov.u32 	%r29, _ZZ18rfwd_txxzzxzpp_newPfS_S_S_S_S_S_S_S_S_S_S_S_S_S_S_S_fffS_ffiiiiiiS_E7s_data2;
	add.s32 	%r30, %r29, %r17;
	add.s32 	%r31, %r30, %r20;
	add.s32 	%r6, %r31, 1056;
	st.shared.u32 	[%r31+1080], %r22;
	st.shared.u32 	[%r31], %r22;
	add.s32 	%r32, %r29, %r24;
	sub.s32 	%r33, %r32, %r20;
	st.shared.u32 	[%r33+4924], %r22;
	sub.s32 	%r34, %r30, %r20;
	st.shared.u32 	[%r34+172], %r22;
	add.s32 	%r35, %r32, %r20;
	st.shared.u32 	[%r35+4752], %r22;
	setp.ge.s32 	%p1, %r2, %r10;
	setp.ge.s32 	%p2, %r16, %r11;
	or.pred  	%p3, %p1, %p2;
	@%p3 bra 	$L__BB40_6;
	add.s32 	%r7, %r11, 12;
	add.s32 	%r36, %r2, 6;
	mul.lo.s32 	%r8, %r7, %r36;
	bar.sync 	0;
	cvt.s64.s32 	%rd25, %r8;
	cvt.u64.u32 	%rd26, %r16;
	add.s64 	%rd3, %rd26, %rd25;
	shl.b64 	%rd27, %rd3, 2;
	add.s64 	%rd4, %rd2, %rd27;
	ld.global.f32 	%f6, [%rd4+24];
	st.shared.f32 	[%r5+24], %f6;
	add.s64 	%rd5, %rd1, %rd27;
	ld.global.f32 	%f7, [%rd5+24];
	st.shared.f32 	[%r6+24], %f7;
	setp.gt.u32 	%p4, %r3, 5;
	@%p4 bra 	$L__BB40_3;
	add.s32 	%r37, %r16, %r8;
	mul.wide.s32 	%rd28, %r37, 4;
	add.s64 	%rd29, %rd2, %rd28;
	ld.global.f32 	%f8, [%rd29];
	st.shared.f32 	[%r5+-1032], %f8;
	ld.global.f32 	%f9, [%rd4+88];
	st.shared.f32 	[%r5+2840], %f9;
	add.s64 	%rd30, %rd1, %rd28;
	ld.global.f32 	%f10, [%rd30];
	st.shared.f32 	[%r6+-1032], %f10;
	ld.global.f32 	%f11, [%rd5+88];
	st.shared.f32 	[%r6+2840], %f11;
$L__BB40_3:
	setp.gt.u32 	%p5, %r1, 5;
	@%p5 bra 	$L__BB40_5;
	add.s32 	%r38, %r16, %r8;
	mad.lo.s32 	%r39, %r7, -6, %r38;
	add.s32 	%r40, %r39, 6;
	mul.wide.s32 	%rd31, %r40, 4;
	add.s64 	%rd32, %rd2, %rd31;
	ld.global.f32 	%f12, [%rd32];
	st.shared.f32 	[%r5], %f12;
	shl.b32 	%r41, %r7, 5;
	mul.wide.s32 	%rd33, %r41, 4;
	add.s64 	%rd34, %rd4, %rd33;
	ld.global.f32 	%f13, [%rd34+24];
	st.shared.f32 	[%r5+152], %f13;
	add.s64 	%rd35, %rd1, %rd31;
	ld.global.f32 	%f14, [%rd35];
	st.shared.f32 	[%r6], %f14;
	add.s64 	%rd36, %rd5, %rd33;
	ld.global.f32 	%f15, [%rd36+24];
	st.shared.f32 	[%r6+152], %f15;
$L__BB40_5:
	ld.param.u64 	%rd74, [_Z18rfwd_txxzzxzpp_newPfS_S_S_S_S_S_S_S_S_S_S_S_S_S_S_S_fffS_ffiiiiiiS__param_16];
	ld.param.u64 	%rd73, [_Z18rfwd_txxzzxzpp_newPfS_S_S_S_S_S_S_S_S_S_S_S_S_S_S_S_fffS_ffiiiiiiS__param_6];
	ld.param.u64 	%rd72, [_Z18rfwd_txxzzxzpp_newPfS_S_S_S_S_S_S_S_S_S_S_S_S_S_S_S_fffS_ffiiiiiiS__param_2];
	ld.param.u64 	%rd71, [_Z18rfwd_txxzzxzpp_newPfS_S_S_S_S_S_S_S_S_S_S_S_S_S_S_S_fffS_ffiiiiiiS__param_0];
	cvta.to.global.u64 	%rd37, %rd21;
	cvta.to.global.u64 	%rd38, %rd18;
	add.s64 	%rd40, %rd38, %rd27;
	ld.global.f32 	%f16, [%rd40+24];
	mul.f32 	%f17, %f16, %f16;
	cvta.to.global.u64 	%rd41, %rd19;
	add.s64 	%rd42, %rd41, %rd27;
	ld.global.f32 	%f18, [%rd42+24];
	mul.f32 	%f19, %f18, %f18;
	cvta.to.global.u64 	%rd43, %rd74;
	add.s64 	%rd44, %rd43, %rd27;
	ld.global.f32 	%f20, [%rd44+24];
	bar.sync 	0;
	ld.global.f32 	%f21, [%rd37+4];
	ld.shared.f32 	%f22, [%r5+28];
	ld.shared.f32 	%f23, [%r5+24];
	sub.f32 	%f24, %f22, %f23;
	ld.global.f32 	%f25, [%rd37+8];
	ld.shared.f32 	%f26, [%r5+32];
	ld.shared.f32 	%f27, [%r5+20];
	sub.f32 	%f28, %f26, %f27;
	mul.f32 	%f29, %f25, %f28;
	fma.rn.f32 	%f30, %f21, %f24, %f29;
	ld.global.f32 	%f31, [%rd37+12];
	ld.shared.f32 	%f32, [%r5+36];
	ld.shared.f32 	%f33, [%r5+16];
	sub.f32 	%f34, %f32, %f33;
	fma.rn.f32 	%f35, %f31, %f34, %f30;
	ld.global.f32 	%f36, [%rd37+16];
	ld.shared.f32 	%f37, [%r5+40];
	ld.shared.f32 	%f38, [%r5+12];
	sub.f32 	%f39, %f37, %f38;
	fma.rn.f32 	%f40, %f36, %f39, %f35;
	ld.global.f32 	%f41, [%rd37+20];
	ld.shared.f32 	%f42, [%r5+44];
	ld.shared.f32 	%f43, [%r5+8];
	sub.f32 	%f44, %f42, %f43;
	fma.rn.f32 	%f45, %f41, %f44, %f40;
	ld.global.f32 	%f46, [%rd37+24];
	ld.shared.f32 	%f47, [%r5+48];
	ld.shared.f32 	%f48, [%r5+4];
	sub.f32 	%f49, %f47, %f48;
	fma.rn.f32 	%f50, %f46, %f49, %f45;
	ld.shared.f32 	%f51, [%r6+24];
	ld.shared.f32 	%f52, [%r6+-152];
	sub.f32 	%f53, %f51, %f52;
	ld.shared.f32 	%f54, [%r6+200];
	ld.shared.f32 	%f55, [%r6+-328];
	sub.f32 	%f56, %f54, %f55;
	mul.f32 	%f57, %f25, %f56;
	fma.rn.f32 	%f58, %f21, %f53, %f57;
	ld.shared.f32 	%f59, [%r6+376];
	ld.shared.f32 	%f60, [%r6+-504];
	sub.f32 	%f61, %f59, %f60;
	fma.rn.f32 	%f62, %f31, %f61, %f58;
	ld.shared.f32 	%f63, [%r6+552];
	ld.shared.f32 	%f64, [%r6+-680];
	sub.f32 	%f65, %f63, %f64;
	fma.rn.f32 	%f66, %f36, %f65, %f62;
	ld.shared.f32 	%f67, [%r6+728];
	ld.shared.f32 	%f68, [%r6+-856];
	sub.f32 	%f69, %f67, %f68;
	fma.rn.f32 	%f70, %f41, %f69, %f66;
	ld.shared.f32 	%f71, [%r6+904];
	ld.shared.f32 	%f72, [%r6+-1032];
	sub.f32 	%f73, %f71, %f72;
	fma.rn.f32 	%f74, %f46, %f73, %f70;
	div.rn.f32 	%f75, %f50, %f2;
	cvta.to.global.u64 	%rd45, %rd71;
	add.s64 	%rd46, %rd45, %rd27;
	st.global.f32 	[%rd46+24], %f75;
	div.rn.f32 	%f76, %f74, %f3;
	cvta.to.global.u64 	%rd47, %rd9;
	add.s64 	%rd48, %rd47, %rd27;
	st.global.f32 	[%rd48+24], %f76;
	div.rn.f32 	%f77, %f1, 0f447A0000;
	mul.f32 	%f78, %f77, %f20;
	cvt.f64.f32 	%fd1, %f78;
	mul.f64 	%fd2, %fd1, 0d3FE0000000000000;
	add.f64 	%fd3, %fd2, 0d3FF0000000000000;
	rcp.rn.f64 	%fd4, %fd3;
	mov.f64 	%fd5, 0d3FF0000000000000;
	sub.f64 	%fd6, %fd5, %fd2;
	cvta.to.global.u64 	%rd49, %rd13;
	add.s64 	%rd50, %rd49, %rd27;
	ld.global.f32 	%f79, [%rd50+24];
	cvt.f64.f32 	%fd7, %f79;
	mul.f64 	%fd8, %fd6, %fd7;
	cvta.to.global.u64 	%rd51, %rd22;
	add.s64 	%rd52, %rd51, %rd27;
	ld.global.f32 	%f80, [%rd52+24];
	mul.f32 	%f81, %f17, %f80;
	mul.f32 	%f82, %f50, %f81;
	mul.f32 	%f83, %f4, %f82;
	cvt.f64.f32 	%fd9, %f83;
	sub.f64 	%fd10, %fd8, %fd9;
	add.f32 	%f84, %f19, %f19;
	sub.f32 	%f85, %f17, %f84;
	mul.f32 	%f86, %f85, %f80;
	mul.f32 	%f87, %f74, %f86;
	mul.f32 	%f88, %f5, %f87;
	cvt.f64.f32 	%fd11, %f88;
	sub.f64 	%fd12, %fd10, %fd11;
	mul.f64 	%fd13, %fd4, %fd12;
	cvt.rn.f32.f64 	%f89, %fd13;
	cvta.to.global.u64 	%rd53, %rd73;
	add.s64 	%rd54, %rd53, %rd27;
	st.global.f32 	[%rd54+24], %f89;
	cvta.to.global.u64 	%rd55, %rd15;
	add.s64 	%rd56, %rd55, %rd27;
	ld.global.f32 	%f90, [%rd56+24];
	cvt.f64.f32 	%fd14, %f90;
	mul.f64 	%fd15, %fd6, %fd14;
	ld.global.f32 	%f91, [%rd52+24];
	mul.f32 	%f92, %f85, %f91;
	mul.f32 	%f93, %f50, %f92;
	mul.f32 	%f94, %f4, %f93;
	cvt.f64.f32 	%fd16, %f94;
	sub.f64 	%fd17, %fd15, %fd16;
	mul.f32 	%f95, %f17, %f91;
	mul.f32 	%f96, %f74, %f95;
	mul.f32 	%f97, %f5, %f96;
	cvt.f64.f32 	%fd18, %f97;
	sub.f64 	%fd19, %fd17, %fd18;
	mul.f64 	%fd20, %fd4, %fd19;
	cvt.rn.f32.f64 	%f98, %fd20;
	cvta.to.global.u64 	%rd57, %rd14;
	add.s64 	%rd58, %rd57, %rd27;
	st.global.f32 	[%rd58+24], %f98;
	cvta.to.global.u64 	%rd59, %rd11;
	add.s64 	%rd60, %rd59, %rd27;
	ld.global.f32 	%f99, [%rd60+24];
	cvt.f64.f32 	%fd21, %f99;
	mul.f64 	%fd22, %fd6, %fd21;
	ld.global.f32 	%f100, [%rd52+24];
	mul.f32 	%f101, %f17, %f100;
	mul.f32 	%f102, %f50, %f101;
	mul.f32 	%f103, %f4, %f102;
	cvt.f64.f32 	%fd23, %f103;
	sub.f64 	%fd24, %fd22, %fd23;
	mul.f32 	%f104, %f74, %f101;
	mul.f32 	%f105, %f5, %f104;
	cvt.f64.f32 	%fd25, %f105;
	sub.f64 	%fd26, %fd24, %fd25;
	mul.f64 	%fd27, %fd4, %fd26;
	cvt.rn.f32.f64 	%f106, %fd27;
	cvta.to.global.u64 	%rd61, %rd10;
	add.s64 	%rd62, %rd61, %rd27;
	st.global.f32 	[%rd62+24], %f106;
	ld.global.f32 	%f107, [%rd37+4];
	ld.shared.f32 	%f108, [%r6+20];
	sub.f32 	%f109, %f51, %f108;
	ld.global.f32 	%f110, [%rd37+8];
	ld.shared.f32 	%f111, [%r6+28];
	ld.shared.f32 	%f112, [%r6+16];
	sub.f32 	%f113, %f111, %f112;
	mul.f32 	%f114, %f110, %f113;
	fma.rn.f32 	%f115, %f107, %f109, %f114;
	ld.global.f32 	%f116, [%rd37+12];
	ld.shared.f32 	%f117, [%r6+32];
	ld.shared.f32 	%f118, [%r6+12];
	sub.f32 	%f119, %f117, %f118;
	fma.rn.f32 	%f120, %f116, %f119, %f115;
	ld.global.f32 	%f121, [%rd37+16];
	ld.shared.f32 	%f122, [%r6+36];
	ld.shared.f32 	%f123, [%r6+8];
	sub.f32 	%f124, %f122, %f123;
	fma.rn.f32 	%f125, %f121, %f124, %f120;
	ld.global.f32 	%f126, [%rd37+20];
	ld.shared.f32 	%f127, [%r6+40];
	ld.shared.f32 	%f128, [%r6+4];
	sub.f32 	%f129, %f127, %f128;
	fma.rn.f32 	%f130, %f126, %f129, %f125;
	ld.global.f32 	%f131, [%rd37+24];
	ld.shared.f32 	%f132, [%r6+44];
	ld.shared.f32 	%f133, [%r6];
	sub.f32 	%f134, %f132, %f133;
	fma.rn.f32 	%f135, %f131, %f134, %f130;
	ld.shared.f32 	%f136, [%r5+200];
	sub.f32 	%f137, %f136, %f23;
	ld.shared.f32 	%f138, [%r5+376];
	ld.shared.f32 	%f139, [%r5+-152];
	sub.f32 	%f140, %f138, %f139;
	mul.f32 	%f141, %f110, %f140;
	fma.rn.f32 	%f142, %f107, %f137, %f141;
	ld.shared.f32 	%f143, [%r5+552];
	ld.shared.f32 	%f144, [%r5+-328];
	sub.f32 	%f145, %f143, %f144;
	fma.rn.f32 	%f146, %f116, %f145, %f142;
	ld.shared.f32 	%f147, [%r5+728];
	ld.shared.f32 	%f148, [%r5+-504];
	sub.f32 	%f149, %f147, %f148;
	fma.rn.f32 	%f150, %f121, %f149, %f146;
	ld.shared.f32 	%f151, [%r5+904];
	ld.shared.f32 	%f152, [%r5+-680];
	sub.f32 	%f153, %f151, %f152;
	fma.rn.f32 	%f154, %f126, %f153, %f150;
	ld.shared.f32 	%f155, [%r5+1080];
	ld.shared.f32 	%f156, [%r5+-856];
	sub.f32 	%f157, %f155, %f156;
	fma.rn.f32 	%f158, %f131, %f157, %f154;
	div.rn.f32 	%f159, %f158, %f3;
	cvta.to.global.u64 	%rd63, %rd7;
	add.s64 	%rd64, %rd63, %rd27;
	st.global.f32 	[%rd64+24], %f159;
	div.rn.f32 	%f160, %f135, %f2;
	cvta.to.global.u64 	%rd65, %rd72;
	add.s64 	%rd66, %rd65, %rd27;
	st.global.f32 	[%rd66+24], %f160;
	cvta.to.global.u64 	%rd67, %rd17;
	add.s64 	%rd68, %rd67, %rd27;
	ld.global.f32 	%f161, [%rd68+24];
	cvt.f64.f32 	%fd28, %f161;
	mul.f64 	%fd29, %fd6, %fd28;
	ld.global.f32 	%f162, [%rd52+24];
	mul.f32 	%f163, %f19, %f162;
	mul.f32 	%f164, %f5, %f158;
	fma.rn.f32 	%f165, %f4, %f135, %f164;
	mul.f32 	%f166, %f163, %f165;
	cvt.f64.f32 	%fd30, %f166;
	sub.f64 	%fd31, %fd29, %fd30;
	mul.f64 	%fd32, %fd4, %fd31;
	cvt.rn.f32.f64 	%f167, %fd32;
	cvta.to.global.u64 	%rd69, %rd16;
	add.s64 	%rd70, %rd69, %rd27;
	st.global.f32 	[%rd70+24], %f167;
$L__BB40_6:
	ret;

}
	// .globl	_Z9save_wfudPfS_S_S_S_S_iiiiiii
.visible .entry _Z9save_wfudPfS_S_S_S_S_iiiiiii(
	.param .u64 .ptr .align 1 _Z9save_wfudPfS_S_S_S_S_iiiiiii_param_0,
	.param .u64 .ptr .align 1 _Z9save_wfudPfS_S_S_S_S_iiiiiii_param_1,
	.param .u64 .ptr .align 1 _Z9save_wfudPfS_S_S_S_S_iiiiiii_param_2,
	.param .u64 .ptr .align 1 _Z9save_wfudPfS_S_S_S_S_iiiiiii_param_3,
	.param .u64 .ptr .align 1 _Z9save_wfudPfS_S_S_S_S_iiiiiii_param_4,
	.param .u64 .ptr .align 1 _Z9save_wfudPfS_S_S_S_S_iiiiiii_param_5,
	.param .u32 _Z9save_wfudPfS_S_S_S_S_iiiiiii_param_6,
	.param .u32 _Z9save_wfudPfS_S_S_S_S_iiiiiii_param_7,
	.param .u32 _Z9save_wfudPfS_S_S_S_S_iiiiiii_param_8,
	.param .u32 _Z9save_wfudPfS_S_S_S_S_iiiiiii_param_9,
	.param .u32 _Z9save_wfudPfS_S_S_S_S_iiiiiii_param_10,
	.param .u32 _Z9save_wfudPfS_S_S_S_S_iiiiiii_param_11,
	.param .u32 _Z9save_wfudPfS_S_S_S_S_iiiiiii_param_12
)
{
	.reg .b32 	%r<16>;
	.reg .b32 	%f<5>;
	.reg .b64 	%rd<24>;

	ld.param.u64 	%rd1, [_Z9save_wfudPfS_S_S_S_S_iiiiiii_param_0];
	ld.param.u64 	%rd2, [_Z9save_wfudPfS_S_S_S_S_iiiiiii_param_1];
	ld.param.u64 	%rd3, [_Z9save_wfudPfS_S_S_S_S_iiiiiii_param_2];
	ld.param.u64 	%rd4, [_Z9save_wfudPfS_S_S_S_S_iiiiiii_param_3];
	ld.param.u64 	%rd5, [_Z9save_wfudPfS_S_S_S_S_iiiiiii_param_4];
	ld.param.u64 	%rd6, [_Z9save_wfudPfS_S_S_S_S_iiiiiii_param_5];
	ld.param.u32 	%r1, [_Z9save_wfudPfS_S_S_S_S_iiiiiii_param_6];
	ld.param.u32 	%r2, [_Z9save_wfudPfS_S_S_S_S_iiiiiii_param_7];
	ld.param.u32 	%r3, [_Z9save_wfudPfS_S_S_S_S_iiiiiii_param_8];
	ld.param.u32 	%r4, [_Z9save_wfudPfS_S_S_S_S_iiiiiii_param_9];
	ld.param.u32 	%r5, [_Z9save_wfudPfS_S_S_S_S_iiiiiii_param_10];
	ld.param.u32 	%r6, [_Z9save_wfudPfS_S_S_S_S_iiiiiii_param_11];
	ld.param.u32 	%r7, [_Z9save_wfudPfS_S_S_S_S_iiiiiii_param_12];
	cvta.to.global.u64 	%rd7, %rd6;
	cvta.to.global.u64 	%rd8, %rd3;
	cvta.to.global.u64 	%rd9, %rd5;
	cvta.to.global.u64 	%rd10, %rd4;
	cvta.to.global.u64 	%rd11, %rd2;
	cvta.to.global.u64 	%rd12, %rd1;
	mov.u32 	%r8, %ctaid.x;
	mad.lo.s32 	%r9, %r5, %r8, %r6;
	not.b32 	%r10, %r7;
	add.s32 	%r11, %r9, %r10;
	mul.wide.s32 	%rd13, %r11, 4;
	add.s64 	%rd14, %rd12, %rd13;
	ld.global.f32 	%f1, [%rd14];
	mad.lo.s32 	%r12, %r7, %r4, %r8;
	mad.lo.s32 	%r13, %r12, %r2, %r1;
	mul.wide.s32 	%rd15, %r13, 4;
	add.s64 	%rd16, %rd11, %rd15;
	st.global.f32 	[%rd16], %f1;
	add.s64 	%rd17, %rd10, %rd13;
	ld.global.f32 	%f2, [%rd17];
	add.s64 	%rd18, %rd9, %rd15;
	st.global.f32 	[%rd18], %f2;
	add.s32 	%r14, %r9, %r3;
	add.s32 	%r15, %r14, %r7;
	mul.wide.s32 	%rd19, %r15, 4;
	add.s64 	%rd20, %rd12, %rd19;
	ld.global.f32 	%f3, [%rd20];
	add.s64 	%rd21, %rd8, %rd15;
	st.global.f32 	[%rd21], %f3;
	add.s64 	%rd22, %rd10, %rd19;
	ld.global.f32 	%f4, [%rd22];
	add.s64 	%rd23, %rd7, %rd15;
	st.global.f32 	[%rd23], %f4;
	ret;

}
	// .globl	_Z9save_wflrPfS_S_S_S_S_iiiiiii
.visible .entry _Z9save_wflrPfS_S_S_S_S_iiiiiii(
	.param .u64 .ptr .align 1 _Z9save_wflrPfS_S_S_S_S_iiiiiii_param_0,
	.param .u64 .ptr .align 1 _Z9save_wflrPfS_S_S_S_S_iiiiiii_param_1,
	.param .u64 .ptr .align 1 _Z9save_wflrPfS_S_S_S_S_iiiiiii_param_2,
	.param .u64 .ptr .align 1 _Z9save_wflrPfS_S_S_S_S_iiiiiii_param_3,
	.param .u64 .ptr .align 1 _Z9save_wflrPfS_S_S_S_S_iiiiiii_param_4,
	.param .u64 .ptr .align 1 _Z9save_wflrPfS_S_S_S_S_iiiiiii_param_5,
	.param .u32 _Z9save_wflrPfS_S_S_S_S_iiiiiii_param_6,
	.param .u32 _Z9save_wflrPfS_S_S_S_S_iiiiiii_param_7,
	.param .u32 _Z9save_wflrPfS_S_S_S_S_iiiiiii_param_8,
	.param .u32 _Z9save_wflrPfS_S_S_S_S_iiiiiii_param_9,
	.param .u32 _Z9save_wflrPfS_S_S_S_S_iiiiiii_param_10,
	.param .u32 _Z9save_wflrPfS_S_S_S_S_iiiiiii_param_11,
	.param .u32 _Z9save_wflrPfS_S_S_S_S_iiiiiii_param_12
)
{
	.reg .b32 	%r<17>;
	.reg .b32 	%f<5>;
	.reg .b64 	%rd<24>;

	ld.param.u64 	%rd1, [_Z9save_wflrPfS_S_S_S_S_iiiiiii_param_0];
	ld.param.u64 	%rd2, [_Z9save_wflrPfS_S_S_S_S_iiiiiii_param_1];
	ld.param.u64 	%rd3, [_Z9save_wflrPfS_S_S_S_S_iiiiiii_param_2];
	ld.param.u64 	%rd4, [_Z9save_wflrPfS_S_S_S_S_iiiiiii_param_3];
	ld.param.u64 	%rd5, [_Z9save_wflrPfS_S_S_S_S_iiiiiii_param_4];
	ld.param.u64 	%rd6, [_Z9save_wflrPfS_S_S_S_S_iiiiiii_param_5];
	ld.param.u32 	%r1, [_Z9save_wflrPfS_S_S_S_S_iiiiiii_param_6];
	ld.param.u32 	%r2, [_Z9save_wflrPfS_S_S_S_S_iiiiiii_param_7];
	ld.param.u32 	%r3, [_Z9save_wflrPfS_S_S_S_S_iiiiiii_param_8];
	ld.param.u32 	%r4, [_Z9save_wflrPfS_S_S_S_S_iiiiiii_param_9];
	ld.param.u32 	%r5, [_Z9save_wflrPfS_S_S_S_S_iiiiiii_param_10];
	ld.param.u32 	%r6, [_Z9save_wflrPfS_S_S_S_S_iiiiiii_param_11];
	ld.param.u32 	%r7, [_Z9save_wflrPfS_S_S_S_S_iiiiiii_param_12];
	cvta.to.global.u64 	%rd7, %rd6;
	cvta.to.global.u64 	%rd8, %rd3;
	cvta.to.global.u64 	%rd9, %rd5;
	cvta.to.global.u64 	%rd10, %rd4;
	cvta.to.global.u64 	%rd11, %rd2;
	cvta.to.global.u64 	%rd12, %rd1;
	mov.u32 	%r8, %ctaid.x;
	not.b32 	%r9, %r7;
	add.s32 	%r10, %r5, %r9;
	mad.lo.s32 	%r11, %r10, %r4, %r8;
	mul.wide.s32 	%rd13, %r11, 4;
	add.s64 	%rd14, %rd12, %rd13;
	ld.global.f32 	%f1, [%rd14];
	mad.lo.s32 	%r12, %r7, %r4, %r8;
	mad.lo.s32 	%r13, %r12, %r2, %r1;
	mul.wide.s32 	%rd15, %r13, 4;
	add.s64 	%rd16, %rd11, %rd15;
	st.global.f32 	[%rd16], %f1;
	add.s64 	%rd17, %rd10, %rd13;
	ld.global.f32 	%f2, [%rd17];
	add.s64 	%rd18, %rd9, %rd15;
	st.global.f32 	[%rd18], %f2;
	sub.s32 	%r14, %r3, %r6;
	add.s32 	%r15, %r14, %r7;
	mad.lo.s32 	%r16, %r15, %r4, %r8;
	mul.wide.s32 	%rd19, %r16, 4;
	add.s64 	%rd20, %rd12, %rd19;
	ld.global.f32 	%f3, [%rd20];
	add.s64 	%rd21, %rd8, %rd15;
	st.global.f32 	[%rd21], %f3;
	add.s64 	%rd22, %rd10, %rd19;
	ld.global.f32 	%f4, [%rd22];
	add.s64 	%rd23, %rd7, %rd15;
	st.global.f32 	[%rd23], %f4;
	ret;

}
	// .globl	_Z8set_wfudPfS_S_S_S_S_iiiiiii
.visible .entry _Z8set_wfudPfS_S_S_S_S_iiiiiii(
	.param .u64 .ptr .align 1 _Z8set_wfudPfS_S_S_S_S_iiiiiii_param_0,
	.param .u64 .ptr .align 1 _Z8set_wfudPfS_S_S_S_S_iiiiiii_param_1,
	.param .u64 .ptr .align 1 _Z8set_wfudPfS_S_S_S_S_iiiiiii_param_2,
	.param .u64 .ptr .align 1 _Z8set_wfudPfS_S_S_S_S_iiiiiii_param_3,
	.param .u64 .ptr .align 1 _Z8set_wfudPfS_S_S_S_S_iiiiiii_param_4,
	.param .u64 .ptr .align 1 _Z8set_wfudPfS_S_S_S_S_iiiiiii_param_5,
	.param .u32 _Z8set_wfudPfS_S_S_S_S_iiiiiii_param_6,
	.param .u32 _Z8set_wfudPfS_S_S_S_S_iiiiiii_param_7,
	.param .u32 _Z8set_wfudPfS_S_S_S_S_iiiiiii_param_8,
	.param .u32 _Z8set_wfudPfS_S_S_S_S_iiiiiii_param_9,
	.param .u32 _Z8set_wfudPfS_S_S_S_S_iiiiiii_param_10,
	.param .u32 _Z8set_wfudPfS_S_S_S_S_iiiiiii_param_11,
	.param .u32 _Z8set_wfudPfS_S_S_S_S_iiiiiii_param_12
)
{
	.reg .b32 	%r<16>;
	.reg .b32 	%f<5>;
	.reg .b64 	%rd<24>;

	ld.param.u64 	%rd1, [_Z8set_wfudPfS_S_S_S_S_iiiiiii_param_0];
	ld.param.u64 	%rd2, [_Z8set_wfudPfS_S_S_S_S_iiiiiii_param_1];
	ld.param.u64 	%rd3, [_Z8set_wfudPfS_S_S_S_S_iiiiiii_param_2];
	ld.param.u64 	%rd4, [_Z8set_wfudPfS_S_S_S_S_iiiiiii_param_3];
	ld.param.u64 	%rd5, [_Z8set_wfudPfS_S_S_S_S_iiiiiii_param_4];
	ld.param.u64 	%rd6, [_Z8set_wfudPfS_S_S_S_S_iiiiiii_param_5];
	ld.param.u32 	%r1, [_Z8set_wfudPfS_S_S_S_S_iiiiiii_param_6];
	ld.param.u32 	%r2, [_Z8set_wfudPfS_S_S_S_S_iiiiiii_param_7];
	ld.param.u32 	%r3, [_Z8set_wfudPfS_S_S_S_S_iiiiiii_param_8];
	ld.param.u32 	%r4, [_Z8set_wfudPfS_S_S_S_S_iiiiiii_param_9];
	ld.param.u32 	%r5, [_Z8set_wfudPfS_S_S_S_S_iiiiiii_param_10];
	ld.param.u32 	%r6, [_Z8set_wfudPfS_S_S_S_S_iiiiiii_param_11];
	ld.param.u32 	%r7, [_Z8set_wfudPfS_S_S_S_S_iiiiiii_param_12];
	cvta.to.global.u64 	%rd7, %rd6;
	cvta.to.global.u64 	%rd8, %rd3;
	cvta.to.global.u64 	%rd9, %rd4;
	cvta.to.global.u64 	%rd10, %rd5;
	cvta.to.global.u64 	%rd11, %rd1;
	cvta.to.global.u64 	%rd12, %rd2;
	mov.u32 	%r8, %ctaid.x;
	mad.lo.s32 	%r9, %r7, %r4, %r8;
	mad.lo.s32 	%r10, %r9, %r2, %r1;
	mul.wide.s32 	%rd13, %r10, 4;
	add.s64 	%rd14, %rd12, %rd13;
	ld.global.f32 	%f1, [%rd14];
	mad.lo.s32 	%r11, %r5, %r8, %r6;
	not.b32 	%r12, %r7;
	add.s32 	%r13, %r11, %r12;
	mul.wide.s32 	%rd15, %r13, 4;
	add.s64 	%rd16, %rd11, %rd15;
	st.global.f32 	[%rd16], %f1;
	add.s64 	%rd17, %rd10, %rd13;
	ld.global.f32 	%f2, [%rd17];
	add.s64 	%rd18, %rd9, %rd15;
	st.global.f32 	[%rd18], %f2;
	add.s64 	%rd19, %rd8, %rd13;
	ld.global.f32 	%f3, [%rd19];
	add.s32 	%r14, %r11, %r3;
	add.s32 	%r15, %r14, %r7;
	mul.wide.s32 	%rd20, %r15, 4;
	add.s64 	%rd21, %rd11, %rd20;
	st.global.f32 	[%rd21], %f3;
	add.s64 	%rd22, %rd7, %rd13;
	ld.global.f32 	%f4, [%rd22];
	add.s64 	%rd23, %rd9, %rd20;
	st.global.f32 	[%rd23], %f4;
	ret;

}
	// .globl	_Z8set_wflrPfS_S_S_S_S_iiiiiii
.visible .entry _Z8set_wflrPfS_S_S_S_S_iiiiiii(
	.param .u64 .ptr .align 1 _Z8set_wflrPfS_S_S_S_S_iiiiiii_param_0,
	.param .u64 .ptr .align 1 _Z8set_wflrPfS_S_S_S_S_iiiiiii_param_1,
	.param .u64 .ptr .align 1 _Z8set_wflrPfS_S_S_S_S_iiiiiii_param_2,
	.param .u64 .ptr .align 1 _Z8set_wflrPfS_S_S_S_S_iiiiiii_param_3,
	.param .u64 .ptr .align 1 _Z8set_wflrPfS_S_S_S_S_iiiiiii_param_4,
	.param .u64 .ptr .align 1 _Z8set_wflrPfS_S_S_S_S_iiiiiii_param_5,
	.param .u32 _Z8set_wflrPfS_S_S_S_S_iiiiiii_param_6,
	.param .u32 _Z8set_wflrPfS_S_S_S_S_iiiiiii_param_7,
	.param .u32 _Z8set_wflrPfS_S_S_S_S_iiiiiii_param_8,
	.param .u32 _Z8set_wflrPfS_S_S_S_S_iiiiiii_param_9,
	.param .u32 _Z8set_wflrPfS_S_S_S_S_iiiiiii_param_10,
	.param .u32 _Z8set_wflrPfS_S_S_S_S_iiiiiii_param_11,
	.param .u32 _Z8set_wflrPfS_S_S_S_S_iiiiiii_param_12
)
{
	.reg .b32 	%r<17>;
	.reg .b32 	%f<5>;
	.reg .b64 	%rd<24>;

	ld.param.u64 	%rd1, [_Z8set_wflrPfS_S_S_S_S_iiiiiii_param_0];
	ld.param.u64 	%rd2, [_Z8set_wflrPfS_S_S_S_S_iiiiiii_param_1];
	ld.param.u64 	%rd3, [_Z8set_wflrPfS_S_S_S_S_iiiiiii_param_2];
	ld.param.u64 	%rd4, [_Z8set_wflrPfS_S_S_S_S_iiiiiii_param_3];
	ld.param.u64 	%rd5, [_Z8set_wflrPfS_S_S_S_S_iiiiiii_param_4];
	ld.param.u64 	%rd6, [_Z8set_wflrPfS_S_S_S_S_iiiiiii_param_5];
	ld.param.u32 	%r1, [_Z8set_wflrPfS_S_S_S_S_iiiiiii_param_6];
	ld.param.u32 	%r2, [_Z8set_wflrPfS_S_S_S_S_iiiiiii_param_7];
	ld.param.u32 	%r3, [_Z8set_wflrPfS_S_S_S_S_iiiiiii_param_8];
	ld.param.u32 	%r4, [_Z8set_wflrPfS_S_S_S_S_iiiiiii_param_9];
	ld.param.u32 	%r5, [_Z8set_wflrPfS_S_S_S_S_iiiiiii_param_10];
	ld.param.u32 	%r6, [_Z8set_wflrPfS_S_S_S_S_iiiiiii_param_11];
	ld.param.u32 	%r7, [_Z8set_wflrPfS_S_S_S_S_iiiiiii_param_12];
	cvta.to.global.u64 	%rd7, %rd6;
	cvta.to.global.u64 	%rd8, %rd3;
	cvta.to.global.u64 	%rd9, %rd4;
	cvta.to.global.u64 	%rd10, %rd5;
	cvta.to.global.u64 	%rd11, %rd1;
	cvta.to.global.u64 	%rd12, %rd2;
	mov.u32 	%r8, %ctaid.x;
	mad.lo.s32 	%r9, %r7, %r4, %r8;
	mad.lo.s32 	%r10, %r9, %r2, %r1;
	mul.wide.s32 	%rd13, %r10, 4;
	add.s64 	%rd14, %rd12, %rd13;
	ld.global.f32 	%f1, [%rd14];
	not.b32 	%r11, %r7;
	add.s32 	%r12, %r5, %r11;
	mad.lo.s32 	%r13, %r12, %r4, %r8;
	mul.wide.s32 	%rd15, %r13, 4;
	add.s64 	%rd16, %rd11, %rd15;
	st.global.f32 	[%rd16], %f1;
	add.s64 	%rd17, %rd10, %rd13;
	ld.global.f32 	%f2, [%rd17];
	add.s64 	%rd18, %rd9, %rd15;
	st.global.f32 	[%rd18], %f2;
	add.s64 	%rd19, %rd8, %rd13;
	ld.global.f32 	%f3, [%rd19];
	sub.s32 	%r14, %r3, %r6;
	add.s32 	%r15, %r14, %r7;
	mad.lo.s32 	%r16, %r15, %r4, %r8;
	mul.wide.s32 	%rd20, %r16, 4;
	add.s64 	%rd21, %rd11, %rd20;
	st.global.f32 	[%rd21], %f3;
	add.s64 	%rd22, %rd7, %rd13;
	ld.global.f32 	%f4, [%rd22];
	add.s64 	%rd23, %rd9, %rd20;
	st.global.f32 	[%rd23], %f4;
	ret;

}
	// .globl	_Z19imaging_down_vectorPfS_S_iiiii
.visible .entry _Z19imaging_down_vectorPfS_S_iiiii(
	.param .u64 .ptr .align 1 _Z19imaging_down_vectorPfS_S_iiiii_param_0,
	.param .u64 .ptr .align 1 _Z19imaging_down_vectorPfS_S_iiiii_param_1,
	.param .u64 .ptr .align 1 _Z19imaging_down_vectorPfS_S_iiiii_param_2,
	.param .u32 _Z19imaging_down_vectorPfS_S_iiiii_param_3,
	.param .u32 _Z19imaging_down_vectorPfS_S_iiiii_param_4,
	.param .u32 _Z19imaging_down_vectorPfS_S_iiiii_param_5,
	.param .u32 _Z19imaging_down_vectorPfS_S_iiiii_param_6,
	.param .u32 _Z19imaging_down_vectorPfS_S_iiiii_param_7
)
{
	.reg .pred 	%p<4>;
	.reg .b32 	%r<20>;
	.reg .b32 	%f<6>;
	.reg .b64 	%rd<12>;

	ld.param.u64 	%rd1, [_Z19imaging_down_vectorPfS_S_iiiii_param_0];
	ld.param.u64 	%rd2, [_Z19imaging_down_vectorPfS_S_iiiii_param_1];
	ld.param.u64 	%rd3, [_Z19imaging_down_vectorPfS_S_iiiii_param_2];
	ld.param.u32 	%r7, [_Z19imaging_down_vectorPfS_S_iiiii_param_3];
	ld.param.u32 	%r8, [_Z19imaging_down_vectorPfS_S_iiiii_param_4];
	ld.param.u32 	%r4, [_Z19imaging_down_vectorPfS_S_iiiii_param_5];
	ld.param.u32 	%r5, [_Z19imaging_down_vectorPfS_S_iiiii_param_6];
	ld.param.u32 	%r6, [_Z19imaging_down_vectorPfS_S_iiiii_param_7];
	mov.u32 	%r9, %ctaid.x;
	mov.u32 	%r10, %ntid.x;
	mov.u32 	%r11, %tid.x;
	mad.lo.s32 	%r1, %r9, %r10, %r11;
	mov.u32 	%r12, %ctaid.y;
	mov.u32 	%r13, %ntid.y;
	mov.u32 	%r14, %tid.y;
	mad.lo.s32 	%r15, %r12, %r13, %r14;
	setp.ge.s32 	%p1, %r1, %r7;
	setp.ge.s32 	%p2, %r15, %r8;
	or.pred  	%p3, %p1, %p2;
	@%p3 bra 	$L__BB45_2;
	cvta.to.global.u64 	%rd4, %rd3;
	cvta.to.global.u64 	%rd5, %rd1;
	cvta.to.global.u64 	%rd6, %rd2;
	add.s32 	%r16, %r6, %r1;
	add.s32 	%r17, %r5, %r15;
	mad.lo.s32 	%r18, %r16, %r4, %r17;
	mad.lo.s32 	%r19, %r8, %r1, %r15;
	mul.wide.s32 	%rd7, %r19, 4;
	add.s64 	%rd8, %rd4, %rd7;
	ld.global.f32 	%f1, [%rd8];
	mul.wide.s32 	%rd9, %r18, 4;
	add.s64 	%rd10, %rd5, %rd9;
	ld.global.f32 	%f2, [%rd10];
	fma.rn.f32 	%f3, %f2, %f2, %f1;
	add.s64 	%rd11, %rd6, %rd9;
	ld.global.f32 	%f4, [%rd11];
	fma.rn.f32 	%f5, %f4, %f4, %f3;
	st.global.f32 	[%rd8], %f5;
$L__BB45_2:
	ret;

}
	// .globl	_Z24imaging_down_correlationPfS_iiiii
.visible .entry _Z24imaging_down_correlationPfS_iiiii(
	.param .u64 .ptr .align 1 _Z24imaging_down_correlationPfS_iiiii_param_0,
	.param .u64 .ptr .align 1 _Z24imaging_down_correlationPfS_iiiii_param_1,
	.param .u32 _Z24imaging_down_correlationPfS_iiiii_param_2,
	.param .u32 _Z24imaging_down_correlationPfS_iiiii_param_3,
	.param .u32 _Z24imaging_down_correlationPfS_iiiii_param_4,
	.param .u32 _Z24imaging_down_correlationPfS_iiiii_param_5,
	.param .u32 _Z24imaging_down_correlationPfS_iiiii_param_6
)
{
	.reg .pred 	%p<4>;
	.reg .b32 	%r<20>;
	.reg .b32 	%f<4>;
	.reg .b64 	%rd<9>;

	ld.param.u64 	%rd1, [_Z24imaging_down_correlationPfS_iiiii_param_0];
	ld.param.u64 	%rd2, [_Z24imaging_down_correlationPfS_iiiii_param_1];
	ld.param.u32 	%r7, [_Z24imaging_down_correlationPfS_iiiii_param_2];
	ld.param.u32 	%r8, [_Z24imaging_down_correlationPfS_iiiii_param_3];
	ld.param.u32 	%r4, [_Z24imaging_down_correlationPfS_iiiii_param_4];
	ld.param.u32 	%r5, [_Z24imaging_down_correlationPfS_iiiii_param_5];
	ld.param.u32 	%r6, [_Z24imaging_down_correlationPfS_iiiii_param_6];
	mov.u32 	%r9, %ctaid.x;
	mov.u32 	%r10, %ntid.x;
	mov.u32 	%r11, %tid.x;
	mad.lo.s32 	%r1, %r9, %r10, %r11;
	mov.u32 	%r12, %ctaid.y;
	mov.u32 	%r13, %ntid.y;
	mov.u32 	%r14, %tid.y;
	mad.lo.s32 	%r15, %r12, %r13, %r14;
	setp.ge.s32 	%p1, %r1, %r7;
	setp.ge.s32 	%p2, %r15, %r8;
	or.pred  	%p3, %p1, %p2;
	@%p3 bra 	$L__BB46_2;
	cvta.to.global.u64 	%rd3, %rd2;
	cvta.to.global.u64 	%rd4, %rd1;
	add.s32 	%r16, %r6, %r1;
	add.s32 	%r17, %r5, %r15;
	mad.lo.s32 	%r18, %r16, %r4, %r17;
	mad.lo.s32 	%r19, %r8, %r1, %r15;
	mul.wide.s32 	%rd5, %r19, 4;
	add.s64 	%rd6, %rd3, %rd5;
	ld.global.f32 	%f1, [%rd6];
	mul.wide.s32 	%rd7, %r18, 4;
	add.s64 	%rd8, %rd4, %rd7;
	ld.global.f32 	%f2, [%rd8];
	fma.rn.f32 	%f3, %f2, %f2, %f1;
	st.global.f32 	[%rd6], %f3;
$L__BB46_2:
	ret;

}
	// .globl	_Z26imaging_vector_correlationPfS_S_S_S_iiiii
.visible .entry _Z26imaging_vector_correlationPfS_S_S_S_iiiii(
	.param .u64 .ptr .align 1 _Z26imaging_vector_correlationPfS_S_S_S_iiiii_param_0,
	.param .u64 .ptr .align 1 _Z26imaging_vector_correlationPfS_S_S_S_iiiii_param_1,
	.param .u64 .ptr .align 1 _Z26imaging_vector_correlationPfS_S_S_S_iiiii_param_2,
	.param .u64 .ptr .align 1 _Z26imaging_vector_correlationPfS_S_S_S_iiiii_param_3,
	.param .u64 .ptr .align 1 _Z26imaging_vector_correlationPfS_S_S_S_iiiii_param_4,
	.param .u32 _Z26imaging_vector_correlationPfS_S_S_S_iiiii_param_5,
	.param .u32 _Z26imaging_vector_correlationPfS_S_S_S_iiiii_param_6,
	.param .u32 _Z26imaging_vector_correlationPfS_S_S_S_iiiii_param_7,
	.param .u32 _Z26imaging_vector_correlationPfS_S_S_S_iiiii_param_8,
	.param .u32 _Z26imaging_vector_correlationPfS_S_S_S_iiiii_param_9
)
{
	.reg .pred 	%p<4>;
	.reg .b32 	%r<20>;
	.reg .b32 	%f<8>;
	.reg .b64 	%rd<18>;

	ld.param.u64 	%rd1, [_Z26imaging_vector_correlationPfS_S_S_S_iiiii_param_0];
	ld.param.u64 	%rd2, [_Z26imaging_vector_correlationPfS_S_S_S_iiiii_param_1];
	ld.param.u64 	%rd3, [_Z26imaging_vector_correlationPfS_S_S_S_iiiii_param_2];
	ld.param.u64 	%rd4, [_Z26imaging_vector_correlationPfS_S_S_S_iiiii_param_3];
	ld.param.u64 	%rd5, [_Z26imaging_vector_correlationPfS_S_S_S_iiiii_param_4];
	ld.param.u32 	%r7, [_Z26imaging_vector_correlationPfS_S_S_S_iiiii_param_5];
	ld.param.u32 	%r8, [_Z26imaging_vector_correlationPfS_S_S_S_iiiii_param_6];
	ld.param.u32 	%r4, [_Z26imaging_vector_correlationPfS_S_S_S_iiiii_param_7];
	ld.param.u32 	%r5, [_Z26imaging_vector_correlationPfS_S_S_S_iiiii_param_8];
	ld.param.u32 	%r6, [_Z26imaging_vector_correlationPfS_S_S_S_iiiii_param_9];
	mov.u32 	%r9, %ctaid.x;
	mov.u32 	%r10, %ntid.x;
	mov.u32 	%r11, %tid.x;
	mad.lo.s32 	%r1, %r9, %r10, %r11;
	mov.u32 	%r12, %ctaid.y;
	mov.u32 	%r13, %ntid.y;
	mov.u32 	%r14, %tid.y;
	mad.lo.s32 	%r15, %r12, %r13, %r14;
	setp.ge.s32 	%p1, %r1, %r7;
	setp.ge.s32 	%p2, %r15, %r8;
	or.pred  	%p3, %p1, %p2;
	@%p3 bra 	$L__BB47_2;
	cvta.to.global.u64 	%rd6, %rd5;
	cvta.to.global.u64 	%rd7, %rd1;
	cvta.to.global.u64 	%rd8, %rd3;
	cvta.to.global.u64 	%rd9, %rd2;
	cvta.to.global.u64 	%rd10, %rd4;
	add.s32 	%r16, %r6, %r1;
	add.s32 	%r17, %r5, %r15;
	mad.lo.s32 	%r18, %r16, %r4, %r17;
	mad.lo.s32 	%r19, %r8, %r1, %r15;
	mul.wide.s32 	%rd11, %r19, 4;
	add.s64 	%rd12, %rd6, %rd11;
	ld.global.f32 	%f1, [%rd12];
	mul.wide.s32 	%rd13, %r18, 4;
	add.s64 	%rd14, %rd7, %rd13;
	ld.global.f32 	%f2, [%rd14];
	add.s64 	%rd15, %rd8, %rd13;
	ld.global.f32 	%f3, [%rd15];
	fma.rn.f32 	%f4, %f2, %f3, %f1;
	add.s64 	%rd16, %rd9, %rd13;
	ld.global.f32 	%f5, [%rd16];
	add.s64 	%rd17, %rd10, %rd13;
	ld.global.f32 	%f6, [%rd17];
	fma.rn.f32 	%f7, %f5, %f6, %f4;
	st.global.f32 	[%rd12], %f7;
$L__BB47_2:
	ret;

}
	// .globl	_Z30imaging_vector_correlation_newPfS_S_S_S_iiiii
.visible .entry _Z30imaging_vector_correlation_newPfS_S_S_S_iiiii(
	.param .u64 .ptr .align 1 _Z30imaging_vector_correlation_newPfS_S_S_S_iiiii_param_0,
	.param .u64 .ptr .align 1 _Z30imaging_vector_correlation_newPfS_S_S_S_iiiii_param_1,
	.param .u64 .ptr .align 1 _Z30imaging_vector_correlation_newPfS_S_S_S_iiiii_param_2,
	.param .u64 .ptr .align 1 _Z30imaging_vector_correlation_newPfS_S_S_S_iiiii_param_3,
	.param .u64 .ptr .align 1 _Z30imaging_vector_correlation_newPfS_S_S_S_iiiii_param_4,
	.param .u32 _Z30imaging_vector_correlation_newPfS_S_S_S_iiiii_param_5,
	.param .u32 _Z30imaging_vector_correlation_newPfS_S_S_S_iiiii_param_6,
	.param .u32 _Z30imaging_vector_correlation_newPfS_S_S_S_iiiii_param_7,
	.param .u32 _Z30imaging_vector_correlation_newPfS_S_S_S_iiiii_param_8,
	.param .u32 _Z30imaging_vector_correlation_newPfS_S_S_S_iiiii_param_9
)
{
	.reg .pred 	%p<4>;
	.reg .b32 	%r<21>;
	.reg .b32 	%f<22>;
	.reg .b64 	%rd<27>;

	ld.param.u64 	%rd4, [_Z30imaging_vector_correlation_newPfS_S_S_S_iiiii_param_3];
	ld.param.u64 	%rd5, [_Z30imaging_vector_correlation_newPfS_S_S_S_iiiii_param_4];
	ld.param.u32 	%r7, [_Z30imaging_vector_correlation_newPfS_S_S_S_iiiii_param_5];
	ld.param.u32 	%r8, [_Z30imaging_vector_correlation_newPfS_S_S_S_iiiii_param_6];
	ld.param.u32 	%r4, [_Z30imaging_vector_correlation_newPfS_S_S_S_iiiii_param_7];
	ld.param.u32 	%r5, [_Z30imaging_vector_correlation_newPfS_S_S_S_iiiii_param_8];
	ld.param.u32 	%r6, [_Z30imaging_vector_correlation_newPfS_S_S_S_iiiii_param_9];
	mov.u32 	%r9, %ctaid.x;
	mov.u32 	%r10, %ntid.x;
	mov.u32 	%r11, %tid.x;
	mad.lo.s32 	%r1, %r9, %r10, %r11;
	mov.u32 	%r12, %ctaid.y;
	mov.u32 	%r13, %ntid.y;
	mov.u32 	%r14, %tid.y;
	mad.lo.s32 	%r15, %r12, %r13, %r14;
	setp.ge.s32 	%p1, %r1, %r7;
	setp.ge.s32 	%p2, %r15, %r8;
	or.pred  	%p3, %p1, %p2;
	@%p3 bra 	$L__BB48_2;
	ld.param.u64 	%rd26, [_Z30imaging_vector_correlation_newPfS_S_S_S_iiiii_param_2];
	ld.param.u64 	%rd25, [_Z30imaging_vector_correlation_newPfS_S_S_S_iiiii_param_1];
	ld.param.u64 	%rd24, [_Z30imaging_vector_correlation_newPfS_S_S_S_iiiii_param_0];
	cvta.to.global.u64 	%rd6, %rd25;
	cvta.to.global.u64 	%rd7, %rd4;
	cvta.to.global.u64 	%rd8, %rd5;
	cvta.to.global.u64 	%rd9, %rd24;
	cvta.to.global.u64 	%rd10, %rd26;
	add.s32 	%r16, %r6, %r1;
	add.s32 	%r17, %r5, %r15;
	mad.lo.s32 	%r18, %r16, %r4, %r17;
	mul.wide.s32 	%rd11, %r18, 4;
	add.s64 	%rd12, %rd6, %rd11;
	ld.global.f32 	%f1, [%rd12+4];
	ld.global.f32 	%f2, [%rd12+-4];
	add.f32 	%f3, %f1, %f2;
	mul.wide.s32 	%rd13, %r4, 4;
	add.s64 	%rd14, %rd12, %rd13;
	ld.global.f32 	%f4, [%rd14];
	add.f32 	%f5, %f3, %f4;
	sub.s32 	%r19, %r18, %r4;
	mul.wide.s32 	%rd15, %r19, 4;
	add.s64 	%rd16, %rd6, %rd15;
	ld.global.f32 	%f6, [%rd16];
	add.f32 	%f7, %f5, %f6;
	mul.f32 	%f8, %f7, 0f3E800000;
	add.s64 	%rd17, %rd7, %rd11;
	ld.global.f32 	%f9, [%rd17+4];
	ld.global.f32 	%f10, [%rd17+-4];
	add.f32 	%f11, %f9, %f10;
	add.s64 	%rd18, %rd17, %rd13;
	ld.global.f32 	%f12, [%rd18];
	add.f32 	%f13, %f11, %f12;
	add.s64 	%rd19, %rd7, %rd15;
	ld.global.f32 	%f14, [%rd19];
	add.f32 	%f15, %f13, %f14;
	mul.f32 	%f16, %f15, 0f3E800000;
	mad.lo.s32 	%r20, %r8, %r1, %r15;
	mul.wide.s32 	%rd20, %r20, 4;
	add.s64 	%rd21, %rd8, %rd20;
	ld.global.f32 	%f17, [%rd21];
	add.s64 	%rd22, %rd9, %rd11;
	ld.global.f32 	%f18, [%rd22];
	add.s64 	%rd23, %rd10, %rd11;
	ld.global.f32 	%f19, [%rd23];
	fma.rn.f32 	%f20, %f18, %f19, %f17;
	fma.rn.f32 	%f21, %f8, %f16, %f20;
	st.global.f32 	[%rd21], %f21;
$L__BB48_2:
	ret;

}
	// .globl	_Z19imaging_correlationPfS_S_iiiii
.visible .entry _Z19imaging_correlationPfS_S_iiiii(
	.param .u64 .ptr .align 1 _Z19imaging_correlationPfS_S_iiiii_param_0,
	.param .u64 .ptr .align 1 _Z19imaging_correlationPfS_S_iiiii_param_1,
	.param .u64 .ptr .align 1 _Z19imaging_correlationPfS_S_iiiii_param_2,
	.param .u32 _Z19imaging_correlationPfS_S_iiiii_param_3,
	.param .u32 _Z19imaging_correlationPfS_S_iiiii_param_4,
	.param .u32 _Z19imaging_correlationPfS_S_iiiii_param_5,
	.param .u32 _Z19imaging_correlationPfS_S_iiiii_param_6,
	.param .u32 _Z19imaging_correlationPfS_S_iiiii_param_7
)
{
	.reg .pred 	%p<4>;
	.reg .b32 	%r<20>;
	.reg .b32 	%f<5>;
	.reg .b64 	%rd<12>;

	ld.param.u64 	%rd1, [_Z19imaging_correlationPfS_S_iiiii_param_0];
	ld.param.u64 	%rd2, [_Z19imaging_correlationPfS_S_iiiii_param_1];
	ld.param.u64 	%rd3, [_Z19imaging_correlationPfS_S_iiiii_param_2];
	ld.param.u32 	%r7, [_Z19imaging_correlationPfS_S_iiiii_param_3];
	ld.param.u32 	%r8, [_Z19imaging_correlationPfS_S_iiiii_param_4];
	ld.param.u32 	%r4, [_Z19imaging_correlationPfS_S_iiiii_param_5];
	ld.param.u32 	%r5, [_Z19imaging_correlationPfS_S_iiiii_param_6];
	ld.param.u32 	%r6, [_Z19imaging_correlationPfS_S_iiiii_param_7];
	mov.u32 	%r9, %ctaid.x;
	mov.u32 	%r10, %ntid.x;
	mov.u32 	%r11, %tid.x;
	mad.lo.s32 	%r1, %r9, %r10, %r11;
	mov.u32 	%r12, %ctaid.y;
	mov.u32 	%r13, %ntid.y;
	mov.u32 	%r14, %tid.y;
	mad.lo.s32 	%r15, %r12, %r13, %r14;
	setp.ge.s32 	%p1, %r1, %r7;
	setp.ge.s32 	%p2, %r15, %r8;
	or.pred  	%p3, %p1, %p2;
	@%p3 bra 	$L__BB49_2;
	cvta.to.global.u64 	%rd4, %rd3;
	cvta.to.global.u64 	%rd5, %rd1;
	cvta.to.global.u64 	%rd6, %rd2;
	add.s32 	%r16, %r6, %r1;
	add.s32 	%r17, %r5, %r15;
	mad.lo.s32 	%r18, %r16, %r4, %r17;
	mad.lo.s32 	%r19, %r8, %r1, %r15;
	mul.wide.s32 	%rd7, %r19, 4;
	add.s64 	%rd8, %rd4, %rd7;
	ld.global.f32 	%f1, [%rd8];
	mul.wide.s32 	%rd9, %r18, 4;
	add.s64 	%rd10, %rd5, %rd9;
	ld.global.f32 	%f2, [%rd10];
	add.s64 	%rd11, %rd6, %rd9;
	ld.global.f32 	%f3, [%rd11];
	fma.rn.f32 	%f4, %f2, %f3, %f1;
	st.global.f32 	[%rd8], %f4;
$L__BB49_2:
	ret;

}
	// .globl	_Z33imaging_correlation_source_x_cordPfS_S_iiiiii
.visible .entry _Z33imaging_correlation_source_x_cordPfS_S_iiiiii(
	.param .u64 .ptr .align 1 _Z33imaging_correlation_source_x_cordPfS_S_iiiiii_param_0,
	.param .u64 .ptr .align 1 _Z33imaging_correlation_source_x_cordPfS_S_iiiiii_param_1,
	.param .u64 .ptr .align 1 _Z33imaging_correlation_source_x_cordPfS_S_iiiiii_param_2,
	.param .u32 _Z33imaging_correlation_source_x_cordPfS_S_iiiiii_param_3,
	.param .u32 _Z33imaging_correlation_source_x_cordPfS_S_iiiiii_param_4,
	.param .u32 _Z33imaging_correlation_source_x_cordPfS_S_iiiiii_param_5,
	.param .u32 _Z33imaging_correlation_source_x_cordPfS_S_iiiiii_param_6,
	.param .u32 _Z33imaging_correlation_source_x_cordPfS_S_iiiiii_param_7,
	.param .u32 _Z33imaging_correlation_source_x_cordPfS_S_iiiiii_param_8
)
{
	.reg .pred 	%p<5>;
	.reg .b32 	%r<22>;
	.reg .b32 	%f<10>;
	.reg .b64 	%rd<17>;

	ld.param.u64 	%rd4, [_Z33imaging_correlation_source_x_cordPfS_S_iiiiii_param_0];
	ld.param.u64 	%rd5, [_Z33imaging_correlation_source_x_cordPfS_S_iiiiii_param_1];
	ld.param.u64 	%rd6, [_Z33imaging_correlation_source_x_cordPfS_S_iiiiii_param_2];
	ld.param.u32 	%r9, [_Z33imaging_correlation_source_x_cordPfS_S_iiiiii_param_3];
	ld.param.u32 	%r10, [_Z33imaging_correlation_source_x_cordPfS_S_iiiiii_param_4];
	ld.param.u32 	%r5, [_Z33imaging_correlation_source_x_cordPfS_S_iiiiii_param_5];
	ld.param.u32 	%r6, [_Z33imaging_correlation_source_x_cordPfS_S_iiiiii_param_6];
	ld.param.u32 	%r7, [_Z33imaging_correlation_source_x_cordPfS_S_iiiiii_param_7];
	ld.param.u32 	%r8, [_Z33imaging_correlation_source_x_cordPfS_S_iiiiii_param_8];
	cvta.to.global.u64 	%rd1, %rd5;
	cvta.to.global.u64 	%rd2, %rd4;
	cvta.to.global.u64 	%rd3, %rd6;
	mov.u32 	%r11, %ctaid.x;
	mov.u32 	%r12, %ntid.x;
	mov.u32 	%r13, %tid.x;
	mad.lo.s32 	%r1, %r11, %r12, %r13;
	mov.u32 	%r14, %ctaid.y;
	mov.u32 	%r15, %ntid.y;
	mov.u32 	%r16, %tid.y;
	mad.lo.s32 	%r17, %r14, %r15, %r16;
	setp.ge.s32 	%p1, %r1, %r9;
	setp.ge.s32 	%p2, %r17, %r10;
	or.pred  	%p3, %p1, %p2;
	@%p3 bra 	$L__BB50_4;
	add.s32 	%r18, %r7, %r1;
	add.s32 	%r19, %r6, %r17;
	mad.lo.s32 	%r3, %r18, %r5, %r19;
	setp.ge.s32 	%p4, %r1, %r8;
	@%p4 bra 	$L__BB50_3;
	mad.lo.s32 	%r21, %r10, %r1, %r17;
	mul.wide.s32 	%rd12, %r21, 4;
	add.s64 	%rd13, %rd3, %rd12;
	ld.global.f32 	%f6, [%rd13];
	mul.wide.s32 	%rd14, %r3, 4;
	add.s64 	%rd15, %rd2, %rd14;
	ld.global.f32 	%f7, [%rd15];
	add.s64 	%rd16, %rd1, %rd14;
	ld.global.f32 	%f8, [%rd16];
	fma.rn.f32 	%f9, %f7, %f8, %f6;
	st.global.f32 	[%rd13], %f9;
	bra.uni 	$L__BB50_4;
$L__BB50_3:
	mad.lo.s32 	%r20, %r10, %r1, %r17;
	mul.wide.s32 	%rd7, %r20, 4;
	add.s64 	%rd8, %rd3, %rd7;
	ld.global.f32 	%f1, [%rd8];
	mul.wide.s32 	%rd9, %r3, 4;
	add.s64 	%rd10, %rd2, %rd9;
	ld.global.f32 	%f2, [%rd10];
	add.s64 	%rd11, %rd1, %rd9;
	ld.global.f32 	%f3, [%rd11];
	mul.f32 	%f4, %f2, %f3;
	sub.f32 	%f5, %f1, %f4;
	st.global.f32 	[%rd8], %f5;
$L__BB50_4:
	ret;

}
	// .globl	_Z24imaging_correlation_signPfS_S_S_iiiii
.visible .entry _Z24imaging_correlation_signPfS_S_S_iiiii(
	.param .u64 .ptr .align 1 _Z24imaging_correlation_signPfS_S_S_iiiii_param_0,
	.param .u64 .ptr .align 1 _Z24imaging_correlation_signPfS_S_S_iiiii_param_1,
	.param .u64 .ptr .align 1 _Z24imaging_correlation_signPfS_S_S_iiiii_param_2,
	.param .u64 .ptr .align 1 _Z24imaging_correlation_signPfS_S_S_iiiii_param_3,
	.param .u32 _Z24imaging_correlation_signPfS_S_S_iiiii_param_4,
	.param .u32 _Z24imaging_correlation_signPfS_S_S_iiiii_param_5,
	.param .u32 _Z24imaging_correlation_signPfS_S_S_iiiii_param_6,
	.param .u32 _Z24imaging_correlation_signPfS_S_S_iiiii_param_7,
	.param .u32 _Z24imaging_correlation_signPfS_S_S_iiiii_param_8
)
{
	.reg .pred 	%p<6>;
	.reg .b32 	%r<20>;
	.reg .b32 	%f<14>;
	.reg .b64 	%rd<15>;

	ld.param.u64 	%rd5, [_Z24imaging_correlation_signPfS_S_S_iiiii_param_0];
	ld.param.u64 	%rd6, [_Z24imaging_correlation_signPfS_S_S_iiiii_param_1];
	ld.param.u64 	%rd7, [_Z24imaging_correlation_signPfS_S_S_iiiii_param_2];
	ld.param.u64 	%rd8, [_Z24imaging_correlation_signPfS_S_S_iiiii_param_3];
	ld.param.u32 	%r7, [_Z24imaging_correlation_signPfS_S_S_iiiii_param_4];
	ld.param.u32 	%r8, [_Z24imaging_correlation_signPfS_S_S_iiiii_param_5];
	ld.param.u32 	%r4, [_Z24imaging_correlation_signPfS_S_S_iiiii_param_6];
	ld.param.u32 	%r5, [_Z24imaging_correlation_signPfS_S_S_iiiii_param_7];
	ld.param.u32 	%r6, [_Z24imaging_correlation_signPfS_S_S_iiiii_param_8];
	mov.u32 	%r9, %ctaid.x;
	mov.u32 	%r10, %ntid.x;
	mov.u32 	%r11, %tid.x;
	mad.lo.s32 	%r1, %r9, %r10, %r11;
	mov.u32 	%r12, %ctaid.y;
	mov.u32 	%r13, %ntid.y;
	mov.u32 	%r14, %tid.y;
	mad.lo.s32 	%r15, %r12, %r13, %r14;
	setp.ge.s32 	%p1, %r1, %r7;
	setp.ge.s32 	%p2, %r15, %r8;
	or.pred  	%p3, %p1, %p2;
	@%p3 bra 	$L__BB51_5;
	cvta.to.global.u64 	%rd9, %rd7;
	cvta.to.global.u64 	%rd10, %rd5;
	cvta.to.global.u64 	%rd11, %rd6;
	cvta.to.global.u64 	%rd12, %rd8;
	add.s32 	%r16, %r6, %r1;
	add.s32 	%r17, %r5, %r15;
	mad.lo.s32 	%r18, %r16, %r4, %r17;
	mul.wide.s32 	%rd13, %r18, 4;
	add.s64 	%rd1, %rd12, %rd13;
	ld.global.f32 	%f13, [%rd1];
	setp.ltu.f32 	%p4, %f13, 0f00000000;
	mad.lo.s32 	%r19, %r8, %r1, %r15;
	mul.wide.s32 	%rd14, %r19, 4;
	add.s64 	%rd2, %rd9, %rd14;
	add.s64 	%rd3, %rd10, %rd13;
	add.s64 	%rd4, %rd11, %rd13;
	@%p4 bra 	$L__BB51_3;
	ld.global.f32 	%f4, [%rd2];
	ld.global.f32 	%f5, [%rd3];
	ld.global.f32 	%f6, [%rd4];
	fma.rn.f32 	%f7, %f5, %f6, %f4;
	st.global.f32 	[%rd2], %f7;
	ld.global.f32 	%f13, [%rd1];
$L__BB51_3:
	setp.geu.f32 	%p5, %f13, 0f00000000;
	@%p5 bra 	$L__BB51_5;
	ld.global.f32 	%f8, [%rd2];
	ld.global.f32 	%f9, [%rd3];
	ld.global.f32 	%f10, [%rd4];
	mul.f32 	%f11, %f9, %f10;
	sub.f32 	%f12, %f8, %f11;
	st.global.f32 	[%rd2], %f12;
$L__BB51_5:
	ret;

}
	// .globl	_Z27imaging_correlation_sign_psPfS_S_S_iiiiii
.visible .entry _Z27imaging_correlation_sign_psPfS_S_S_iiiiii(
	.param .u64 .ptr .align 1 _Z27imaging_correlation_sign_psPfS_S_S_iiiiii_param_0,
	.param .u64 .ptr .align 1 _Z27imaging_correlation_sign_psPfS_S_S_iiiiii_param_1,
	.param .u64 .ptr .align 1 _Z27imaging_correlation_sign_psPfS_S_S_iiiiii_param_2,
	.param .u64 .ptr .align 1 _Z27imaging_correlation_sign_psPfS_S_S_iiiiii_param_3,
	.param .u32 _Z27imaging_correlation_sign_psPfS_S_S_iiiiii_param_4,
	.param .u32 _Z27imaging_correlation_sign_psPfS_S_S_iiiiii_param_5,
	.param .u32 _Z27imaging_correlation_sign_psPfS_S_S_iiiiii_param_6,
	.param .u32 _Z27imaging_correlation_sign_psPfS_S_S_iiiiii_param_7,
	.param .u32 _Z27imaging_correlation_sign_psPfS_S_S_iiiiii_param_8,
	.param .u32 _Z27imaging_correlation_sign_psPfS_S_S_iiiiii_param_9
)
{
	.reg .pred 	%p<8>;
	.reg .b32 	%r<23>;
	.reg .b32 	%f<14>;
	.reg .b64 	%rd<15>;
	.reg .b64 	%fd<6>;

	ld.param.u64 	%rd5, [_Z27imaging_correlation_sign_psPfS_S_S_iiiiii_param_0];
	ld.param.u64 	%rd6, [_Z27imaging_correlation_sign_psPfS_S_S_iiiiii_param_1];
	ld.param.u64 	%rd7, [_Z27imaging_correlation_sign_psPfS_S_S_iiiiii_param_2];
	ld.param.u64 	%rd8, [_Z27imaging_correlation_sign_psPfS_S_S_iiiiii_param_3];
	ld.param.u32 	%r3, [_Z27imaging_correlation_sign_psPfS_S_S_iiiiii_param_4];
	ld.param.u32 	%r8, [_Z27imaging_correlation_sign_psPfS_S_S_iiiiii_param_5];
	ld.param.u32 	%r9, [_Z27imaging_correlation_sign_psPfS_S_S_iiiiii_param_6];
	ld.param.u32 	%r5, [_Z27imaging_correlation_sign_psPfS_S_S_iiiiii_param_7];
	ld.param.u32 	%r6, [_Z27imaging_correlation_sign_psPfS_S_S_iiiiii_param_8];
	ld.param.u32 	%r7, [_Z27imaging_correlation_sign_psPfS_S_S_iiiiii_param_9];
	mov.u32 	%r10, %ctaid.x;
	mov.u32 	%r11, %ntid.x;
	mov.u32 	%r12, %tid.x;
	mad.lo.s32 	%r1, %r10, %r11, %r12;
	mov.u32 	%r13, %ctaid.y;
	mov.u32 	%r14, %ntid.y;
	mov.u32 	%r15, %tid.y;
	mad.lo.s32 	%r16, %r13, %r14, %r15;
	setp.ge.s32 	%p1, %r1, %r8;
	setp.ge.s32 	%p2, %r16, %r9;
	or.pred  	%p3, %p1, %p2;
	@%p3 bra 	$L__BB52_7;
	cvt.rn.f64.u32 	%fd1, %r16;
	sub.s32 	%r17, %r1, %r3;
	cvt.rn.f64.s32 	%fd2, %r17;
	mul.f64 	%fd3, %fd2, 0d3FE999999999999A;
	setp.geu.f64 	%p4, %fd3, %fd1;
	@%p4 bra 	$L__BB52_7;
	sub.s32 	%r18, %r3, %r1;
	cvt.rn.f64.s32 	%fd4, %r18;
	mul.f64 	%fd5, %fd4, 0d3FE999999999999A;
	setp.geu.f64 	%p5, %fd5, %fd1;
	@%p5 bra 	$L__BB52_7;
	add.s32 	%r19, %r7, %r1;
	add.s32 	%r20, %r6, %r16;
	mad.lo.s32 	%r21, %r19, %r5, %r20;
	cvta.to.global.u64 	%rd9, %rd8;
	mul.wide.s32 	%rd10, %r21, 4;
	add.s64 	%rd1, %rd9, %rd10;
	ld.global.f32 	%f13, [%rd1];
	setp.ltu.f32 	%p6, %f13, 0f00000000;
	mad.lo.s32 	%r22, %r9, %r1, %r16;
	cvta.to.global.u64 	%rd11, %rd7;
	mul.wide.s32 	%rd12, %r22, 4;
	add.s64 	%rd2, %rd11, %rd12;
	cvta.to.global.u64 	%rd13, %rd5;
	add.s64 	%rd3, %rd13, %rd10;
	cvta.to.global.u64 	%rd14, %rd6;
	add.s64 	%rd4, %rd14, %rd10;
	@%p6 bra 	$L__BB52_5;
	ld.global.f32 	%f4, [%rd2];
	ld.global.f32 	%f5, [%rd3];
	ld.global.f32 	%f6, [%rd4];
	fma.rn.f32 	%f7, %f5, %f6, %f4;
	st.global.f32 	[%rd2], %f7;
	ld.global.f32 	%f13, [%rd1];
$L__BB52_5:
	setp.geu.f32 	%p7, %f13, 0f00000000;
	@%p7 bra 	$L__BB52_7;
	ld.global.f32 	%f8, [%rd2];
	ld.global.f32 	%f9, [%rd3];
	ld.global.f32 	%f10, [%rd4];
	mul.f32 	%f11, %f9, %f10;
	sub.f32 	%f12, %f8, %f11;
	st.global.f32 	[%rd2], %f12;
$L__BB52_7:
	ret;

}
	// .globl	_Z29imaging_vector_correlation_psPfS_S_S_S_iiiiii
.visible .entry _Z29imaging_vector_correlation_psPfS_S_S_S_iiiiii(
	.param .u64 .ptr .align 1 _Z29imaging_vector_correlation_psPfS_S_S_S_iiiiii_param_0,
	.param .u64 .ptr .align 1 _Z29imaging_vector_correlation_psPfS_S_S_S_iiiiii_param_1,
	.param .u64 .ptr .align 1 _Z29imaging_vector_correlation_psPfS_S_S_S_iiiiii_param_2,
	.param .u64 .ptr .align 1 _Z29imaging_vector_correlation_psPfS_S_S_S_iiiiii_param_3,
	.param .u64 .ptr .align 1 _Z29imaging_vector_correlation_psPfS_S_S_S_iiiiii_param_4,
	.param .u32 _Z29imaging_vector_correlation_psPfS_S_S_S_iiiiii_param_5,
	.param .u32 _Z29imaging_vector_correlation_psPfS_S_S_S_iiiiii_param_6,
	.param .u32 _Z29imaging_vector_correlation_psPfS_S_S_S_iiiiii_param_7,
	.param .u32 _Z29imaging_vector_correlation_psPfS_S_S_S_iiiiii_param_8,
	.param .u32 _Z29imaging_vector_correlation_psPfS_S_S_S_iiiiii_param_9,
	.param .u32 _Z29imaging_vector_correlation_psPfS_S_S_S_iiiiii_param_10
)
{
	.reg .pred 	%p<6>;
	.reg .b32 	%r<23>;
	.reg .b32 	%f<8>;
	.reg .b64 	%rd<18>;
	.reg .b64 	%fd<6>;

	ld.param.u64 	%rd1, [_Z29imaging_vector_correlation_psPfS_S_S_S_iiiiii_param_0];
	ld.param.u64 	%rd2, [_Z29imaging_vector_correlation_psPfS_S_S_S_iiiiii_param_1];
	ld.param.u64 	%rd3, [_Z29imaging_vector_correlation_psPfS_S_S_S_iiiiii_param_2];
	ld.param.u64 	%rd4, [_Z29imaging_vector_correlation_psPfS_S_S_S_iiiiii_param_3];
	ld.param.u64 	%rd5, [_Z29imaging_vector_correlation_psPfS_S_S_S_iiiiii_param_4];
	ld.param.u32 	%r3, [_Z29imaging_vector_correlation_psPfS_S_S_S_iiiiii_param_5];
	ld.param.u32 	%r8, [_Z29imaging_vector_correlation_psPfS_S_S_S_iiiiii_param_6];
	ld.param.u32 	%r9, [_Z29imaging_vector_correlation_psPfS_S_S_S_iiiiii_param_7];
	ld.param.u32 	%r5, [_Z29imaging_vector_correlation_psPfS_S_S_S_iiiiii_param_8];
	ld.param.u32 	%r6, [_Z29imaging_vector_correlation_psPfS_S_S_S_iiiiii_param_9];
	ld.param.u32 	%r7, [_Z29imaging_vector_correlation_psPfS_S_S_S_iiiiii_param_10];
	mov.u32 	%r10, %ctaid.x;
	mov.u32 	%r11, %ntid.x;
	mov.u32 	%r12, %tid.x;
	mad.lo.s32 	%r1, %r10, %r11, %r12;
	mov.u32 	%r13, %ctaid.y;
	mov.u32 	%r14, %ntid.y;
	mov.u32 	%r15, %tid.y;
	mad.lo.s32 	%r16, %r13, %r14, %r15;
	setp.ge.s32 	%p1, %r1, %r8;
	setp.ge.s32 	%p2, %r16, %r9;
	or.pred  	%p3, %p1, %p2;
	@%p3 bra 	$L__BB53_4;
	cvt.rn.f64.u32 	%fd1, %r16;
	sub.s32 	%r17, %r1, %r3;
	cvt.rn.f64.s32 	%fd2, %r17;
	mul.f64 	%fd3, %fd2, 0d3FE999999999999A;
	setp.geu.f64 	%p4, %fd3, %fd1;
	@%p4 bra 	$L__BB53_4;
	sub.s32 	%r18, %r3, %r1;
	cvt.rn.f64.s32 	%fd4, %r18;
	mul.f64 	%fd5, %fd4, 0d3FE999999999999A;
	setp.geu.f64 	%p5, %fd5, %fd1;
	@%p5 bra 	$L__BB53_4;
	add.s32 	%r19, %r7, %r1;
	add.s32 	%r20, %r6, %r16;
	mad.lo.s32 	%r21, %r19, %r5, %r20;
	mad.lo.s32 	%r22, %r9, %r1, %r16;
	cvta.to.global.u64 	%rd6, %rd5;
	mul.wide.s32 	%rd7, %r22, 4;
	add.s64 	%rd8, %rd6, %rd7;
	ld.global.f32 	%f1, [%rd8];
	cvta.to.global.u64 	%rd9, %rd1;
	mul.wide.s32 	%rd10, %r21, 4;
	add.s64 	%rd11, %rd9, %rd10;
	ld.global.f32 	%f2, [%rd11];
	cvta.to.global.u64 	%rd12, %rd3;
	add.s64 	%rd13, %rd12, %rd10;
	ld.global.f32 	%f3, [%rd13];
	fma.rn.f32 	%f4, %f2, %f3, %f1;
	cvta.to.global.u64 	%rd14, %rd2;
	add.s64 	%rd15, %rd14, %rd10;
	ld.global.f32 	%f5, [%rd15];
	cvta.to.global.u64 	%rd16, %rd4;
	add.s64 	%rd17, %rd16, %rd10;
	ld.global.f32 	%f6, [%rd17];
	fma.rn.f32 	%f7, %f5, %f6, %f4;
	st.global.f32 	[%rd8], %f7;
$L__BB53_4:
	ret;

}
	// .globl	_Z22imaging_correlation_psPfS_S_iiiiii
.visible .entry _Z22imaging_correlation_psPfS_S_iiiiii(
	.param .u64 .ptr .align 1 _Z22imaging_correlation_psPfS_S_iiiiii_param_0,
	.param .u64 .ptr .align 1 _Z22imaging_correlation_psPfS_S_iiiiii_param_1,
	.param .u64 .ptr .align 1 _Z22imaging_correlation_psPfS_S_iiiiii_param_2,
	.param .u32 _Z22imaging_correlation_psPfS_S_iiiiii_param_3,
	.param .u32 _Z22imaging_correlation_psPfS_S_iiiiii_param_4,
	.param .u32 _Z22imaging_correlation_psPfS_S_iiiiii_param_5,
	.param .u32 _Z22imaging_correlation_psPfS_S_iiiiii_param_6,
	.param .u32 _Z22imaging_correlation_psPfS_S_iiiiii_param_7,
	.param .u32 _Z22imaging_correlation_psPfS_S_iiiiii_param_8
)
{
	.reg .pred 	%p<6>;
	.reg .b32 	%r<23>;
	.reg .b32 	%f<5>;
	.reg .b64 	%rd<12>;
	.reg .b64 	%fd<6>;

	ld.param.u64 	%rd1, [_Z22imaging_correlation_psPfS_S_iiiiii_param_0];
	ld.param.u64 	%rd2, [_Z22imaging_correlation_psPfS_S_iiiiii_param_1];
	ld.param.u64 	%rd3, [_Z22imaging_correlation_psPfS_S_iiiiii_param_2];
	ld.param.u32 	%r3, [_Z22imaging_correlation_psPfS_S_iiiiii_param_3];
	ld.param.u32 	%r8, [_Z22imaging_correlation_psPfS_S_iiiiii_param_4];
	ld.param.u32 	%r9, [_Z22imaging_correlation_psPfS_S_iiiiii_param_5];
	ld.param.u32 	%r5, [_Z22imaging_correlation_psPfS_S_iiiiii_param_6];
	ld.param.u32 	%r6, [_Z22imaging_correlation_psPfS_S_iiiiii_param_7];
	ld.param.u32 	%r7, [_Z22imaging_correlation_psPfS_S_iiiiii_param_8];
	mov.u32 	%r10, %ctaid.x;
	mov.u32 	%r11, %ntid.x;
	mov.u32 	%r12, %tid.x;
	mad.lo.s32 	%r1, %r10, %r11, %r12;
	mov.u32 	%r13, %ctaid.y;
	mov.u32 	%r14, %ntid.y;
	mov.u32 	%r15, %tid.y;
	mad.lo.s32 	%r16, %r13, %r14, %r15;
	setp.ge.s32 	%p1, %r1, %r8;
	setp.ge.s32 	%p2, %r16, %r9;
	or.pred  	%p3, %p1, %p2;
	@%p3 bra 	$L__BB54_4;
	cvt.rn.f64.u32 	%fd1, %r16;
	sub.s32 	%r17, %r1, %r3;
	cvt.rn.f64.s32 	%fd2, %r17;
	mul.f64 	%fd3, %fd2, 0d3FE999999999999A;
	setp.geu.f64 	%p4, %fd3, %fd1;
	@%p4 bra 	$L__BB54_4;
	sub.s32 	%r18, %r3, %r1;
	cvt.rn.f64.s32 	%fd4, %r18;
	mul.f64 	%fd5, %fd4, 0d3FE999999999999A;
	setp.geu.f64 	%p5, %fd5, %fd1;
	@%p5 bra 	$L__BB54_4;
	add.s32 	%r19, %r7, %r1;
	add.s32 	%r20, %r6, %r16;
	mad.lo.s32 	%r21, %r19, %r5, %r20;
	mad.lo.s32 	%r22, %r9, %r1, %r16;
	cvta.to.global.u64 	%rd4, %rd3;
	mul.wide.s32 	%rd5, %r22, 4;
	add.s64 	%rd6, %rd4, %rd5;
	ld.global.f32 	%f1, [%rd6];
	cvta.to.global.u64 	%rd7, %rd1;
	mul.wide.s32 	%rd8, %r21, 4;
	add.s64 	%rd9, %rd7, %rd8;
	ld.global.f32 	%f2, [%rd9];
	cvta.to.global.u64 	%rd10, %rd2;
	add.s64 	%rd11, %rd10, %rd8;
	ld.global.f32 	%f3, [%rd11];
	fma.rn.f32 	%f4, %f2, %f3, %f1;
	st.global.f32 	[%rd6], %f4;
$L__BB54_4:
	ret;

}
	// .globl	_Z10imagingaddPfS_iiS_f
.visible .entry _Z10imagingaddPfS_iiS_f(
	.param .u64 .ptr .align 1 _Z10imagingaddPfS_iiS_f_param_0,
	.param .u64 .ptr .align 1 _Z10imagingaddPfS_iiS_f_param_1,
	.param .u32 _Z10imagingaddPfS_iiS_f_param_2,
	.param .u32 _Z10imagingaddPfS_iiS_f_param_3,
	.param .u64 .ptr .align 1 _Z10imagingaddPfS_iiS_f_param_4,
	.param .f32 _Z10imagingaddPfS_iiS_f_param_5
)
{
	.reg .pred 	%p<4>;
	.reg .b32 	%r<14>;
	.reg .b32 	%f<6>;
	.reg .b64 	%rd<8>;

	ld.param.u64 	%rd1, [_Z10imagingaddPfS_iiS_f_param_0];
	ld.param.u64 	%rd2, [_Z10imagingaddPfS_iiS_f_param_1];
	ld.param.u32 	%r4, [_Z10imagingaddPfS_iiS_f_param_2];
	ld.param.u32 	%r5, [_Z10imagingaddPfS_iiS_f_param_3];
	ld.param.f32 	%f1, [_Z10imagingaddPfS_iiS_f_param_5];
	mov.u32 	%r6, %ctaid.x;
	mov.u32 	%r7, %ntid.x;
	mov.u32 	%r8, %tid.x;
	mad.lo.s32 	%r1, %r6, %r7, %r8;
	mov.u32 	%r9, %ctaid.y;
	mov.u32 	%r10, %ntid.y;
	mov.u32 	%r11, %tid.y;
	mad.lo.s32 	%r12, %r9, %r10, %r11;
	setp.ge.s32 	%p1, %r1, %r4;
	setp.ge.s32 	%p2, %r12, %r5;
	or.pred  	%p3, %p1, %p2;
	@%p3 bra 	$L__BB55_2;
	cvta.to.global.u64 	%rd3, %rd1;
	cvta.to.global.u64 	%rd4, %rd2;
	mad.lo.s32 	%r13, %r5, %r1, %r12;
	mul.wide.s32 	%rd5, %r13, 4;
	add.s64 	%rd6, %rd3, %rd5;
	ld.global.f32 	%f2, [%rd6];
	add.s64 	%rd7, %rd4, %rd5;
	ld.global.f32 	%f3, [%rd7];
	add.f32 	%f4, %f1, %f3;
	div.rn.f32 	%f5, %f2, %f4;
	st.global.f32 	[%rd6], %f5;
$L__BB55_2:
	ret;

}
	// .globl	_Z19imaging_dot_productPfS_S_S_S_S_iiiiii
.visible .entry _Z19imaging_dot_productPfS_S_S_S_S_iiiiii(
	.param .u64 .ptr .align 1 _Z19imaging_dot_productPfS_S_S_S_S_iiiiii_param_0,
	.param .u64 .ptr .align 1 _Z19imaging_dot_productPfS_S_S_S_S_iiiiii_param_1,
	.param .u64 .ptr .align 1 _Z19imaging_dot_productPfS_S_S_S_S_iiiiii_param_2,
	.param .u64 .ptr .align 1 _Z19imaging_dot_productPfS_S_S_S_S_iiiiii_param_3,
	.param .u64 .ptr .align 1 _Z19imaging_dot_productPfS_S_S_S_S_iiiiii_param_4,
	.param .u64 .ptr .align 1 _Z19imaging_dot_productPfS_S_S_S_S_iiiiii_param_5,
	.param .u32 _Z19imaging_dot_productPfS_S_S_S_S_iiiiii_param_6,
	.param .u32 _Z19imaging_dot_productPfS_S_S_S_S_iiiiii_param_7,
	.param .u32 _Z19imaging_dot_productPfS_S_S_S_S_iiiiii_param_8,
	.param .u32 _Z19imaging_dot_productPfS_S_S_S_S_iiiiii_param_9,
	.param .u32 _Z19imaging_dot_productPfS_S_S_S_S_iiiiii_param_10,
	.param .u32 _Z19imaging_dot_productPfS_S_S_S_S_iiiiii_param_11
)
{
	.reg .pred 	%p<4>;
	.reg .b32 	%r<20>;
	.reg .b32 	%f<15>;
	.reg .b64 	%rd<23>;

	ld.param.u64 	%rd2, [_Z19imaging_dot_productPfS_S_S_S_S_iiiiii_param_1];
	ld.param.u64 	%rd4, [_Z19imaging_dot_productPfS_S_S_S_S_iiiiii_param_3];
	ld.param.u64 	%rd5, [_Z19imaging_dot_productPfS_S_S_S_S_iiiiii_param_4];
	ld.param.u64 	%rd6, [_Z19imaging_dot_productPfS_S_S_S_S_iiiiii_param_5];
	ld.param.u32 	%r7, [_Z19imaging_dot_productPfS_S_S_S_S_iiiiii_param_6];
	ld.param.u32 	%r8, [_Z19imaging_dot_productPfS_S_S_S_S_iiiiii_param_7];
	ld.param.u32 	%r4, [_Z19imaging_dot_productPfS_S_S_S_S_iiiiii_param_9];
	ld.param.u32 	%r5, [_Z19imaging_dot_productPfS_S_S_S_S_iiiiii_param_10];
	ld.param.u32 	%r6, [_Z19imaging_dot_productPfS_S_S_S_S_iiiiii_param_11];
	mov.u32 	%r9, %ctaid.x;
	mov.u32 	%r10, %ntid.x;
	mov.u32 	%r11, %tid.x;
	mad.lo.s32 	%r1, %r9, %r10, %r11;
	mov.u32 	%r12, %ctaid.y;
	mov.u32 	%r13, %ntid.y;
	mov.u32 	%r14, %tid.y;
	mad.lo.s32 	%r15, %r12, %r13, %r14;
	setp.ge.s32 	%p1, %r1, %r7;
	setp.ge.s32 	%p2, %r15, %r8;
	or.pred  	%p3, %p1, %p2;
	@%p3 bra 	$L__BB56_2;
	ld.param.u64 	%rd22, [_Z19imaging_dot_productPfS_S_S_S_S_iiiiii_param_2];
	ld.param.u64 	%rd21, [_Z19imaging_dot_productPfS_S_S_S_S_iiiiii_param_0];
	cvta.to.global.u64 	%rd7, %rd21;
	cvta.to.global.u64 	%rd8, %rd22;
	cvta.to.global.u64 	%rd9, %rd2;
	cvta.to.global.u64 	%rd10, %rd4;
	cvta.to.global.u64 	%rd11, %rd5;
	cvta.to.global.u64 	%rd12, %rd6;
	add.s32 	%r16, %r6, %r1;
	add.s32 	%r17, %r5, %r15;
	mad.lo.s32 	%r18, %r16, %r4, %r17;
	mul.wide.s32 	%rd13, %r18, 4;
	add.s64 	%rd14, %rd7, %rd13;
	ld.global.f32 	%f1, [%rd14];
	add.s64 	%rd15, %rd8, %rd13;
	ld.global.f32 	%f2, [%rd15];
	add.s64 	%rd16, %rd9, %rd13;
	ld.global.f32 	%f3, [%rd16];
	add.s64 	%rd17, %rd10, %rd13;
	ld.global.f32 	%f4, [%rd17];
	mul.f32 	%f5, %f3, %f4;
	fma.rn.f32 	%f6, %f1, %f2, %f5;
	mad.lo.s32 	%r19, %r8, %r1, %r15;
	mul.wide.s32 	%rd18, %r19, 4;
	add.s64 	%rd19, %rd11, %rd18;
	ld.global.f32 	%f7, [%rd19];
	add.f32 	%f8, %f7, %f6;
	st.global.f32 	[%rd19], %f8;
	ld.global.f32 	%f9, [%rd14];
	ld.global.f32 	%f10, [%rd16];
	mul.f32 	%f11, %f10, %f10;
	fma.rn.f32 	%f12, %f9, %f9, %f11;
	add.s64 	%rd20, %rd12, %rd18;
	ld.global.f32 	%f13, [%rd20];
	add.f32 	%f14, %f13, %f12;
	st.global.f32 	[%rd20], %f14;
$L__BB56_2:
	ret;

}
	// .globl	_Z11imaging_oldPfS_S_S_iiiii
.visible .entry _Z11imaging_oldPfS_S_S_iiiii(
	.param .u64 .ptr .align 1 _Z11imaging_oldPfS_S_S_iiiii_param_0,
	.param .u64 .ptr .align 1 _Z11imaging_oldPfS_S_S_iiiii_param_1,
	.param .u64 .ptr .align 1 _Z11imaging_oldPfS_S_S_iiiii_param_2,
	.param .u64 .ptr .align 1 _Z11imaging_oldPfS_S_S_iiiii_param_3,
	.param .u32 _Z11imaging_oldPfS_S_S_iiiii_param_4,
	.param .u32 _Z11imaging_oldPfS_S_S_iiiii_param_5,
	.param .u32 _Z11imaging_oldPfS_S_S_iiiii_param_6,
	.param .u32 _Z11imaging_oldPfS_S_S_iiiii_param_7,
	.param .u32 _Z11imaging_oldPfS_S_S_iiiii_param_8
)
{
	.reg .pred 	%p<4>;
	.reg .b32 	%r<20>;
	.reg .b32 	%f<8>;
	.reg .b64 	%rd<15>;

	ld.param.u64 	%rd1, [_Z11imaging_oldPfS_S_S_iiiii_param_0];
	ld.param.u64 	%rd2, [_Z11imaging_oldPfS_S_S_iiiii_param_1];
	ld.param.u64 	%rd3, [_Z11imaging_oldPfS_S_S_iiiii_param_2];
	ld.param.u64 	%rd4, [_Z11imaging_oldPfS_S_S_iiiii_param_3];
	ld.param.u32 	%r7, [_Z11imaging_oldPfS_S_S_iiiii_param_4];
	ld.param.u32 	%r8, [_Z11imaging_oldPfS_S_S_iiiii_param_5];
	ld.param.u32 	%r4, [_Z11imaging_oldPfS_S_S_iiiii_param_6];
	ld.param.u32 	%r5, [_Z11imaging_oldPfS_S_S_iiiii_param_7];
	ld.param.u32 	%r6, [_Z11imaging_oldPfS_S_S_iiiii_param_8];
	mov.u32 	%r9, %ctaid.x;
	mov.u32 	%r10, %ntid.x;
	mov.u32 	%r11, %tid.x;
	mad.lo.s32 	%r1, %r9, %r10, %r11;
	mov.u32 	%r12, %ctaid.y;
	mov.u32 	%r13, %ntid.y;
	mov.u32 	%r14, %tid.y;
	mad.lo.s32 	%r15, %r12, %r13, %r14;
	setp.ge.s32 	%p1, %r1, %r7;
	setp.ge.s32 	%p2, %r15, %r8;
	or.pred  	%p3, %p1, %p2;
	@%p3 bra 	$L__BB57_2;
	cvta.to.global.u64 	%rd5, %rd1;
	cvta.to.global.u64 	%rd6, %rd2;
	cvta.to.global.u64 	%rd7, %rd3;
	cvta.to.global.u64 	%rd8, %rd4;
	add.s32 	%r16, %r6, %r1;
	add.s32 	%r17, %r5, %r15;
	mad.lo.s32 	%r18, %r16, %r4, %r17;
	mul.wide.s32 	%rd9, %r18, 4;
	add.s64 	%rd10, %rd5, %rd9;
	ld.global.f32 	%f1, [%rd10];
	add.s64 	%rd11, %rd6, %rd9;
	ld.global.f32 	%f2, [%rd11];
	mad.lo.s32 	%r19, %r8, %r1, %r15;
	mul.wide.s32 	%rd12, %r19, 4;
	add.s64 	%rd13, %rd7, %rd12;
	ld.global.f32 	%f3, [%rd13];
	fma.rn.f32 	%f4, %f1, %f2, %f3;
	st.global.f32 	[%rd13], %f4;
	ld.global.f32 	%f5, [%rd10];
	add.s64 	%rd14, %rd8, %rd12;
	ld.global.f32 	%f6, [%rd14];
	fma.rn.f32 	%f7, %f5, %f5, %f6;
	st.global.f32 	[%rd14], %f7;
$L__BB57_2:
	ret;

}


// ===== COMPILED SASS (sm_100) =====

	.target	sm_100

	.elftype	@"ET_EXEC"


//--------------------- .note.nv.tkinfo           --------------------------
	.section	.note.nv.tkinfo,"",@"SHT_NOTE"
	.sectionflags	@"SHF_NOTE_NV_TKINFO"
	.tkinfo
        /*0018*/ 	.word	0x00000002
        /*0030*/ 	.string	""
        /*0030*/ 	.string	"ptxas"
        /*0030*/ 	.string	"Cuda compilation tools, release 13.0, V13.0.88"
        /*0030*/ 	.string	"Build cuda_13.0.r13.0/compiler.36424714_0"
        /*0030*/ 	.string	"-arch sm_100 -m 64 "



//--------------------- .note.nv.cuinfo           --------------------------
	.section	.note.nv.cuinfo,"",@"SHT_NOTE"
	.sectionflags	@"SHF_NOTE_NV_CUINFO"
        /*0018*/ 	.short	0x0002
        /*001a*/ 	.short	0x0064
        /*001c*/ 	.short	0x0082
	.zero		2


//--------------------- .nv.info                  --------------------------
	.section	.nv.info,"",@"SHT_CUDA_INFO"
	.align	4


	//----- nvinfo : EIATTR_REGCOUNT
	.align		4
        /*0000*/ 	.byte	0x04, 0x2f
        /*0002*/ 	.short	(.L_4 - .L_3)
	.align		4
.L_3:
        /*0004*/ 	.word	index@(_Z10add_sourcePfS_S_iiiiii)
        /*0008*/ 	.word	0x0000000e


	//----- nvinfo : EIATTR_FRAME_SIZE
	.align		4
.L_4:
        /*000c*/ 	.byte	0x04, 0x11
        /*000e*/ 	.short	(.L_6 - .L_5)
	.align		4
.L_5:
        /*0010*/ 	.word	index@(_Z10add_sourcePfS_S_iiiiii)
        /*0014*/ 	.word	0x00000000


	//----- nvinfo : EIATTR_REGCOUNT
	.align		4
.L_6:
        /*0018*/ 	.byte	0x04, 0x2f
        /*001a*/ 	.short	(.L_8 - .L_7)
	.align		4
.L_7:
        /*001c*/ 	.word	index@(_Z9wraddshotPfS_S_S_iiiiiiiii)
        /*0020*/ 	.word	0x00000012


	//----- nvinfo : EIATTR_FRAME_SIZE
	.align		4
.L_8:
        /*0024*/ 	.byte	0x04, 0x11
        /*0026*/ 	.short	(.L_10 - .L_9)
	.align		4
.L_9:
        /*0028*/ 	.word	index@(_Z9wraddshotPfS_S_S_iiiiiiiii)
        /*002c*/ 	.word	0x00000000


	//----- nvinfo : EIATTR_REGCOUNT
	.align		4
.L_10:
        /*0030*/ 	.byte	0x04, 0x2f
        /*0032*/ 	.short	(.L_12 - .L_11)
	.align		4
.L_11:
        /*0034*/ 	.word	index@(_Z13wraddshot_setPfS_S_S_iiiiiiiii)
        /*0038*/ 	.word	0x00000010


	//----- nvinfo : EIATTR_FRAME_SIZE
	.align		4
.L_12:
        /*003c*/ 	.byte	0x04, 0x11
        /*003e*/ 	.short	(.L_14 - .L_13)
	.align		4
.L_13:
        /*0040*/ 	.word	index@(_Z13wraddshot_setPfS_S_S_iiiiiiiii)
        /*0044*/ 	.word	0x00000000


	//----- nvinfo : EIATTR_REGCOUNT
	.align		4
.L_14:
        /*0048*/ 	.byte	0x04, 0x2f
        /*004a*/ 	.short	(.L_16 - .L_15)
	.align		4
.L_15:
        /*004c*/ 	.word	index@(_Z13wraddshot_x_zPfS_iiiiiiiiiii)
        /*0050*/ 	.word	0x0000000c


	//----- nvinfo : EIATTR_FRAME_SIZE
	.align		4
.L_16:
        /*0054*/ 	.byte	0x04, 0x11
        /*0056*/ 	.short	(.L_18 - .L_17)
	.align		4
.L_17:
        /*0058*/ 	.word	index@(_Z13wraddshot_x_zPfS_iiiiiiiiiii)
        /*005c*/ 	.word	0x00000000


	//----- nvinfo : EIATTR_REGCOUNT
	.align		4
.L_18:
        /*0060*/ 	.byte	0x04, 0x2f
        /*0062*/ 	.short	(.L_20 - .L_19)
	.align		4
.L_19:
        /*0064*/ 	.word	index@(_Z24wraddshot_x_z_acqusitionPfS_iiiiiiiiiii)
        /*0068*/ 	.word	0x0000000c


	//----- nvinfo : EIATTR_FRAME_SIZE
	.align		4
.L_20:
        /*006c*/ 	.byte	0x04, 0x11
        /*006e*/ 	.short	(.L_22 - .L_21)
	.align		4
.L_21:
        /*0070*/ 	.word	index@(_Z24wraddshot_x_z_acqusitionPfS_iiiiiiiiiii)
        /*0074*/ 	.word	0x00000000


	//----- nvinfo : EIATTR_REGCOUNT
	.align		4
.L_22:
        /*0078*/ 	.byte	0x04, 0x2f
        /*007a*/ 	.short	(.L_24 - .L_23)
	.align		4
.L_23:
        /*007c*/ 	.word	index@(_Z12wraddshot_lsPfS_S_S_iiiiiiiii)
        /*0080*/ 	.word	0x00000012


	//----- nvinfo : EIATTR_FRAME_SIZE
	.align		4
.L_24:
        /*0084*/ 	.byte	0x04, 0x11
        /*0086*/ 	.short	(.L_26 - .L_25)
	.align		4
.L_25:
        /*0088*/ 	.word	index@(_Z12wraddshot_lsPfS_S_S_iiiiiiiii)
        /*008c*/ 	.word	0x00000000


	//----- nvinfo : EIATTR_REGCOUNT
	.align		4
.L_26:
        /*0090*/ 	.byte	0x04, 0x2f
        /*0092*/ 	.short	(.L_28 - .L_27)
	.align		4
.L_27:
        /*0094*/ 	.word	index@(_Z10write_shotPfS_S_S_iiiiiiiiiffiS_f)
        /*0098*/ 	.word	0x0000000e


	//----- nvinfo : EIATTR_FRAME_SIZE
	.align		4
.L_28:
        /*009c*/ 	.byte	0x04, 0x11
        /*009e*/ 	.short	(.L_30 - .L_29)
	.align		4
.L_29:
        /*00a0*/ 	.word	index@(_Z10write_shotPfS_S_S_iiiiiiiiiffiS_f)
        /*00a4*/ 	.word	0x00000000


	//----- nvinfo : EIATTR_REGCOUNT
	.align		4
.L_30:
        /*00a8*/ 	.byte	0x04, 0x2f
        /*00aa*/ 	.short	(.L_32 - .L_31)
	.align		4
.L_31:
        /*00ac*/ 	.word	index@(_Z14write_shot_x_zPfS_iiiiiiiiii)
        /*00b0*/ 	.word	0x0000000a


	//----- nvinfo : EIATTR_FRAME_SIZE
	.align		4
.L_32:
        /*00b4*/ 	.byte	0x04, 0x11
        /*00b6*/ 	.short	(.L_34 - .L_33)
	.align		4
.L_33:
        /*00b8*/ 	.word	index@(_Z14write_shot_x_zPfS_iiiiiiiiii)
        /*00bc*/ 	.word	0x00000000


	//----- nvinfo : EIATTR_REGCOUNT
	.align		4
.L_34:
        /*00c0*/ 	.byte	0x04, 0x2f
        /*00c2*/ 	.short	(.L_36 - .L_35)
	.align		4
.L_35:
        /*00c4*/ 	.word	index@(_Z25write_shot_x_z_acqusitionPfS_iiiiiiiiii)
        /*00c8*/ 	.word	0x0000000a


	//----- nvinfo : EIATTR_FRAME_SIZE
	.align		4
.L_36:
        /*00cc*/ 	.byte	0x04, 0x11
        /*00ce*/ 	.short	(.L_38 - .L_37)
	.align		4
.L_37:
        /*00d0*/ 	.word	index@(_Z25write_shot_x_z_acqusitionPfS_iiiiiiiiii)
        /*00d4*/ 	.word	0x00000000


	//----- nvinfo : EIATTR_REGCOUNT
	.align		4
.L_38:
        /*00d8*/ 	.byte	0x04, 0x2f
        /*00da*/ 	.short	(.L_40 - .L_39)
	.align		4
.L_39:
        /*00dc*/ 	.word	index@(_Z13wraddshot_newPfS_S_S_iiiiiiii)
        /*00e0*/ 	.word	0x00000014


	//----- nvinfo : EIATTR_FRAME_SIZE
	.align		4
.L_40:
        /*00e4*/ 	.byte	0x04, 0x11
        /*00e6*/ 	.short	(.L_42 - .L_41)
	.align		4
.L_41:
        /*00e8*/ 	.word	index@(_Z13wraddshot_newPfS_S_S_iiiiiiii)
        /*00ec*/ 	.word	0x00000000


	//----- nvinfo : EIATTR_REGCOUNT
	.align		4
.L_42:
        /*00f0*/ 	.byte	0x04, 0x2f
        /*00f2*/ 	.short	(.L_44 - .L_43)
	.align		4
.L_43:
        /*00f4*/ 	.word	index@(_Z14write_shot_newPfS_S_S_iiiiiiii)
        /*00f8*/ 	.word	0x0000000e


	//----- nvinfo : EIATTR_FRAME_SIZE
	.align		4
.L_44:
        /*00fc*/ 	.byte	0x04, 0x11
        /*00fe*/ 	.short	(.L_46 - .L_45)
	.align		4
.L_45:
        /*0100*/ 	.word	index@(_Z14write_shot_newPfS_S_S_iiiiiiii)
        /*0104*/ 	.word	0x00000000


	//----- nvinfo : EIATTR_REGCOUNT
	.align		4
.L_46:
        /*0108*/ 	.byte	0x04, 0x2f
        /*010a*/ 	.short	(.L_48 - .L_47)
	.align		4
.L_47:
        /*010c*/ 	.word	index@(_Z10cut_directPfiiiiiiiiiifffS_i)
        /*0110*/ 	.word	0x0000001a


	//----- nvinfo : EIATTR_FRAME_SIZE
	.align		4
.L_48:
        /*0114*/ 	.byte	0x04, 0x11
        /*0116*/ 	.short	(.L_50 - .L_49)
	.align		4
.L_49:
        /*0118*/ 	.word	index@($__internal_61_$__cuda_sm3x_div_rn_noftz_f32_slowpath)
        /*011c*/ 	.word	0x00000000


	//----- nvinfo : EIATTR_FRAME_SIZE
	.align		4
.L_50:
        /*0120*/ 	.byte	0x04, 0x11
        /*0122*/ 	.short	(.L_52 - .L_51)
	.align		4
.L_51:
        /*0124*/ 	.word	index@($__internal_60_$__cuda_sm20_dsqrt_rn_f64_mediumpath_v1)
        /*0128*/ 	.word	0x00000000


	//----- nvinfo : EIATTR_FRAME_SIZE
	.align		4
.L_52:
        /*012c*/ 	.byte	0x04, 0x11
        /*012e*/ 	.short	(.L_54 - .L_53)
	.align		4
.L_53:
        /*0130*/ 	.word	index@($__internal_59_$__cuda_sm20_div_rn_f64_full)
        /*0134*/ 	.word	0x00000000


	//----- nvinfo : EIATTR_FRAME_SIZE
	.align		4
.L_54:
        /*0138*/ 	.byte	0x04, 0x11
        /*013a*/ 	.short	(.L_56 - .L_55)
	.align		4
.L_55:
        /*013c*/ 	.word	index@(_Z10cut_directPfiiiiiiiiiifffS_i)
        /*0140*/ 	.word	0x00000000


	//----- nvinfo : EIATTR_REGCOUNT
	.align		4
.L_56:
        /*0144*/ 	.byte	0x04, 0x2f
        /*0146*/ 	.short	(.L_58 - .L_57)
	.align		4
.L_57:
        /*0148*/ 	.word	index@(_Z15cut_direct_new1PfiiiiiiiiiifffS_ii)
        /*014c*/ 	.word	0x0000001a


	//----- nvinfo : EIATTR_FRAME_SIZE
	.align		4
.L_58:
        /*0150*/ 	.byte	0x04, 0x11
        /*0152*/ 	.short	(.L_60 - .L_59)
	.align		4
.L_59:
        /*0154*/ 	.word	index@($__internal_58_$__cuda_sm3x_div_rn_noftz_f32_slowpath)
        /*0158*/ 	.word	0x00000000


	//----- nvinfo : EIATTR_FRAME_SIZE
	.align		4
.L_60:
        /*015c*/ 	.byte	0x04, 0x11
        /*015e*/ 	.short	(.L_62 - .L_61)
	.align		4
.L_61:
        /*0160*/ 	.word	index@($__internal_57_$__cuda_sm20_dsqrt_rn_f64_mediumpath_v1)
        /*0164*/ 	.word	0x00000000


	//----- nvinfo : EIATTR_FRAME_SIZE
	.align		4
.L_62:
        /*0168*/ 	.byte	0x04, 0x11
        /*016a*/ 	.short	(.L_64 - .L_63)
	.align		4
.L_63:
        /*016c*/ 	.word	index@($__internal_56_$__cuda_sm20_div_rn_f64_full)
        /*0170*/ 	.word	0x00000000


	//----- nvinfo : EIATTR_FRAME_SIZE
	.align		4
.L_64:
        /*0174*/ 	.byte	0x04, 0x11
        /*0176*/ 	.short	(.L_66 - .L_65)
	.align		4
.L_65:
        /*0178*/ 	.word	index@(_Z15cut_direct_new1PfiiiiiiiiiifffS_ii)
        /*017c*/ 	.word	0x00000000


	//----- nvinfo : EIATTR_REGCOUNT
	.align		4
.L_66:
        /*0180*/ 	.byte	0x04, 0x2f
        /*0182*/ 	.short	(.L_68 - .L_67)
	.align		4
.L_67:
        /*0184*/ 	.word	index@(_Z14cut_direct_newPfiiiiiiiiiifffS_i)
        /*0188*/ 	.word	0x00000026


	//----- nvinfo : EIATTR_FRAME_SIZE
	.align		4
.L_68:
        /*018c*/ 	.byte	0x04, 0x11
        /*018e*/ 	.short	(.L_70 - .L_69)
	.align		4
.L_69:
        /*0190*/ 	.word	index@($__internal_55_$__cuda_sm3x_div_rn_noftz_f32_slowpath)
        /*0194*/ 	.word	0x00000000


	//----- nvinfo : EIATTR_FRAME_SIZE
	.align		4
.L_70:
        /*0198*/ 	.byte	0x04, 0x11
        /*019a*/ 	.short	(.L_72 - .L_71)
	.align		4
.L_71:
        /*019c*/ 	.word	index@($__internal_54_$__cuda_sm20_dsqrt_rn_f64_mediumpath_v1)
        /*01a0*/ 	.word	0x00000000


	//----- nvinfo : EIATTR_FRAME_SIZE
	.align		4
.L_72:
        /*01a4*/ 	.byte	0x04, 0x11
        /*01a6*/ 	.short	(.L_74 - .L_73)
	.align		4
.L_73:
        /*01a8*/ 	.word	index@($__internal_53_$__cuda_sm20_div_rn_f64_full)
        /*01ac*/ 	.word	0x00000000


	//----- nvinfo : EIATTR_FRAME_SIZE
	.align		4
.L_74:
        /*01b0*/ 	.byte	0x04, 0x11
        /*01b2*/ 	.short	(.L_76 - .L_75)
	.align		4
.L_75:
        /*01b4*/ 	.word	index@(_Z14cut_direct_newPfiiiiiiiiiifffS_i)
        /*01b8*/ 	.word	0x00000000


	//----- nvinfo : EIATTR_REGCOUNT
	.align		4
.L_76:
        /*01bc*/ 	.byte	0x04, 0x2f
        /*01be*/ 	.short	(.L_78 - .L_77)
	.align		4
.L_77:
        /*01c0*/ 	.word	index@(_Z7replacePfS_S_S_S_S_S_S_S_S_ii)
        /*01c4*/ 	.word	0x0000001a


	//----- nvinfo : EIATTR_FRAME_SIZE
	.align		4
.L_78:
        /*01c8*/ 	.byte	0x04, 0x11
        /*01ca*/ 	.short	(.L_80 - .L_79)
	.align		4
.L_79:
        /*01cc*/ 	.word	index@(_Z7replacePfS_S_S_S_S_S_S_S_S_ii)
        /*01d0*/ 	.word	0x00000000


	//----- nvinfo : EIATTR_REGCOUNT
	.align		4
.L_80:
        /*01d4*/ 	.byte	0x04, 0x2f
        /*01d6*/ 	.short	(.L_82 - .L_81)
	.align		4
.L_81:
        /*01d8*/ 	.word	index@(_Z11replace_2wfPfS_ii)
        /*01dc*/ 	.word	0x0000000c


	//----- nvinfo : EIATTR_FRAME_SIZE
	.align		4
.L_82:
        /*01e0*/ 	.byte	0x04, 0x11
        /*01e2*/ 	.short	(.L_84 - .L_83)
	.align		4
.L_83:
        /*01e4*/ 	.word	index@(_Z11replace_2wfPfS_ii)
        /*01e8*/ 	.word	0x00000000


	//----- nvinfo : EIATTR_REGCOUNT
	.align		4
.L_84:
        /*01ec*/ 	.byte	0x04, 0x2f
        /*01ee*/ 	.short	(.L_86 - .L_85)
	.align		4
.L_85:
        /*01f0*/ 	.word	index@(_Z19fwd_vxp_vzp_vxs_vzsPfS_S_S_S_S_S_S_S_S_S_S_S_S_fS_ffiiS_)
        /*01f4*/ 	.word	0x00000028


	//----- nvinfo : EIATTR_FRAME_SIZE
	.align		4
.L_86:
        /*01f8*/ 	.byte	0x04, 0x11
        /*01fa*/ 	.short	(.L_88 - .L_87)
	.align		4
.L_87:
        /*01fc*/ 	.word	index@($__internal_52_$__cuda_sm3x_div_rn_noftz_f32_slowpath)
        /*0200*/ 	.word	0x00000000


	//----- nvinfo : EIATTR_FRAME_SIZE
	.align		4
.L_88:
        /*0204*/ 	.byte	0x04, 0x11
        /*0206*/ 	.short	(.L_90 - .L_89)
	.align		4
.L_89:
        /*0208*/ 	.word	index@($__internal_51_$__cuda_sm20_dblrcp_rn_slowpath_v3)
        /*020c*/ 	.word	0x00000000


	//----- nvinfo : EIATTR_FRAME_SIZE
	.align		4
.L_90:
        /*0210*/ 	.byte	0x04, 0x11
        /*0212*/ 	.short	(.L_92 - .L_91)
	.align		4
.L_91:
        /*0214*/ 	.word	index@(_Z19fwd_vxp_vzp_vxs_vzsPfS_S_S_S_S_S_S_S_S_S_S_S_S_fS_ffiiS_)
        /*0218*/ 	.word	0x00000000


	//----- nvinfo : EIATTR_REGCOUNT
	.align		4
.L_92:
        /*021c*/ 	.byte	0x04, 0x2f
        /*021e*/ 	.short	(.L_94 - .L_93)
	.align		4
.L_93:
        /*0220*/ 	.word	index@(_Z13fwd_sum_vx_vzPfS_S_S_S_S_ii)
        /*0224*/ 	.word	0x00000010


	//----- nvinfo : EIATTR_FRAME_SIZE
	.align		4
.L_94:
        /*0228*/ 	.byte	0x04, 0x11
        /*022a*/ 	.short	(.L_96 - .L_95)
	.align		4
.L_95:
        /*022c*/ 	.word	index@(_Z13fwd_sum_vx_vzPfS_S_S_S_S_ii)
        /*0230*/ 	.word	0x00000000


	//----- nvinfo : EIATTR_REGCOUNT
	.align		4
.L_96:
        /*0234*/ 	.byte	0x04, 0x2f
        /*0236*/ 	.short	(.L_98 - .L_97)
	.align		4
.L_97:
        /*0238*/ 	.word	index@(_Z11fwd_txxzzxzPfS_S_S_S_S_S_S_S_S_S_fS_ffiiS_)
        /*023c*/ 	.word	0x00000020


	//----- nvinfo : EIATTR_FRAME_SIZE
	.align		4
.L_98:
        /*0240*/ 	.byte	0x04, 0x11
        /*0242*/ 	.short	(.L_100 - .L_99)
	.align		4
.L_99:
        /*0244*/ 	.word	index@($__internal_50_$__cuda_sm3x_div_rn_noftz_f32_slowpath)
        /*0248*/ 	.word	0x00000000


	//----- nvinfo : EIATTR_FRAME_SIZE
	.align		4
.L_100:
        /*024c*/ 	.byte	0x04, 0x11
        /*024e*/ 	.short	(.L_102 - .L_101)
	.align		4
.L_101:
        /*0250*/ 	.word	index@($__internal_49_$__cuda_sm20_dblrcp_rn_slowpath_v3)
        /*0254*/ 	.word	0x00000000


	//----- nvinfo : EIATTR_FRAME_SIZE
	.align		4
.L_102:
        /*0258*/ 	.byte	0x04, 0x11
        /*025a*/ 	.short	(.L_104 - .L_103)
	.align		4
.L_103:
        /*025c*/ 	.word	index@(_Z11fwd_txxzzxzPfS_S_S_S_S_S_S_S_S_S_fS_ffiiS_)
        /*0260*/ 	.word	0x00000000


	//----- nvinfo : EIATTR_REGCOUNT
	.align		4
.L_104:
        /*0264*/ 	.byte	0x04, 0x2f
        /*0266*/ 	.short	(.L_106 - .L_105)
	.align		4
.L_105:
        /*0268*/ 	.word	index@(_Z15fwd_txxzzxz_newPfS_S_S_S_S_S_S_S_S_S_S_S_S_S_fffS_ffiiS_)
        /*026c*/ 	.word	0x00000020


	//----- nvinfo : EIATTR_FRAME_SIZE
	.align		4
.L_106:
        /*0270*/ 	.byte	0x04, 0x11
        /*0272*/ 	.short	(.L_108 - .L_107)
	.align		4
.L_107:
        /*0274*/ 	.word	index@($__internal_48_$__cuda_sm3x_div_rn_noftz_f32_slowpath)
        /*0278*/ 	.word	0x00000000


	//----- nvinfo : EIATTR_FRAME_SIZE
	.align		4
.L_108:
        /*027c*/ 	.byte	0x04, 0x11
        /*027e*/ 	.short	(.L_110 - .L_109)
	.align		4
.L_109:
        /*0280*/ 	.word	index@($__internal_47_$__cuda_sm20_dblrcp_rn_slowpath_v3)
        /*0284*/ 	.word	0x00000000


	//----- nvinfo : EIATTR_FRAME_SIZE
	.align		4
.L_110:
        /*0288*/ 	.byte	0x04, 0x11
        /*028a*/ 	.short	(.L_112 - .L_111)
	.align		4
.L_111:
        /*028c*/ 	.word	index@(_Z15fwd_txxzzxz_newPfS_S_S_S_S_S_S_S_S_S_S_S_S_S_fffS_ffiiS_)
        /*0290*/ 	.word	0x00000000


	//----- nvinfo : EIATTR_REGCOUNT
	.align		4
.L_112:
        /*0294*/ 	.byte	0x04, 0x2f
        /*0296*/ 	.short	(.L_114 - .L_113)
	.align		4
.L_113:
        /*0298*/ 	.word	index@(_Z20rfwd_vxp_vzp_vxs_vzsPfS_S_S_S_S_S_S_S_S_S_S_S_S_fS_ffiiS_)
        /*029c*/ 	.word	0x00000028


	//----- nvinfo : EIATTR_FRAME_SIZE
	.align		4
.L_114:
        /*02a0*/ 	.byte	0x04, 0x11
        /*02a2*/ 	.short	(.L_116 - .L_115)
	.align		4
.L_115:
        /*02a4*/ 	.word	index@($__internal_46_$__cuda_sm3x_div_rn_noftz_f32_slowpath)
        /*02a8*/ 	.word	0x00000000


	//----- nvinfo : EIATTR_FRAME_SIZE
	.align		4
.L_116:
        /*02ac*/ 	.byte	0x04, 0x11
        /*02ae*/ 	.short	(.L_118 - .L_117)
	.align		4
.L_117:
        /*02b0*/ 	.word	index@($__internal_45_$__cuda_sm20_dblrcp_rn_slowpath_v3)
        /*02b4*/ 	.word	0x00000000


	//----- nvinfo : EIATTR_FRAME_SIZE
	.align		4
.L_118:
        /*02b8*/ 	.byte	0x04, 0x11
        /*02ba*/ 	.short	(.L_120 - .L_119)
	.align		4
.L_119:
        /*02bc*/ 	.word	index@(_Z20rfwd_vxp_vzp_vxs_vzsPfS_S_S_S_S_S_S_S_S_S_S_S_S_fS_ffiiS_)
        /*02c0*/ 	.word	0x00000000


	//----- nvinfo : EIATTR_REGCOUNT
	.align		4
.L_120:
        /*02c4*/ 	.byte	0x04, 0x2f
        /*02c6*/ 	.short	(.L_122 - .L_121)
	.align		4
.L_121:
        /*02c8*/ 	.word	index@(_Z12rfwd_txxzzxzPfS_S_S_S_S_S_S_S_S_S_fS_ffiiS_)
        /*02cc*/ 	.word	0x00000020


	//----- nvinfo : EIATTR_FRAME_SIZE
	.align		4
.L_122:
        /*02d0*/ 	.byte	0x04, 0x11
        /*02d2*/ 	.short	(.L_124 - .L_123)
	.align		4
.L_123:
        /*02d4*/ 	.word	index@($__internal_44_$__cuda_sm3x_div_rn_noftz_f32_slowpath)
        /*02d8*/ 	.word	0x00000000


	//----- nvinfo : EIATTR_FRAME_SIZE
	.align		4
.L_124:
        /*02dc*/ 	.byte	0x04, 0x11
        /*02de*/ 	.short	(.L_126 - .L_125)
	.align		4
.L_125:
        /*02e0*/ 	.word	index@($__internal_43_$__cuda_sm20_dblrcp_rn_slowpath_v3)
        /*02e4*/ 	.word	0x00000000


	//----- nvinfo : EIATTR_FRAME_SIZE
	.align		4
.L_126:
        /*02e8*/ 	.byte	0x04, 0x11
        /*02ea*/ 	.short	(.L_128 - .L_127)
	.align		4
.L_127:
        /*02ec*/ 	.word	index@(_Z12rfwd_txxzzxzPfS_S_S_S_S_S_S_S_S_S_fS_ffiiS_)
        /*02f0*/ 	.word	0x00000000


	//----- nvinfo : EIATTR_REGCOUNT
	.align		4
.L_128:
        /*02f4*/ 	.byte	0x04, 0x2f
        /*02f6*/ 	.short	(.L_130 - .L_129)
	.align		4
.L_129:
        /*02f8*/ 	.word	index@(_Z16rfwd_txxzzxz_newPfS_S_S_S_S_S_S_S_S_S_S_S_S_S_fffS_ffiiS_)
        /*02fc*/ 	.word	0x00000020


	//----- nvinfo : EIATTR_FRAME_SIZE
	.align		4
.L_130:
        /*0300*/ 	.byte	0x04, 0x11
        /*0302*/ 	.short	(.L_132 - .L_131)
	.align		4
.L_131:
        /*0304*/ 	.word	index@($__internal_42_$__cuda_sm3x_div_rn_noftz_f32_slowpath)
        /*0308*/ 	.word	0x00000000


	//----- nvinfo : EIATTR_FRAME_SIZE
	.align		4
.L_132:
        /*030c*/ 	.byte	0x04, 0x11
        /*030e*/ 	.short	(.L_134 - .L_133)
	.align		4
.L_133:
        /*0310*/ 	.word	index@($__internal_41_$__cuda_sm20_dblrcp_rn_slowpath_v3)
        /*0314*/ 	.word	0x00000000


	//----- nvinfo : EIATTR_FRAME_SIZE
	.align		4
.L_134:
        /*0318*/ 	.byte	0x04, 0x11
        /*031a*/ 	.short	(.L_136 - .L_135)
	.align		4
.L_135:
        /*031c*/ 	.word	index@(_Z16rfwd_txxzzxz_newPfS_S_S_S_S_S_S_S_S_S_S_S_S_S_fffS_ffiiS_)
        /*0320*/ 	.word	0x00000000


	//----- nvinfo : EIATTR_REGCOUNT
	.align		4
.L_136:
        /*0324*/ 	.byte	0x04, 0x2f
        /*0326*/ 	.short	(.L_138 - .L_137)
	.align		4
.L_137:
        /*0328*/ 	.word	index@(_Z6fwd_vxPfS_S_S_S_fffS_ffiiS_)
        /*032c*/ 	.word	0x00000020


	//----- nvinfo : EIATTR_FRAME_SIZE
	.align		4
.L_138:
        /*0330*/ 	.byte	0x04, 0x11
        /*0332*/ 	.short	(.L_140 - .L_139)
	.align		4
.L_139:
        /*0334*/ 	.word	index@($__internal_40_$__cuda_sm3x_div_rn_noftz_f32_slowpath)
        /*0338*/ 	.word	0x00000000


	//----- nvinfo : EIATTR_FRAME_SIZE
	.align		4
.L_140:
        /*033c*/ 	.byte	0x04, 0x11
        /*033e*/ 	.short	(.L_142 - .L_141)
	.align		4
.L_141:
        /*0340*/ 	.word	index@($__internal_39_$__cuda_sm20_dblrcp_rn_slowpath_v3)
        /*0344*/ 	.word	0x00000000


	//----- nvinfo : EIATTR_FRAME_SIZE
	.align		4
.L_142:
        /*0348*/ 	.byte	0x04, 0x11
        /*034a*/ 	.short	(.L_144 - .L_143)
	.align		4
.L_143:
        /*034c*/ 	.word	index@(_Z6fwd_vxPfS_S_S_S_fffS_ffiiS_)
        /*0350*/ 	.word	0x00000000


	//----- nvinfo : EIATTR_REGCOUNT
	.align		4
.L_144:
        /*0354*/ 	.byte	0x04, 0x2f
        /*0356*/ 	.short	(.L_146 - .L_145)
	.align		4
.L_145:
        /*0358*/ 	.word	index@(_Z10fwd_vx_newPfS_S_S_S_S_fffS_ffiiS_)
        /*035c*/ 	.word	0x00000020


	//----- nvinfo : EIATTR_FRAME_SIZE
	.align		4
.L_146:
        /*0360*/ 	.byte	0x04, 0x11
        /*0362*/ 	.short	(.L_148 - .L_147)
	.align		4
.L_147:
        /*0364*/ 	.word	index@($__internal_38_$__cuda_sm3x_div_rn_noftz_f32_slowpath)
        /*0368*/ 	.word	0x00000000


	//----- nvinfo : EIATTR_FRAME_SIZE
	.align		4
.L_148:
        /*036c*/ 	.byte	0x04, 0x11
        /*036e*/ 	.short	(.L_150 - .L_149)
	.align		4
.L_149:
        /*0370*/ 	.word	index@($__internal_37_$__cuda_sm20_div_rn_f64_full)
        /*0374*/ 	.word	0x00000000


	//----- nvinfo : EIATTR_FRAME_SIZE
	.align		4
.L_150:
        /*0378*/ 	.byte	0x04, 0x11
        /*037a*/ 	.short	(.L_152 - .L_151)
	.align		4
.L_151:
        /*037c*/ 	.word	index@($__internal_36_$__cuda_sm20_dblrcp_rn_slowpath_v3)
        /*0380*/ 	.word	0x00000000


	//----- nvinfo : EIATTR_FRAME_SIZE
	.align		4
.L_152:
        /*0384*/ 	.byte	0x04, 0x11
        /*0386*/ 	.short	(.L_154 - .L_153)
	.align		4
.L_153:
        /*0388*/ 	.word	index@(_Z10fwd_vx_newPfS_S_S_S_S_fffS_ffiiS_)
        /*038c*/ 	.word	0x00000000


	//----- nvinfo : EIATTR_REGCOUNT
	.align		4
.L_154:
        /*0390*/ 	.byte	0x04, 0x2f
        /*0392*/ 	.short	(.L_156 - .L_155)
	.align		4
.L_155:
        /*0394*/ 	.word	index@(_Z14fwd_vx_new_newPfS_S_S_S_S_S_fffS_ffiiS_)
        /*0398*/ 	.word	0x00000020


	//----- nvinfo : EIATTR_FRAME_SIZE
	.align		4
.L_156:
        /*039c*/ 	.byte	0x04, 0x11
        /*039e*/ 	.short	(.L_158 - .L_157)
	.align		4
.L_157:
        /*03a0*/ 	.word	index@($__internal_35_$__cuda_sm3x_div_rn_noftz_f32_slowpath)
        /*03a4*/ 	.word	0x00000000


	//----- nvinfo : EIATTR_FRAME_SIZE
	.align		4
.L_158:
        /*03a8*/ 	.byte	0x04, 0x11
        /*03aa*/ 	.short	(.L_160 - .L_159)
	.align		4
.L_159:
        /*03ac*/ 	.word	index@($__internal_34_$__cuda_sm20_div_rn_f64_full)
        /*03b0*/ 	.word	0x00000000


	//----- nvinfo : EIATTR_FRAME_SIZE
	.align		4
.L_160:
        /*03b4*/ 	.byte	0x04, 0x11
        /*03b6*/ 	.short	(.L_162 - .L_161)
	.align		4
.L_161:
        /*03b8*/ 	.word	index@($__internal_33_$__cuda_sm20_dblrcp_rn_slowpath_v3)
        /*03bc*/ 	.word	0x00000000


	//----- nvinfo : EIATTR_FRAME_SIZE
	.align		4
.L_162:
        /*03c0*/ 	.byte	0x04, 0x11
        /*03c2*/ 	.short	(.L_164 - .L_163)
	.align		4
.L_163:
        /*03c4*/ 	.word	index@(_Z14fwd_vx_new_newPfS_S_S_S_S_S_fffS_ffiiS_)
        /*03c8*/ 	.word	0x00000000


	//----- nvinfo : EIATTR_REGCOUNT
	.align		4
.L_164:
        /*03cc*/ 	.byte	0x04, 0x2f
        /*03ce*/ 	.short	(.L_166 - .L_165)
	.align		4
.L_165:
        /*03d0*/ 	.word	index@(_Z6fwd_vzPfS_S_S_S_fffS_ffiiS_)
        /*03d4*/ 	.word	0x00000020


	//----- nvinfo : EIATTR_FRAME_SIZE
	.align		4
.L_166:
        /*03d8*/ 	.byte	0x04, 0x11
        /*03da*/ 	.short	(.L_168 - .L_167)
	.align		4
.L_167:
        /*03dc*/ 	.word	index@($__internal_32_$__cuda_sm3x_div_rn_noftz_f32_slowpath)
        /*03e0*/ 	.word	0x00000000


	//----- nvinfo : EIATTR_FRAME_SIZE
	.align		4
.L_168:
        /*03e4*/ 	.byte	0x04, 0x11
        /*03e6*/ 	.short	(.L_170 - .L_169)
	.align		4
.L_169:
        /*03e8*/ 	.word	index@($__internal_31_$__cuda_sm20_dblrcp_rn_slowpath_v3)
        /*03ec*/ 	.word	0x00000000


	//----- nvinfo : EIATTR_FRAME_SIZE
	.align		4
.L_170:
        /*03f0*/ 	.byte	0x04, 0x11
        /*03f2*/ 	.short	(.L_172 - .L_171)
	.align		4
.L_171:
        /*03f4*/ 	.word	index@(_Z6fwd_vzPfS_S_S_S_fffS_ffiiS_)
        /*03f8*/ 	.word	0x00000000


	//----- nvinfo : EIATTR_REGCOUNT
	.align		4
.L_172:
        /*03fc*/ 	.byte	0x04, 0x2f
        /*03fe*/ 	.short	(.L_174 - .L_173)
	.align		4
.L_173:
        /*0400*/ 	.word	index@(_Z10fwd_vz_newPfS_S_S_S_S_fffS_ffiiS_)
        /*0404*/ 	.word	0x00000020


	//----- nvinfo : EIATTR_FRAME_SIZE
	.align		4
.L_174:
        /*0408*/ 	.byte	0x04, 0x11
        /*040a*/ 	.short	(.L_176 - .L_175)
	.align		4
.L_175:
        /*040c*/ 	.word	index@($__internal_30_$__cuda_sm3x_div_rn_noftz_f32_slowpath)
        /*0410*/ 	.word	0x00000000


	//----- nvinfo : EIATTR_FRAME_SIZE
	.align		4
.L_176:
        /*0414*/ 	.byte	0x04, 0x11
        /*0416*/ 	.short	(.L_178 - .L_177)
	.align		4
.L_177:
        /*0418*/ 	.word	index@($__internal_29_$__cuda_sm20_div_rn_f64_full)
        /*041c*/ 	.word	0x00000000


	//----- nvinfo : EIATTR_FRAME_SIZE
	.align		4
.L_178:
        /*0420*/ 	.byte	0x04, 0x11
        /*0422*/ 	.short	(.L_180 - .L_179)
	.align		4
.L_179:
        /*0424*/ 	.word	index@($__internal_28_$__cuda_sm20_dblrcp_rn_slowpath_v3)
        /*0428*/ 	.word	0x00000000


	//----- nvinfo : EIATTR_FRAME_SIZE
	.align		4
.L_180:
        /*042c*/ 	.byte	0x04, 0x11
        /*042e*/ 	.short	(.L_182 - .L_181)
	.align		4
.L_181:
        /*0430*/ 	.word	index@(_Z10fwd_vz_newPfS_S_S_S_S_fffS_ffiiS_)
        /*0434*/ 	.word	0x00000000


	//----- nvinfo : EIATTR_REGCOUNT
	.align		4
.L_182:
        /*0438*/ 	.byte	0x04, 0x2f
        /*043a*/ 	.short	(.L_184 - .L_183)
	.align		4
.L_183:
        /*043c*/ 	.word	index@(_Z14fwd_vz_new_newPfS_S_S_S_S_S_fffS_ffiiS_)
        /*0440*/ 	.word	0x00000020


	//----- nvinfo : EIATTR_FRAME_SIZE
	.align		4
.L_184:
        /*0444*/ 	.byte	0x04, 0x11
        /*0446*/ 	.short	(.L_186 - .L_185)
	.align		4
.L_185:
        /*0448*/ 	.word	index@($__internal_27_$__cuda_sm3x_div_rn_noftz_f32_slowpath)
        /*044c*/ 	.word	0x00000000


	//----- nvinfo : EIATTR_FRAME_SIZE
	.align		4
.L_186:
        /*0450*/ 	.byte	0x04, 0x11
        /*0452*/ 	.short	(.L_188 - .L_187)
	.align		4
.L_187:
        /*0454*/ 	.word	index@($__internal_26_$__cuda_sm20_div_rn_f64_full)
        /*0458*/ 	.word	0x00000000


	//----- nvinfo : EIATTR_FRAME_SIZE
	.align		4
.L_188:
        /*045c*/ 	.byte	0x04, 0x11
        /*045e*/ 	.short	(.L_190 - .L_189)
	.align		4
.L_189:
        /*0460*/ 	.word	index@($__internal_25_$__cuda_sm20_dblrcp_rn_slowpath_v3)
        /*0464*/ 	.word	0x00000000


	//----- nvinfo : EIATTR_FRAME_SIZE
	.align		4
.L_190:
        /*0468*/ 	.byte	0x04, 0x11
        /*046a*/ 	.short	(.L_192 - .L_191)
	.align		4
.L_191:
        /*046c*/ 	.word	index@(_Z14fwd_vz_new_newPfS_S_S_S_S_S_fffS_ffiiS_)
        /*0470*/ 	.word	0x00000000


	//----- nvinfo : EIATTR_REGCOUNT
	.align		4
.L_192:
        /*0474*/ 	.byte	0x04, 0x2f
        /*0476*/ 	.short	(.L_194 - .L_193)
	.align		4
.L_193:
        /*0478*/ 	.word	index@(_Z11fwd_vxp_vzpPfS_S_S_S_fffffS_S_iiS_)
        /*047c*/ 	.word	0x0000001f


	//----- nvinfo : EIATTR_FRAME_SIZE
	.align		4
.L_194:
        /*0480*/ 	.byte	0x04, 0x11
        /*0482*/ 	.short	(.L_196 - .L_195)
	.align		4
.L_195:
        /*0484*/ 	.word	index@($__internal_24_$__cuda_sm3x_div_rn_noftz_f32_slowpath)
        /*0488*/ 	.word	0x00000000


	//----- nvinfo : EIATTR_FRAME_SIZE
	.align		4
.L_196:
        /*048c*/ 	.byte	0x04, 0x11
        /*048e*/ 	.short	(.L_198 - .L_197)
	.align		4
.L_197:
        /*0490*/ 	.word	index@($__internal_23_$__cuda_sm20_dblrcp_rn_slowpath_v3)
        /*0494*/ 	.word	0x00000000


	//----- nvinfo : EIATTR_FRAME_SIZE
	.align		4
.L_198:
        /*0498*/ 	.byte	0x04, 0x11
        /*049a*/ 	.short	(.L_200 - .L_199)
	.align		4
.L_199:
        /*049c*/ 	.word	index@(_Z11fwd_vxp_vzpPfS_S_S_S_fffffS_S_iiS_)
        /*04a0*/ 	.word	0x00000000


	//----- nvinfo : EIATTR_REGCOUNT
	.align		4
.L_200:
        /*04a4*/ 	.byte	0x04, 0x2f
        /*04a6*/ 	.short	(.L_202 - .L_201)
	.align		4
.L_201:
        /*04a8*/ 	.word	index@(_Z5vp_vsPfS_S_S_S_S_ii)
        /*04ac*/ 	.word	0x00000010


	//----- nvinfo : EIATTR_FRAME_SIZE
	.align		4
.L_202:
        /*04b0*/ 	.byte	0x04, 0x11
        /*04b2*/ 	.short	(.L_204 - .L_203)
	.align		4
.L_203:
        /*04b4*/ 	.word	index@(_Z5vp_vsPfS_S_S_S_S_ii)
        /*04b8*/ 	.word	0x00000000


	//----- nvinfo : EIATTR_REGCOUNT
	.align		4
.L_204:
        /*04bc*/ 	.byte	0x04, 0x2f
        /*04be*/ 	.short	(.L_206 - .L_205)
	.align		4
.L_205:
        /*04c0*/ 	.word	index@(_Z13fwd_txxzzxzppPfS_S_S_S_S_S_S_S_S_S_S_S_fS_ffiiS_)
        /*04c4*/ 	.word	0x00000020


	//----- nvinfo : EIATTR_FRAME_SIZE
	.align		4
.L_206:
        /*04c8*/ 	.byte	0x04, 0x11
        /*04ca*/ 	.short	(.L_208 - .L_207)
	.align		4
.L_207:
        /*04cc*/ 	.word	index@($__internal_22_$__cuda_sm3x_div_rn_noftz_f32_slowpath)
        /*04d0*/ 	.word	0x00000000


	//----- nvinfo : EIATTR_FRAME_SIZE
	.align		4
.L_208:
        /*04d4*/ 	.byte	0x04, 0x11
        /*04d6*/ 	.short	(.L_210 - .L_209)
	.align		4
.L_209:
        /*04d8*/ 	.word	index@($__internal_21_$__cuda_sm20_dblrcp_rn_slowpath_v3)
        /*04dc*/ 	.word	0x00000000


	//----- nvinfo : EIATTR_FRAME_SIZE
	.align		4
.L_210:
        /*04e0*/ 	.byte	0x04, 0x11
        /*04e2*/ 	.short	(.L_212 - .L_211)
	.align		4
.L_211:
        /*04e4*/ 	.word	index@(_Z13fwd_txxzzxzppPfS_S_S_S_S_S_S_S_S_S_S_S_fS_ffiiS_)
        /*04e8*/ 	.word	0x00000000


	//----- nvinfo : EIATTR_REGCOUNT
	.align		4
.L_212:
        /*04ec*/ 	.byte	0x04, 0x2f
        /*04ee*/ 	.short	(.L_214 - .L_213)
	.align		4
.L_213:
        /*04f0*/ 	.word	index@(_Z17fwd_txxzzxzpp_newPfS_S_S_S_S_S_S_S_S_S_S_S_S_S_S_S_fffS_ffiiS_)
        /*04f4*/ 	.word	0x00000020


	//----- nvinfo : EIATTR_FRAME_SIZE
	.align		4
.L_214:
        /*04f8*/ 	.byte	0x04, 0x11
        /*04fa*/ 	.short	(.L_216 - .L_215)
	.align		4
.L_215:
        /*04fc*/ 	.word	index@($__internal_20_$__cuda_sm3x_div_rn_noftz_f32_slowpath)
        /*0500*/ 	.word	0x00000000


	//----- nvinfo : EIATTR_FRAME_SIZE
	.align		4
.L_216:
        /*0504*/ 	.byte	0x04, 0x11
        /*0506*/ 	.short	(.L_218 - .L_217)
	.align		4
.L_217:
        /*0508*/ 	.word	index@($__internal_19_$__cuda_sm20_dblrcp_rn_slowpath_v3)
        /*050c*/ 	.word	0x00000000


	//----- nvinfo : EIATTR_FRAME_SIZE
	.align		4
.L_218:
        /*0510*/ 	.byte	0x04, 0x11
        /*0512*/ 	.short	(.L_220 - .L_219)
	.align		4
.L_219:
        /*0514*/ 	.word	index@(_Z17fwd_txxzzxzpp_newPfS_S_S_S_S_S_S_S_S_S_S_S_S_S_S_S_fffS_ffiiS_)
        /*0518*/ 	.word	0x00000000


	//----- nvinfo : EIATTR_REGCOUNT
	.align		4
.L_220:
        /*051c*/ 	.byte	0x04, 0x2f
        /*051e*/ 	.short	(.L_222 - .L_221)
	.align		4
.L_221:
        /*0520*/ 	.word	index@(_Z7rfwd_vxPfS_S_S_S_fffS_ffiiiiiiS_)
        /*0524*/ 	.word	0x00000020


	//----- nvinfo : EIATTR_FRAME_SIZE
	.align		4
.L_222:
        /*0528*/ 	.byte	0x04, 0x11
        /*052a*/ 	.short	(.L_224 - .L_223)
	.align		4
.L_223:
        /*052c*/ 	.word	index@($__internal_18_$__cuda_sm3x_div_rn_noftz_f32_slowpath)
        /*0530*/ 	.word	0x00000000


	//----- nvinfo : EIATTR_FRAME_SIZE
	.align		4
.L_224:
        /*0534*/ 	.byte	0x04, 0x11
        /*0536*/ 	.short	(.L_226 - .L_225)
	.align		4
.L_225:
        /*0538*/ 	.word	index@($__internal_17_$__cuda_sm20_dblrcp_rn_slowpath_v3)
        /*053c*/ 	.word	0x00000000


	//----- nvinfo : EIATTR_FRAME_SIZE
	.align		4
.L_226:
        /*0540*/ 	.byte	0x04, 0x11
        /*0542*/ 	.short	(.L_228 - .L_227)
	.align		4
.L_227:
        /*0544*/ 	.word	index@(_Z7rfwd_vxPfS_S_S_S_fffS_ffiiiiiiS_)
        /*0548*/ 	.word	0x00000000


	//----- nvinfo : EIATTR_REGCOUNT
	.align		4
.L_228:
        /*054c*/ 	.byte	0x04, 0x2f
        /*054e*/ 	.short	(.L_230 - .L_229)
	.align		4
.L_229:
        /*0550*/ 	.word	index@(_Z11rfwd_vx_newPfS_S_S_S_S_S_S_fffS_ffiiiiiiS_)
        /*0554*/ 	.word	0x00000020


	//----- nvinfo : EIATTR_FRAME_SIZE
	.align		4
.L_230:
        /*0558*/ 	.byte	0x04, 0x11
        /*055a*/ 	.short	(.L_232 - .L_231)
	.align		4
.L_231:
        /*055c*/ 	.word	index@($__internal_16_$__cuda_sm3x_div_rn_noftz_f32_slowpath)
        /*0560*/ 	.word	0x00000000


	//----- nvinfo : EIATTR_FRAME_SIZE
	.align		4
.L_232:
        /*0564*/ 	.byte	0x04, 0x11
        /*0566*/ 	.short	(.L_234 - .L_233)
	.align		4
.L_233:
        /*0568*/ 	.word	index@($__internal_15_$__cuda_sm20_div_rn_f64_full)
        /*056c*/ 	.word	0x00000000


	//----- nvinfo : EIATTR_FRAME_SIZE
	.align		4
.L_234:
        /*0570*/ 	.byte	0x04, 0x11
        /*0572*/ 	.short	(.L_236 - .L_235)
	.align		4
.L_235:
        /*0574*/ 	.word	index@($__internal_14_$__cuda_sm20_dblrcp_rn_slowpath_v3)
        /*0578*/ 	.word	0x00000000


	//----- nvinfo : EIATTR_FRAME_SIZE
	.align		4
.L_236:
        /*057c*/ 	.byte	0x04, 0x11
        /*057e*/ 	.short	(.L_238 - .L_237)
	.align		4
.L_237:
        /*0580*/ 	.word	index@(_Z11rfwd_vx_newPfS_S_S_S_S_S_S_fffS_ffiiiiiiS_)
        /*0584*/ 	.word	0x00000000


	//----- nvinfo : EIATTR_REGCOUNT
	.align		4
.L_238:
        /*0588*/ 	.byte	0x04, 0x2f
        /*058a*/ 	.short	(.L_240 - .L_239)
	.align		4
.L_239:
        /*058c*/ 	.word	index@(_Z7rfwd_vzPfS_S_S_S_fffS_ffiiiiiiS_)
        /*0590*/ 	.word	0x00000020


	//----- nvinfo : EIATTR_FRAME_SIZE
	.align		4
.L_240:
        /*0594*/ 	.byte	0x04, 0x11
        /*0596*/ 	.short	(.L_242 - .L_241)
	.align		4
.L_241:
        /*0598*/ 	.word	index@($__internal_13_$__cuda_sm3x_div_rn_noftz_f32_slowpath)
        /*059c*/ 	.word	0x00000000


	//----- nvinfo : EIATTR_FRAME_SIZE
	.align		4
.L_242:
        /*05a0*/ 	.byte	0x04, 0x11
        /*05a2*/ 	.short	(.L_244 - .L_243)
	.align		4
.L_243:
        /*05a4*/ 	.word	index@($__internal_12_$__cuda_sm20_dblrcp_rn_slowpath_v3)
        /*05a8*/ 	.word	0x00000000


	//----- nvinfo : EIATTR_FRAME_SIZE
	.align		4
.L_244:
        /*05ac*/ 	.byte	0x04, 0x11
        /*05ae*/ 	.short	(.L_246 - .L_245)
	.align		4
.L_245:
        /*05b0*/ 	.word	index@(_Z7rfwd_vzPfS_S_S_S_fffS_ffiiiiiiS_)
        /*05b4*/ 	.word	0x00000000


	//----- nvinfo : EIATTR_REGCOUNT
	.align		4
.L_246:
        /*05b8*/ 	.byte	0x04, 0x2f
        /*05ba*/ 	.short	(.L_248 - .L_247)
	.align		4
.L_247:
        /*05bc*/ 	.word	index@(_Z11rfwd_vz_newPfS_S_S_S_S_S_S_fffS_ffiiiiiiS_)
        /*05c0*/ 	.word	0x00000020


	//----- nvinfo : EIATTR_FRAME_SIZE
	.align		4
.L_248:
        /*05c4*/ 	.byte	0x04, 0x11
        /*05c6*/ 	.short	(.L_250 - .L_249)
	.align		4
.L_249:
        /*05c8*/ 	.word	index@($__internal_11_$__cuda_sm3x_div_rn_noftz_f32_slowpath)
        /*05cc*/ 	.word	0x00000000


	//----- nvinfo : EIATTR_FRAME_SIZE
	.align		4
.L_250:
        /*05d0*/ 	.byte	0x04, 0x11
        /*05d2*/ 	.short	(.L_252 - .L_251)
	.align		4
.L_251:
        /*05d4*/ 	.word	index@($__internal_10_$__cuda_sm20_div_rn_f64_full)
        /*05d8*/ 	.word	0x00000000


	//----- nvinfo : EIATTR_FRAME_SIZE
	.align		4
.L_252:
        /*05dc*/ 	.byte	0x04, 0x11
        /*05de*/ 	.short	(.L_254 - .L_253)
	.align		4
.L_253:
        /*05e0*/ 	.word	index@($__internal_9_$__cuda_sm20_dblrcp_rn_slowpath_v3)
        /*05e4*/ 	.word	0x00000000


	//----- nvinfo : EIATTR_FRAME_SIZE
	.align		4
.L_254:
        /*05e8*/ 	.byte	0x04, 0x11
        /*05ea*/ 	.short	(.L_256 - .L_255)
	.align		4
.L_255:
        /*05ec*/ 	.word	index@(_Z11rfwd_vz_newPfS_S_S_S_S_S_S_fffS_ffiiiiiiS_)
        /*05f0*/ 	.word	0x00000000


	//----- nvinfo : EIATTR_REGCOUNT
	.align		4
.L_256:
        /*05f4*/ 	.byte	0x04, 0x2f
        /*05f6*/ 	.short	(.L_258 - .L_257)
	.align		4
.L_257:
        /*05f8*/ 	.word	index@(_Z12rfwd_vxp_vzpPfS_S_S_S_fffffS_S_iiS_)
        /*05fc*/ 	.word	0x0000001f


	//----- nvinfo : EIATTR_FRAME_SIZE
	.align		4
.L_258:
        /*0600*/ 	.byte	0x04, 0x11
        /*0602*/ 	.short	(.L_260 - .L_259)
	.align		4
.L_259:
        /*0604*/ 	.word	index@($__internal_8_$__cuda_sm3x_div_rn_noftz_f32_slowpath)
        /*0608*/ 	.word	0x00000000


	//----- nvinfo : EIATTR_FRAME_SIZE
	.align		4
.L_260:
        /*060c*/ 	.byte	0x04, 0x11
        /*060e*/ 	.short	(.L_262 - .L_261)
	.align		4
.L_261:
        /*0610*/ 	.word	index@($__internal_7_$__cuda_sm20_dblrcp_rn_slowpath_v3)
        /*0614*/ 	.word	0x00000000


	//----- nvinfo : EIATTR_FRAME_SIZE
	.align		4
.L_262:
        /*0618*/ 	.byte	0x04, 0x11
        /*061a*/ 	.short	(.L_264 - .L_263)
	.align		4
.L_263:
        /*061c*/ 	.word	index@(_Z12rfwd_vxp_vzpPfS_S_S_S_fffffS_S_iiS_)
        /*0620*/ 	.word	0x00000000


	//----- nvinfo : EIATTR_REGCOUNT
	.align		4
.L_264:
        /*0624*/ 	.byte	0x04, 0x2f
        /*0626*/ 	.short	(.L_266 - .L_265)
	.align		4
.L_265:
        /*0628*/ 	.word	index@(_Z16rfwd_vxp_vzp_newPfS_S_S_S_S_S_S_S_S_S_fffffS_S_iiS_)
        /*062c*/ 	.word	0x00000020


	//----- nvinfo : EIATTR_FRAME_SIZE
	.align		4
.L_266:
        /*0630*/ 	.byte	0x04, 0x11
        /*0632*/ 	.short	(.L_268 - .L_267)
	.align		4
.L_267:
        /*0634*/ 	.word	index@($__internal_6_$__cuda_sm3x_div_rn_noftz_f32_slowpath)
        /*0638*/ 	.word	0x00000000


	//----- nvinfo : EIATTR_FRAME_SIZE
	.align		4
.L_268:
        /*063c*/ 	.byte	0x04, 0x11
        /*063e*/ 	.short	(.L_270 - .L_269)
	.align		4
.L_269:
        /*0640*/ 	.word	index@($__internal_5_$__cuda_sm20_dblrcp_rn_slowpath_v3)
        /*0644*/ 	.word	0x00000000


	//----- nvinfo : EIATTR_FRAME_SIZE
	.align		4
.L_270:
        /*0648*/ 	.byte	0x04, 0x11
        /*064a*/ 	.short	(.L_272 - .L_271)
	.align		4
.L_271:
        /*064c*/ 	.word	index@(_Z16rfwd_vxp_vzp_newPfS_S_S_S_S_S_S_S_S_S_fffffS_S_iiS_)
        /*0650*/ 	.word	0x00000000


	//----- nvinfo : EIATTR_REGCOUNT
	.align		4
.L_272:
        /*0654*/ 	.byte	0x04, 0x2f
        /*0656*/ 	.short	(.L_274 - .L_273)
	.align		4
.L_273:
        /*0658*/ 	.word	index@(_Z14rfwd_txxzzxzppPfS_S_S_S_S_S_S_S_S_S_S_S_fS_ffiiiiiiS_)
        /*065c*/ 	.word	0x00000020


	//----- nvinfo : EIATTR_FRAME_SIZE
	.align		4
.L_274:
        /*0660*/ 	.byte	0x04, 0x11
        /*0662*/ 	.short	(.L_276 - .L_275)
	.align		4
.L_275:
        /*0664*/ 	.word	index@($__internal_4_$__cuda_sm3x_div_rn_noftz_f32_slowpath)
        /*0668*/ 	.word	0x00000000


	//----- nvinfo : EIATTR_FRAME_SIZE
	.align		4
.L_276:
        /*066c*/ 	.byte	0x04, 0x11
        /*066e*/ 	.short	(.L_278 - .L_277)
	.align		4
.L_277:
        /*0670*/ 	.word	index@($__internal_3_$__cuda_sm20_dblrcp_rn_slowpath_v3)
        /*0674*/ 	.word	0x00000000


	//----- nvinfo : EIATTR_FRAME_SIZE
	.align		4
.L_278:
        /*0678*/ 	.byte	0x04, 0x11
        /*067a*/ 	.short	(.L_280 - .L_279)
	.align		4
.L_279:
        /*067c*/ 	.word	index@(_Z14rfwd_txxzzxzppPfS_S_S_S_S_S_S_S_S_S_S_S_fS_ffiiiiiiS_)
        /*0680*/ 	.word	0x00000000


	//----- nvinfo : EIATTR_REGCOUNT
	.align		4
.L_280:
        /*0684*/ 	.byte	0x04, 0x2f
        /*0686*/ 	.short	(.L_282 - .L_281)
	.align		4
.L_281:
        /*0688*/ 	.word	index@(_Z18rfwd_txxzzxzpp_newPfS_S_S_S_S_S_S_S_S_S_S_S_S_S_S_S_fffS_ffiiiiiiS_)
        /*068c*/ 	.word	0x00000020


	//----- nvinfo : EIATTR_FRAME_SIZE
	.align		4
.L_282:
        /*0690*/ 	.byte	0x04, 0x11
        /*0692*/ 	.short	(.L_284 - .L_283)
	.align		4
.L_283:
        /*0694*/ 	.word	index@($__internal_2_$__cuda_sm3x_div_rn_noftz_f32_slowpath)
        /*0698*/ 	.word	0x00000000


	//----- nvinfo : EIATTR_FRAME_SIZE
	.align		4
.L_284:
        /*069c*/ 	.byte	0x04, 0x11
        /*069e*/ 	.short	(.L_286 - .L_285)
	.align		4
.L_285:
        /*06a0*/ 	.word	index@($__internal_1_$__cuda_sm20_dblrcp_rn_slowpath_v3)
        /*06a4*/ 	.word	0x00000000


	//----- nvinfo : EIATTR_FRAME_SIZE
	.align		4
.L_286:
        /*06a8*/ 	.byte	0x04, 0x11
        /*06aa*/ 	.short	(.L_288 - .L_287)
	.align		4
.L_287:
        /*06ac*/ 	.word	index@(_Z18rfwd_txxzzxzpp_newPfS_S_S_S_S_S_S_S_S_S_S_S_S_S_S_S_fffS_ffiiiiiiS_)
        /*06b0*/ 	.word	0x00000000


	//----- nvinfo : EIATTR_REGCOUNT
	.align		4
.L_288:
        /*06b4*/ 	.byte	0x04, 0x2f
        /*06b6*/ 	.short	(.L_290 - .L_289)
	.align		4
.L_289:
        /*06b8*/ 	.word	index@(_Z9save_wfudPfS_S_S_S_S_iiiiiii)
        /*06bc*/ 	.word	0x00000016


	//----- nvinfo : EIATTR_FRAME_SIZE
	.align		4
.L_290:
        /*06c0*/ 	.byte	0x04, 0x11
        /*06c2*/ 	.short	(.L_292 - .L_291)
	.align		4
.L_291:
        /*06c4*/ 	.word	index@(_Z9save_wfudPfS_S_S_S_S_iiiiiii)
        /*06c8*/ 	.word	0x00000000


	//----- nvinfo : EIATTR_REGCOUNT
	.align		4
.L_292:
        /*06cc*/ 	.byte	0x04, 0x2f
        /*06ce*/ 	.short	(.L_294 - .L_293)
	.align		4
.L_293:
        /*06d0*/ 	.word	index@(_Z9save_wflrPfS_S_S_S_S_iiiiiii)
        /*06d4*/ 	.word	0x00000016


	//----- nvinfo : EIATTR_FRAME_SIZE
	.align		4
.L_294:
        /*06d8*/ 	.byte	0x04, 0x11
        /*06da*/ 	.short	(.L_296 - .L_295)
	.align		4
.L_295:
        /*06dc*/ 	.word	index@(_Z9save_wflrPfS_S_S_S_S_iiiiiii)
        /*06e0*/ 	.word	0x00000000


	//----- nvinfo : EIATTR_REGCOUNT
	.align		4
.L_296:
        /*06e4*/ 	.byte	0x04, 0x2f
        /*06e6*/ 	.short	(.L_298 - .L_297)
	.align		4
.L_297:
        /*06e8*/ 	.word	index@(_Z8set_wfudPfS_S_S_S_S_iiiiiii)
        /*06ec*/ 	.word	0x00000016


	//----- nvinfo : EIATTR_FRAME_SIZE
	.align		4
.L_298:
        /*06f0*/ 	.byte	0x04, 0x11
        /*06f2*/ 	.short	(.L_300 - .L_299)
	.align		4
.L_299:
        /*06f4*/ 	.word	index@(_Z8set_wfudPfS_S_S_S_S_iiiiiii)
        /*06f8*/ 	.word	0x00000000


	//----- nvinfo : EIATTR_REGCOUNT
	.align		4
.L_300:
        /*06fc*/ 	.byte	0x04, 0x2f
        /*06fe*/ 	.short	(.L_302 - .L_301)
	.align		4
.L_301:
        /*0700*/ 	.word	index@(_Z8set_wflrPfS_S_S_S_S_iiiiiii)
        /*0704*/ 	.word	0x00000018


	//----- nvinfo : EIATTR_FRAME_SIZE
	.align		4
.L_302:
        /*0708*/ 	.byte	0x04, 0x11
        /*070a*/ 	.short	(.L_304 - .L_303)
	.align		4
.L_303:
        /*070c*/ 	.word	index@(_Z8set_wflrPfS_S_S_S_S_iiiiiii)
        /*0710*/ 	.word	0x00000000


	//----- nvinfo : EIATTR_REGCOUNT
	.align		4
.L_304:
        /*0714*/ 	.byte	0x04, 0x2f
        /*0716*/ 	.short	(.L_306 - .L_305)
	.align		4
.L_305:
        /*0718*/ 	.word	index@(_Z19imaging_down_vectorPfS_S_iiiii)
        /*071c*/ 	.word	0x0000000e


	//----- nvinfo : EIATTR_FRAME_SIZE
	.align		4
.L_306:
        /*0720*/ 	.byte	0x04, 0x11
        /*0722*/ 	.short	(.L_308 - .L_307)
	.align		4
.L_307:
        /*0724*/ 	.word	index@(_Z19imaging_down_vectorPfS_S_iiiii)
        /*0728*/ 	.word	0x00000000


	//----- nvinfo : EIATTR_REGCOUNT
	.align		4
.L_308:
        /*072c*/ 	.byte	0x04, 0x2f
        /*072e*/ 	.short	(.L_310 - .L_309)
	.align		4
.L_309:
        /*0730*/ 	.word	index@(_Z24imaging_down_correlationPfS_iiiii)
        /*0734*/ 	.word	0x0000000c


	//----- nvinfo : EIATTR_FRAME_SIZE
	.align		4
.L_310:
        /*0738*/ 	.byte	0x04, 0x11
        /*073a*/ 	.short	(.L_312 - .L_311)
	.align		4
.L_311:
        /*073c*/ 	.word	index@(_Z24imaging_down_correlationPfS_iiiii)
        /*0740*/ 	.word	0x00000000


	//----- nvinfo : EIATTR_REGCOUNT
	.align		4
.L_312:
        /*0744*/ 	.byte	0x04, 0x2f
        /*0746*/ 	.short	(.L_314 - .L_313)
	.align		4
.L_313:
        /*0748*/ 	.word	index@(_Z26imaging_vector_correlationPfS_S_S_S_iiiii)
        /*074c*/ 	.word	0x00000012


	//----- nvinfo : EIATTR_FRAME_SIZE
	.align		4
.L_314:
        /*0750*/ 	.byte	0x04, 0x11
        /*0752*/ 	.short	(.L_316 - .L_315)
	.align		4
.L_315:
        /*0754*/ 	.word	index@(_Z26imaging_vector_correlationPfS_S_S_S_iiiii)
        /*0758*/ 	.word	0x00000000


	//----- nvinfo : EIATTR_REGCOUNT
	.align		4
.L_316:
        /*075c*/ 	.byte	0x04, 0x2f
        /*075e*/ 	.short	(.L_318 - .L_317)
	.align		4
.L_317:
        /*0760*/ 	.word	index@(_Z30imaging_vector_correlation_newPfS_S_S_S_iiiii)
        /*0764*/ 	.word	0x00000020


	//----- nvinfo : EIATTR_FRAME_SIZE
	.align		4
.L_318:
        /*0768*/ 	.byte	0x04, 0x11
        /*076a*/ 	.short	(.L_320 - .L_319)
	.align		4
.L_319:
        /*076c*/ 	.word	index@(_Z30imaging_vector_correlation_newPfS_S_S_S_iiiii)
        /*0770*/ 	.word	0x00000000


	//----- nvinfo : EIATTR_REGCOUNT
	.align		4
.L_320:
        /*0774*/ 	.byte	0x04, 0x2f
        /*0776*/ 	.short	(.L_322 - .L_321)
	.align		4
.L_321:
        /*0778*/ 	.word	index@(_Z19imaging_correlationPfS_S_iiiii)
        /*077c*/ 	.word	0x0000000e


	//----- nvinfo : EIATTR_FRAME_SIZE
	.align		4
.L_322:
        /*0780*/ 	.byte	0x04, 0x11
        /*0782*/ 	.short	(.L_324 - .L_323)
	.align		4
.L_323:
        /*0784*/ 	.word	index@(_Z19imaging_correlationPfS_S_iiiii)
        /*0788*/ 	.word	0x00000000


	//----- nvinfo : EIATTR_REGCOUNT
	.align		4
.L_324:
        /*078c*/ 	.byte	0x04, 0x2f
        /*078e*/ 	.short	(.L_326 - .L_325)
	.align		4
.L_325:
        /*0790*/ 	.word	index@(_Z33imaging_correlation_source_x_cordPfS_S_iiiiii)
        /*0794*/ 	.word	0x0000000e


	//----- nvinfo : EIATTR_FRAME_SIZE
	.align		4
.L_326:
        /*0798*/ 	.byte	0x04, 0x11
        /*079a*/ 	.short	(.L_328 - .L_327)
	.align		4
.L_327:
        /*079c*/ 	.word	index@(_Z33imaging_correlation_source_x_cordPfS_S_iiiiii)
        /*07a0*/ 	.word	0x00000000


	//----- nvinfo : EIATTR_REGCOUNT
	.align		4
.L_328:
        /*07a4*/ 	.byte	0x04, 0x2f
        /*07a6*/ 	.short	(.L_330 - .L_329)
	.align		4
.L_329:
        /*07a8*/ 	.word	index@(_Z24imaging_correlation_signPfS_S_S_iiiii)
        /*07ac*/ 	.word	0x00000010


	//----- nvinfo : EIATTR_FRAME_SIZE
	.align		4
.L_330:
        /*07b0*/ 	.byte	0x04, 0x11
        /*07b2*/ 	.short	(.L_332 - .L_331)
	.align		4
.L_331:
        /*07b4*/ 	.word	index@(_Z24imaging_correlation_signPfS_S_S_iiiii)
        /*07b8*/ 	.word	0x00000000


	//----- nvinfo : EIATTR_REGCOUNT
	.align		4
.L_332:
        /*07bc*/ 	.byte	0x04, 0x2f
        /*07be*/ 	.short	(.L_334 - .L_333)
	.align		4
.L_333:
        /*07c0*/ 	.word	index@(_Z27imaging_correlation_sign_psPfS_S_S_iiiiii)
        /*07c4*/ 	.word	0x00000010


	//----- nvinfo : EIATTR_FRAME_SIZE
	.align		4
.L_334:
        /*07c8*/ 	.byte	0x04, 0x11
        /*07ca*/ 	.short	(.L_336 - .L_335)
	.align		4
.L_335:
        /*07cc*/ 	.word	index@(_Z27imaging_correlation_sign_psPfS_S_S_iiiiii)
        /*07d0*/ 	.word	0x00000000


	//----- nvinfo : EIATTR_REGCOUNT
	.align		4
.L_336:
        /*07d4*/ 	.byte	0x04, 0x2f
        /*07d6*/ 	.short	(.L_338 - .L_337)
	.align		4
.L_337:
        /*07d8*/ 	.word	index@(_Z29imaging_vector_correlation_psPfS_S_S_S_iiiiii)
        /*07dc*/ 	.word	0x00000012


	//----- nvinfo : EIATTR_FRAME_SIZE
	.align		4
.L_338:
        /*07e0*/ 	.byte	0x04, 0x11
        /*07e2*/ 	.short	(.L_340 - .L_339)
	.align		4
.L_339:
        /*07e4*/ 	.word	index@(_Z29imaging_vector_correlation_psPfS_S_S_S_iiiiii)
        /*07e8*/ 	.word	0x00000000


	//----- nvinfo : EIATTR_REGCOUNT
	.align		4
.L_340:
        /*07ec*/ 	.byte	0x04, 0x2f
        /*07ee*/ 	.short	(.L_342 - .L_341)
	.align		4
.L_341:
        /*07f0*/ 	.word	index@(_Z22imaging_correlation_psPfS_S_iiiiii)
        /*07f4*/ 	.word	0x0000000e


	//----- nvinfo : EIATTR_FRAME_SIZE
	.align		4
.L_342:
        /*07f8*/ 	.byte	0x04, 0x11
        /*07fa*/ 	.short	(.L_344 - .L_343)
	.align		4
.L_343:
        /*07fc*/ 	.word	index@(_Z22imaging_correlation_psPfS_S_iiiiii)
        /*0800*/ 	.word	0x00000000


	//----- nvinfo : EIATTR_REGCOUNT
	.align		4
.L_344:
        /*0804*/ 	.byte	0x04, 0x2f
        /*0806*/ 	.short	(.L_346 - .L_345)
	.align		4
.L_345:
        /*0808*/ 	.word	index@(_Z10imagingaddPfS_iiS_f)
        /*080c*/ 	.word	0x00000010


	//----- nvinfo : EIATTR_FRAME_SIZE
	.align		4
.L_346:
        /*0810*/ 	.byte	0x04, 0x11
        /*0812*/ 	.short	(.L_348 - .L_347)
	.align		4
.L_347:
        /*0814*/ 	.word	index@($__internal_0_$__cuda_sm3x_div_rn_noftz_f32_slowpath)
        /*0818*/ 	.word	0x00000000


	//----- nvinfo : EIATTR_FRAME_SIZE
	.align		4
.L_348:
        /*081c*/ 	.byte	0x04, 0x11
        /*081e*/ 	.short	(.L_350 - .L_349)
	.align		4
.L_349:
        /*0820*/ 	.word	index@(_Z10imagingaddPfS_iiS_f)
        /*0824*/ 	.word	0x00000000


	//----- nvinfo : EIATTR_REGCOUNT
	.align		4
.L_350:
        /*0828*/ 	.byte	0x04, 0x2f
        /*082a*/ 	.short	(.L_352 - .L_351)
	.align		4
.L_351:
        /*082c*/ 	.word	index@(_Z19imaging_dot_productPfS_S_S_S_S_iiiiii)
        /*0830*/ 	.word	0x00000016


	//----- nvinfo : EIATTR_FRAME_SIZE
	.align		4
.L_352:
        /*0834*/ 	.byte	0x04, 0x11
        /*0836*/ 	.short	(.L_354 - .L_353)
	.align		4
.L_353:
        /*0838*/ 	.word	index@(_Z19imaging_dot_productPfS_S_S_S_S_iiiiii)
        /*083c*/ 	.word	0x00000000


	//----- nvinfo : EIATTR_REGCOUNT
	.align		4
.L_354:
        /*0840*/ 	.byte	0x04, 0x2f
        /*0842*/ 	.short	(.L_356 - .L_355)
	.align		4
.L_355:
        /*0844*/ 	.word	index@(_Z11imaging_oldPfS_S_S_iiiii)
        /*0848*/ 	.word	0x00000010


	//----- nvinfo : EIATTR_FRAME_SIZE
	.align		4
.L_356:
        /*084c*/ 	.byte	0x04, 0x11
        /*084e*/ 	.short	(.L_358 - .L_357)
	.align		4
.L_357:
        /*0850*/ 	.word	index@(_Z11imaging_oldPfS_S_S_iiiii)
        /*0854*/ 	.word	0x00000000


	//----- nvinfo : EIATTR_MIN_STACK_SIZE
	.align		4
.L_358:
        /*0858*/ 	.byte	0x04, 0x12
        /*085a*/ 	.short	(.L_360 - .L_359)
	.align		4
.L_359:
        /*085c*/ 	.word	index@(_Z11imaging_oldPfS_S_S_iiiii)
        /*0860*/ 	.word	0x00000000


	//----- nvinfo : EIATTR_MIN_STACK_SIZE
	.align		4
.L_360:
        /*0864*/ 	.byte	0x04, 0x12
        /*0866*/ 	.short	(.L_362 - .L_361)
	.align		4
.L_361:
        /*0868*/ 	.word	index@(_Z19imaging_dot_productPfS_S_S_S_S_iiiiii)
        /*086c*/ 	.word	0x00000000


	//----- nvinfo : EIATTR_MIN_STACK_SIZE
	.align		4
.L_362:
        /*0870*/ 	.byte	0x04, 0x12
        /*0872*/ 	.short	(.L_364 - .L_363)
	.align		4
.L_363:
        /*0874*/ 	.word	index@(_Z10imagingaddPfS_iiS_f)
        /*0878*/ 	.word	0x00000000


	//----- nvinfo : EIATTR_MIN_STACK_SIZE
	.align		4
.L_364:
        /*087c*/ 	.byte	0x04, 0x12
        /*087e*/ 	.short	(.L_366 - .L_365)
	.align		4
.L_365:
        /*0880*/ 	.word	index@(_Z22imaging_correlation_psPfS_S_iiiiii)
        /*0884*/ 	.word	0x00000000


	//----- nvinfo : EIATTR_MIN_STACK_SIZE
	.align		4
.L_366:
        /*0888*/ 	.byte	0x04, 0x12
        /*088a*/ 	.short	(.L_368 - .L_367)
	.align		4
.L_367:
        /*088c*/ 	.word	index@(_Z29imaging_vector_correlation_psPfS_S_S_S_iiiiii)
        /*0890*/ 	.word	0x00000000


	//----- nvinfo : EIATTR_MIN_STACK_SIZE
	.align		4
.L_368:
        /*0894*/ 	.byte	0x04, 0x12
        /*0896*/ 	.short	(.L_370 - .L_369)
	.align		4
.L_369:
        /*0898*/ 	.word	index@(_Z27imaging_correlation_sign_psPfS_S_S_iiiiii)
        /*089c*/ 	.word	0x00000000


	//----- nvinfo : EIATTR_MIN_STACK_SIZE
	.align		4
.L_370:
        /*08a0*/ 	.byte	0x04, 0x12
        /*08a2*/ 	.short	(.L_372 - .L_371)
	.align		4
.L_371:
        /*08a4*/ 	.word	index@(_Z24imaging_correlation_signPfS_S_S_iiiii)
        /*08a8*/ 	.word	0x00000000


	//----- nvinfo : EIATTR_MIN_STACK_SIZE
	.align		4
.L_372:
        /*08ac*/ 	.byte	0x04, 0x12
        /*08ae*/ 	.short	(.L_374 - .L_373)
	.align		4
.L_373:
        /*08b0*/ 	.word	index@(_Z33imaging_correlation_source_x_cordPfS_S_iiiiii)
        /*08b4*/ 	.word	0x00000000


	//----- nvinfo : EIATTR_MIN_STACK_SIZE
	.align		4
.L_374:
        /*08b8*/ 	.byte	0x04, 0x12
        /*08ba*/ 	.short	(.L_376 - .L_375)
	.align		4
.L_375:
        /*08bc*/ 	.word	index@(_Z19imaging_correlationPfS_S_iiiii)
        /*08c0*/ 	.word	0x00000000


	//----- nvinfo : EIATTR_MIN_STACK_SIZE
	.align		4
.L_376:
        /*08c4*/ 	.byte	0x04, 0x12
        /*08c6*/ 	.short	(.L_378 - .L_377)
	.align		4
.L_377:
        /*08c8*/ 	.word	index@(_Z30imaging_vector_correlation_newPfS_S_S_S_iiiii)
        /*08cc*/ 	.word	0x00000000


	//----- nvinfo : EIATTR_MIN_STACK_SIZE
	.align		4
.L_378:
        /*08d0*/ 	.byte	0x04, 0x12
        /*08d2*/ 	.short	(.L_380 - .L_379)
	.align		4
.L_379:
        /*08d4*/ 	.word	index@(_Z26imaging_vector_correlationPfS_S_S_S_iiiii)
        /*08d8*/ 	.word	0x00000000


	//----- nvinfo : EIATTR_MIN_STACK_SIZE
	.align		4
.L_380:
        /*08dc*/ 	.byte	0x04, 0x12
        /*08de*/ 	.short	(.L_382 - .L_381)
	.align		4
.L_381:
        /*08e0*/ 	.word	index@(_Z24imaging_down_correlationPfS_iiiii)
        /*08e4*/ 	.word	0x00000000


	//----- nvinfo : EIATTR_MIN_STACK_SIZE
	.align		4
.L_382:
        /*08e8*/ 	.byte	0x04, 0x12
        /*08ea*/ 	.short	(.L_384 - .L_383)
	.align		4
.L_383:
        /*08ec*/ 	.word	index@(_Z19imaging_down_vectorPfS_S_iiiii)
        /*08f0*/ 	.word	0x00000000


	//----- nvinfo : EIATTR_MIN_STACK_SIZE
	.align		4
.L_384:
        /*08f4*/ 	.byte	0x04, 0x12
        /*08f6*/ 	.short	(.L_386 - .L_385)
	.align		4
.L_385:
        /*08f8*/ 	.word	index@(_Z8set_wflrPfS_S_S_S_S_iiiiiii)
        /*08fc*/ 	.word	0x00000000


	//----- nvinfo : EIATTR_MIN_STACK_SIZE
	.align		4
.L_386:
        /*0900*/ 	.byte	0x04, 0x12
        /*0902*/ 	.short	(.L_388 - .L_387)
	.align		4
.L_387:
        /*0904*/ 	.word	index@(_Z8set_wfudPfS_S_S_S_S_iiiiiii)
        /*0908*/ 	.word	0x00000000


	//----- nvinfo : EIATTR_MIN_STACK_SIZE
	.align		4
.L_388:
        /*090c*/ 	.byte	0x04, 0x12
        /*090e*/ 	.short	(.L_390 - .L_389)
	.align		4
.L_389:
        /*0910*/ 	.word	index@(_Z9save_wflrPfS_S_S_S_S_iiiiiii)
        /*0914*/ 	.word	0x00000000


	//----- nvinfo : EIATTR_MIN_STACK_SIZE
	.align		4
.L_390:
        /*0918*/ 	.byte	0x04, 0x12
        /*091a*/ 	.short	(.L_392 - .L_391)
	.align		4
.L_391:
        /*091c*/ 	.word	index@(_Z9save_wfudPfS_S_S_S_S_iiiiiii)
        /*0920*/ 	.word	0x00000000


	//----- nvinfo : EIATTR_MIN_STACK_SIZE
	.align		4
.L_392:
        /*0924*/ 	.byte	0x04, 0x12
        /*0926*/ 	.short	(.L_394 - .L_393)
	.align		4
.L_393:
        /*0928*/ 	.word	index@(_Z18rfwd_txxzzxzpp_newPfS_S_S_S_S_S_S_S_S_S_S_S_S_S_S_S_fffS_ffiiiiiiS_)
        /*092c*/ 	.word	0x00000000


	//----- nvinfo : EIATTR_MIN_STACK_SIZE
	.align		4
.L_394:
        /*0930*/ 	.byte	0x04, 0x12
        /*0932*/ 	.short	(.L_396 - .L_395)
	.align		4
.L_395:
        /*0934*/ 	.word	index@(_Z14rfwd_txxzzxzppPfS_S_S_S_S_S_S_S_S_S_S_S_fS_ffiiiiiiS_)
        /*0938*/ 	.word	0x00000000


	//----- nvinfo : EIATTR_MIN_STACK_SIZE
	.align		4
.L_396:
        /*093c*/ 	.byte	0x04, 0x12
        /*093e*/ 	.short	(.L_398 - .L_397)
	.align		4
.L_397:
        /*0940*/ 	.word	index@(_Z16rfwd_vxp_vzp_newPfS_S_S_S_S_S_S_S_S_S_fffffS_S_iiS_)
        /*0944*/ 	.word	0x00000000


	//----- nvinfo : EIATTR_MIN_STACK_SIZE
	.align		4
.L_398:
        /*0948*/ 	.byte	0x04, 0x12
        /*094a*/ 	.short	(.L_400 - .L_399)
	.align		4
.L_399:
        /*094c*/ 	.word	index@(_Z12rfwd_vxp_vzpPfS_S_S_S_fffffS_S_iiS_)
        /*0950*/ 	.word	0x00000000


	//----- nvinfo : EIATTR_MIN_STACK_SIZE
	.align		4
.L_400:
        /*0954*/ 	.byte	0x04, 0x12
        /*0956*/ 	.short	(.L_402 - .L_401)
	.align		4
.L_401:
        /*0958*/ 	.word	index@(_Z11rfwd_vz_newPfS_S_S_S_S_S_S_fffS_ffiiiiiiS_)
        /*095c*/ 	.word	0x00000000


	//----- nvinfo : EIATTR_MIN_STACK_SIZE
	.align		4
.L_402:
        /*0960*/ 	.byte	0x04, 0x12
        /*0962*/ 	.short	(.L_404 - .L_403)
	.align		4
.L_403:
        /*0964*/ 	.word	index@(_Z7rfwd_vzPfS_S_S_S_fffS_ffiiiiiiS_)
        /*0968*/ 	.word	0x00000000


	//----- nvinfo : EIATTR_MIN_STACK_SIZE
	.align		4
.L_404:
        /*096c*/ 	.byte	0x04, 0x12
        /*096e*/ 	.short	(.L_406 - .L_405)
	.align		4
.L_405:
        /*0970*/ 	.word	index@(_Z11rfwd_vx_newPfS_S_S_S_S_S_S_fffS_ffiiiiiiS_)
        /*0974*/ 	.word	0x00000000


	//----- nvinfo : EIATTR_MIN_STACK_SIZE
	.align		4
.L_406:
        /*0978*/ 	.byte	0x04, 0x12
        /*097a*/ 	.short	(.L_408 - .L_407)
	.align		4
.L_407:
        /*097c*/ 	.word	index@(_Z7rfwd_vxPfS_S_S_S_fffS_ffiiiiiiS_)
        /*0980*/ 	.word	0x00000000


	//----- nvinfo : EIATTR_MIN_STACK_SIZE
	.align		4
.L_408:
        /*0984*/ 	.byte	0x04, 0x12
        /*0986*/ 	.short	(.L_410 - .L_409)
	.align		4
.L_409:
        /*0988*/ 	.word	index@(_Z17fwd_txxzzxzpp_newPfS_S_S_S_S_S_S_S_S_S_S_S_S_S_S_S_fffS_ffiiS_)
        /*098c*/ 	.word	0x00000000


	//----- nvinfo : EIATTR_MIN_STACK_SIZE
	.align		4
.L_410:
        /*0990*/ 	.byte	0x04, 0x12
        /*0992*/ 	.short	(.L_412 - .L_411)
	.align		4
.L_411:
        /*0994*/ 	.word	index@(_Z13fwd_txxzzxzppPfS_S_S_S_S_S_S_S_S_S_S_S_fS_ffiiS_)
        /*0998*/ 	.word	0x00000000


	//----- nvinfo : EIATTR_MIN_STACK_SIZE
	.align		4
.L_412:
        /*099c*/ 	.byte	0x04, 0x12
        /*099e*/ 	.short	(.L_414 - .L_413)
	.align		4
.L_413:
        /*09a0*/ 	.word	index@(_Z5vp_vsPfS_S_S_S_S_ii)
        /*09a4*/ 	.word	0x00000000


	//----- nvinfo : EIATTR_MIN_STACK_SIZE
	.align		4
.L_414:
        /*09a8*/ 	.byte	0x04, 0x12
        /*09aa*/ 	.short	(.L_416 - .L_415)
	.align		4
.L_415:
        /*09ac*/ 	.word	index@(_Z11fwd_vxp_vzpPfS_S_S_S_fffffS_S_iiS_)
        /*09b0*/ 	.word	0x00000000


	//----- nvinfo : EIATTR_MIN_STACK_SIZE
	.align		4
.L_416:
        /*09b4*/ 	.byte	0x04, 0x12
        /*09b6*/ 	.short	(.L_418 - .L_417)
	.align		4
.L_417:
        /*09b8*/ 	.word	index@(_Z14fwd_vz_new_newPfS_S_S_S_S_S_fffS_ffiiS_)
        /*09bc*/ 	.word	0x00000000


	//----- nvinfo : EIATTR_MIN_STACK_SIZE
	.align		4
.L_418:
        /*09c0*/ 	.byte	0x04, 0x12
        /*09c2*/ 	.short	(.L_420 - .L_419)
	.align		4
.L_419:
        /*09c4*/ 	.word	index@(_Z10fwd_vz_newPfS_S_S_S_S_fffS_ffiiS_)
        /*09c8*/ 	.word	0x00000000


	//----- nvinfo : EIATTR_MIN_STACK_SIZE
	.align		4
.L_420:
        /*09cc*/ 	.byte	0x04, 0x12
        /*09ce*/ 	.short	(.L_422 - .L_421)
	.align		4
.L_421:
        /*09d0*/ 	.word	index@(_Z6fwd_vzPfS_S_S_S_fffS_ffiiS_)
        /*09d4*/ 	.word	0x00000000


	//----- nvinfo : EIATTR_MIN_STACK_SIZE
	.align		4
.L_422:
        /*09d8*/ 	.byte	0x04, 0x12
        /*09da*/ 	.short	(.L_424 - .L_423)
	.align		4
.L_423:
        /*09dc*/ 	.word	index@(_Z14fwd_vx_new_newPfS_S_S_S_S_S_fffS_ffiiS_)
        /*09e0*/ 	.word	0x00000000


	//----- nvinfo : EIATTR_MIN_STACK_SIZE
	.align		4
.L_424:
        /*09e4*/ 	.byte	0x04, 0x12
        /*09e6*/ 	.short	(.L_426 - .L_425)
	.align		4
.L_425:
        /*09e8*/ 	.word	index@(_Z10fwd_vx_newPfS_S_S_S_S_fffS_ffiiS_)
        /*09ec*/ 	.word	0x00000000


	//----- nvinfo : EIATTR_MIN_STACK_SIZE
	.align		4
.L_426:
        /*09f0*/ 	.byte	0x04, 0x12
        /*09f2*/ 	.short	(.L_428 - .L_427)
	.align		4
.L_427:
        /*09f4*/ 	.word	index@(_Z6fwd_vxPfS_S_S_S_fffS_ffiiS_)
        /*09f8*/ 	.word	0x00000000


	//----- nvinfo : EIATTR_MIN_STACK_SIZE
	.align		4
.L_428:
        /*09fc*/ 	.byte	0x04, 0x12
        /*09fe*/ 	.short	(.L_430 - .L_429)
	.align		4
.L_429:
        /*0a00*/ 	.word	index@(_Z16rfwd_txxzzxz_newPfS_S_S_S_S_S_S_S_S_S_S_S_S_S_fffS_ffiiS_)
        /*0a04*/ 	.word	0x00000000


	//----- nvinfo : EIATTR_MIN_STACK_SIZE
	.align		4
.L_430:
        /*0a08*/ 	.byte	0x04, 0x12
        /*0a0a*/ 	.short	(.L_432 - .L_431)
	.align		4
.L_431:
        /*0a0c*/ 	.word	index@(_Z12rfwd_txxzzxzPfS_S_S_S_S_S_S_S_S_S_fS_ffiiS_)
        /*0a10*/ 	.word	0x00000000


	//----- nvinfo : EIATTR_MIN_STACK_SIZE
	.align		4
.L_432:
        /*0a14*/ 	.byte	0x04, 0x12
        /*0a16*/ 	.short	(.L_434 - .L_433)
	.align		4
.L_433:
        /*0a18*/ 	.word	index@(_Z20rfwd_vxp_vzp_vxs_vzsPfS_S_S_S_S_S_S_S_S_S_S_S_S_fS_ffiiS_)
        /*0a1c*/ 	.word	0x00000000


	//----- nvinfo : EIATTR_MIN_STACK_SIZE
	.align		4
.L_434:
        /*0a20*/ 	.byte	0x04, 0x12
        /*0a22*/ 	.short	(.L_436 - .L_435)
	.align		4
.L_435:
        /*0a24*/ 	.word	index@(_Z15fwd_txxzzxz_newPfS_S_S_S_S_S_S_S_S_S_S_S_S_S_fffS_ffiiS_)
        /*0a28*/ 	.word	0x00000000


	//----- nvinfo : EIATTR_MIN_STACK_SIZE
	.align		4
.L_436:
        /*0a2c*/ 	.byte	0x04, 0x12
        /*0a2e*/ 	.short	(.L_438 - .L_437)
	.align		4
.L_437:
        /*0a30*/ 	.word	index@(_Z11fwd_txxzzxzPfS_S_S_S_S_S_S_S_S_S_fS_ffiiS_)
        /*0a34*/ 	.word	0x00000000


	//----- nvinfo : EIATTR_MIN_STACK_SIZE
	.align		4
.L_438:
        /*0a38*/ 	.byte	0x04, 0x12
        /*0a3a*/ 	.short	(.L_440 - .L_439)
	.align		4
.L_439:
        /*0a3c*/ 	.word	index@(_Z13fwd_sum_vx_vzPfS_S_S_S_S_ii)
        /*0a40*/ 	.word	0x00000000


	//----- nvinfo : EIATTR_MIN_STACK_SIZE
	.align		4
.L_440:
        /*0a44*/ 	.byte	0x04, 0x12
        /*0a46*/ 	.short	(.L_442 - .L_441)
	.align		4
.L_441:
        /*0a48*/ 	.word	index@(_Z19fwd_vxp_vzp_vxs_vzsPfS_S_S_S_S_S_S_S_S_S_S_S_S_fS_ffiiS_)
        /*0a4c*/ 	.word	0x00000000


	//----- nvinfo : EIATTR_MIN_STACK_SIZE
	.align		4
.L_442:
        /*0a50*/ 	.byte	0x04, 0x12
        /*0a52*/ 	.short	(.L_444 - .L_443)
	.align		4
.L_443:
        /*0a54*/ 	.word	index@(_Z11replace_2wfPfS_ii)
        /*0a58*/ 	.word	0x00000000


	//----- nvinfo : EIATTR_MIN_STACK_SIZE
	.align		4
.L_444:
        /*0a5c*/ 	.byte	0x04, 0x12
        /*0a5e*/ 	.short	(.L_446 - .L_445)
	.align		4
.L_445:
        /*0a60*/ 	.word	index@(_Z7replacePfS_S_S_S_S_S_S_S_S_ii)
        /*0a64*/ 	.word	0x00000000


	//----- nvinfo : EIATTR_MIN_STACK_SIZE
	.align		4
.L_446:
        /*0a68*/ 	.byte	0x04, 0x12
        /*0a6a*/ 	.short	(.L_448 - .L_447)
	.align		4
.L_447:
        /*0a6c*/ 	.word	index@(_Z14cut_direct_newPfiiiiiiiiiifffS_i)
        /*0a70*/ 	.word	0x00000000


	//----- nvinfo : EIATTR_MIN_STACK_SIZE
	.align		4
.L_448:
        /*0a74*/ 	.byte	0x04, 0x12
        /*0a76*/ 	.short	(.L_450 - .L_449)
	.align		4
.L_449:
        /*0a78*/ 	.word	index@(_Z15cut_direct_new1PfiiiiiiiiiifffS_ii)
        /*0a7c*/ 	.word	0x00000000


	//----- nvinfo : EIATTR_MIN_STACK_SIZE
	.align		4
.L_450:
        /*0a80*/ 	.byte	0x04, 0x12
        /*0a82*/ 	.short	(.L_452 - .L_451)
	.align		4
.L_451:
        /*0a84*/ 	.word	index@(_Z10cut_directPfiiiiiiiiiifffS_i)
        /*0a88*/ 	.word	0x00000000


	//----- nvinfo : EIATTR_MIN_STACK_SIZE
	.align		4
.L_452:
        /*0a8c*/ 	.byte	0x04, 0x12
        /*0a8e*/ 	.short	(.L_454 - .L_453)
	.align		4
.L_453:
        /*0a90*/ 	.word	index@(_Z14write_shot_newPfS_S_S_iiiiiiii)
        /*0a94*/ 	.word	0x00000000


	//----- nvinfo : EIATTR_MIN_STACK_SIZE
	.align		4
.L_454:
        /*0a98*/ 	.byte	0x04, 0x12
        /*0a9a*/ 	.short	(.L_456 - .L_455)
	.align		4
.L_455:
        /*0a9c*/ 	.word	index@(_Z13wraddshot_newPfS_S_S_iiiiiiii)
        /*0aa0*/ 	.word	0x00000000


	//----- nvinfo : EIATTR_MIN_STACK_SIZE
	.align		4
.L_456:
        /*0aa4*/ 	.byte	0x04, 0x12
        /*0aa6*/ 	.short	(.L_458 - .L_457)
	.align		4
.L_457:
        /*0aa8*/ 	.word	index@(_Z25write_shot_x_z_acqusitionPfS_iiiiiiiiii)
        /*0aac*/ 	.word	0x00000000


	//----- nvinfo : EIATTR_MIN_STACK_SIZE
	.align		4
.L_458:
        /*0ab0*/ 	.byte	0x04, 0x12
        /*0ab2*/ 	.short	(.L_460 - .L_459)
	.align		4
.L_459:
        /*0ab4*/ 	.word	index@(_Z14write_shot_x_zPfS_iiiiiiiiii)
        /*0ab8*/ 	.word	0x00000000


	//----- nvinfo : EIATTR_MIN_STACK_SIZE
	.align		4
.L_460:
        /*0abc*/ 	.byte	0x04, 0x12
        /*0abe*/ 	.short	(.L_462 - .L_461)
	.align		4
.L_461:
        /*0ac0*/ 	.word	index@(_Z10write_shotPfS_S_S_iiiiiiiiiffiS_f)
        /*0ac4*/ 	.word	0x00000000


	//----- nvinfo : EIATTR_MIN_STACK_SIZE
	.align		4
.L_462:
        /*0ac8*/ 	.byte	0x04, 0x12
        /*0aca*/ 	.short	(.L_464 - .L_463)
	.align		4
.L_463:
        /*0acc*/ 	.word	index@(_Z12wraddshot_lsPfS_S_S_iiiiiiiii)
        /*0ad0*/ 	.word	0x00000000


	//----- nvinfo : EIATTR_MIN_STACK_SIZE
	.align		4
.L_464:
        /*0ad4*/ 	.byte	0x04, 0x12
        /*0ad6*/ 	.short	(.L_466 - .L_465)
	.align		4
.L_465:
        /*0ad8*/ 	.word	index@(_Z24wraddshot_x_z_acqusitionPfS_iiiiiiiiiii)
        /*0adc*/ 	.word	0x00000000


	//----- nvinfo : EIATTR_MIN_STACK_SIZE
	.align		4
.L_466:
        /*0ae0*/ 	.byte	0x04, 0x12
        /*0ae2*/ 	.short	(.L_468 - .L_467)
	.align		4
.L_467:
        /*0ae4*/ 	.word	index@(_Z13wraddshot_x_zPfS_iiiiiiiiiii)
        /*0ae8*/ 	.word	0x00000000


	//----- nvinfo : EIATTR_MIN_STACK_SIZE
	.align		4
.L_468:
        /*0aec*/ 	.byte	0x04, 0x12
        /*0aee*/ 	.short	(.L_470 - .L_469)
	.align		4
.L_469:
        /*0af0*/ 	.word	index@(_Z13wraddshot_setPfS_S_S_iiiiiiiii)
        /*0af4*/ 	.word	0x00000000


	//----- nvinfo : EIATTR_MIN_STACK_SIZE
	.align		4
.L_470:
        /*0af8*/ 	.byte	0x04, 0x12
        /*0afa*/ 	.short	(.L_472 - .L_471)
	.align		4
.L_471:
        /*0afc*/ 	.word	index@(_Z9wraddshotPfS_S_S_iiiiiiiii)
        /*0b00*/ 	.word	0x00000000


	//----- nvinfo : EIATTR_MIN_STACK_SIZE
	.align		4
.L_472:
        /*0b04*/ 	.byte	0x04, 0x12
        /*0b06*/ 	.short	(.L_474 - .L_473)
	.align		4
.L_473:
        /*0b08*/ 	.word	index@(_Z10add_sourcePfS_S_iiiiii)
        /*0b0c*/ 	.word	0x00000000
.L_474:


//--------------------- .nv.compat                --------------------------
	.section	.nv.compat,"",@"SHT_CUDA_COMPAT_INFO"
	.align	4
        /*0000*/ 	.byte	0x02, 0x09, 0x00, 0x00, 0x02, 0x02, 0x01, 0x00, 0x02, 0x05, 0x05, 0x00, 0x03, 0x07, 0x01, 0x01
        /*0010*/ 	.byte	0x02, 0x03, 0x00, 0x00, 0x02, 0x06, 0x01, 0x00, 0x04, 0x0b, 0x08, 0x00, 0x01, 0x00, 0x00, 0x00
        /*0020*/ 	.byte	0x00, 0x00, 0x00, 0x00


//--------------------- .nv.info._Z11imaging_oldPfS_S_S_iiiii --------------------------
	.section	.nv.info._Z11imaging_oldPfS_S_S_iiiii,"",@"SHT_CUDA_INFO"
	.sectionflags	@""
	.align	4


	//----- nvinfo : EIATTR_CUDA_API_VERSION
	.align		4
        /*0000*/ 	.byte	0x04, 0x37
        /*0002*/ 	.short	(.L_476 - .L_475)
.L_475:
        /*0004*/ 	.word	0x00000082


	//----- nvinfo : EIATTR_KPARAM_INFO
	.align		4
.L_476:
        /*0008*/ 	.byte	0x04, 0x17
        /*000a*/ 	.short	(.L_478 - .L_477)
.L_477:
        /*000c*/ 	.word	0x00000000
        /*0010*/ 	.short	0x0008
        /*0012*/ 	.short	0x0030
        /*0014*/ 	.byte	0x00, 0xf0, 0x11, 0x00


	//----- nvinfo : EIATTR_KPARAM_INFO
	.align		4
.L_478:
        /*0018*/ 	.byte	0x04, 0x17
        /*001a*/ 	.short	(.L_480 - .L_479)
.L_479:
        /*001c*/ 	.word	0x00000000
        /*0020*/ 	.short	0x0007
        /*0022*/ 	.short	0x002c
        /*0024*/ 	.byte	0x00, 0xf0, 0x11, 0x00


	//----- nvinfo : EIATTR_KPARAM_INFO
	.align		4
.L_480:
        /*0028*/ 	.byte	0x04, 0x17
        /*002a*/ 	.short	(.L_482 - .L_481)
.L_481:
        /*002c*/ 	.word	0x00000000
        /*0030*/ 	.short	0x0006
        /*0032*/ 	.short	0x0028
        /*0034*/ 	.byte	0x00, 0xf0, 0x11, 0x00


	//----- nvinfo : EIATTR_KPARAM_INFO
	.align		4
.L_482:
        /*0038*/ 	.byte	0x04, 0x17
        /*003a*/ 	.short	(.L_484 - .L_483)
.L_483:
        /*003c*/ 	.word	0x00000000
        /*0040*/ 	.short	0x0005
        /*0042*/ 	.short	0x0024
        /*0044*/ 	.byte	0x00, 0xf0, 0x11, 0x00


	//----- nvinfo : EIATTR_KPARAM_INFO
	.align		4
.L_484:
        /*0048*/ 	.byte	0x04, 0x17
        /*004a*/ 	.short	(.L_486 - .L_485)
.L_485:
        /*004c*/ 	.word	0x00000000
        /*0050*/ 	.short	0x0004
        /*0052*/ 	.short	0x0020
        /*0054*/ 	.byte	0x00, 0xf0, 0x11, 0x00


	//----- nvinfo : EIATTR_KPARAM_INFO
	.align		4
.L_486:
        /*0058*/ 	.byte	0x04, 0x17
        /*005a*/ 	.short	(.L_488 - .L_487)
.L_487:
        /*005c*/ 	.word	0x00000000
        /*0060*/ 	.short	0x0003
        /*0062*/ 	.short	0x0018
        /*0064*/ 	.byte	0x00, 0xf5, 0x21, 0x00


	//----- nvinfo : EIATTR_KPARAM_INFO
	.align		4
.L_488:
        /*0068*/ 	.byte	0x04, 0x17
        /*006a*/ 	.short	(.L_490 - .L_489)
.L_489:
        /*006c*/ 	.word	0x00000000
        /*0070*/ 	.short	0x0002
        /*0072*/ 	.short	0x0010
        /*0074*/ 	.byte	0x00, 0xf5, 0x21, 0x00


	//----- nvinfo : EIATTR_KPARAM_INFO
	.align		4
.L_490:
        /*0078*/ 	.byte	0x04, 0x17
        /*007a*/ 	.short	(.L_492 - .L_491)
.L_491:
        /*007c*/ 	.word	0x00000000
        /*0080*/ 	.short	0x0001
        /*0082*/ 	.short	0x0008
        /*0084*/ 	.byte	0x00, 0xf5, 0x21, 0x00


	//----- nvinfo : EIATTR_KPARAM_INFO
	.align		4
.L_492:
        /*0088*/ 	.byte	0x04, 0x17
        /*008a*/ 	.short	(.L_494 - .L_493)
.L_493:
        /*008c*/ 	.word	0x00000000
        /*0090*/ 	.short	0x0000
        /*0092*/ 	.short	0x0000
        /*0094*/ 	.byte	0x00, 0xf5, 0x21, 0x00


	//----- nvinfo : EIATTR_SPARSE_MMA_MASK
	.align		4
.L_494:
        /*0098*/ 	.byte	0x03, 0x50
        /*009a*/ 	.short	0x0000


	//----- nvinfo : EIATTR_MAXREG_COUNT
	.align		4
        /*009c*/ 	.byte	0x03, 0x1b
        /*009e*/ 	.short	0x00ff


	//----- nvinfo : EIATTR_MERCURY_ISA_VERSION
	.align		4
        /*00a0*/ 	.byte	0x03, 0x5f
        /*00a2*/ 	.short	0x0101


	//----- nvinfo : EIATTR_VRC_CTA_INIT_COUNT
	.align		4
        /*00a4*/ 	.byte	0x02, 0x4a
	.zero		1
	.zero		1


	//----- nvinfo : EIATTR_EXIT_INSTR_OFFSETS
	.align		4
        /*00a8*/ 	.byte	0x04, 0x1c
        /*00aa*/ 	.short	(.L_496 - .L_495)


	//   ....[0]....
.L_495:
        /*00ac*/ 	.word	0x000000c0


	//   ....[1]....
        /*00b0*/ 	.word	0x00000250


	//----- nvinfo : EIATTR_CBANK_PARAM_SIZE
	.align		4
.L_496:
        /*00b4*/ 	.byte	0x03, 0x19
        /*00b6*/ 	.short	0x0034


	//----- nvinfo : EIATTR_PARAM_CBANK
	.align		4
        /*00b8*/ 	.byte	0x04, 0x0a
        /*00ba*/ 	.short	(.L_498 - .L_497)
	.align		4
.L_497:
        /*00bc*/ 	.word	index@(.nv.constant0._Z11imaging_oldPfS_S_S_iiiii)
        /*00c0*/ 	.short	0x0380
        /*00c2*/ 	.short	0x0034


	//----- nvinfo : EIATTR_SW_WAR
	.align		4
.L_498:
        /*00c4*/ 	.byte	0x04, 0x36
        /*00c6*/ 	.short	(.L_500 - .L_499)
.L_499:
        /*00c8*/ 	.word	0x00000008
.L_500:


//--------------------- .nv.info._Z19imaging_dot_productPfS_S_S_S_S_iiiiii --------------------------
	.section	.nv.info._Z19imaging_dot_productPfS_S_S_S_S_iiiiii,"",@"SHT_CUDA_INFO"
	.sectionflags	@""
	.align	4


	//----- nvinfo : EIATTR_CUDA_API_VERSION
	.align		4
        /*0000*/ 	.byte	0x04, 0x37
        /*0002*/ 	.short	(.L_502 - .L_501)
.L_501:
        /*0004*/ 	.word	0x00000082


	//----- nvinfo : EIATTR_KPARAM_INFO
	.align		4
.L_502:
        /*0008*/ 	.byte	0x04, 0x17
        /*000a*/ 	.short	(.L_504 - .L_503)
.L_503:
        /*000c*/ 	.word	0x00000000
        /*0010*/ 	.short	0x000b
        /*0012*/ 	.short	0x0044
        /*0014*/ 	.byte	0x00, 0xf0, 0x11, 0x00


	//----- nvinfo : EIATTR_KPARAM_INFO
	.align		4
.L_504:
        /*0018*/ 	.byte	0x04, 0x17
        /*001a*/ 	.short	(.L_506 - .L_505)
.L_505:
        /*001c*/ 	.word	0x00000000
        /*0020*/ 	.short	0x000a
        /*0022*/ 	.short	0x0040
        /*0024*/ 	.byte	0x00, 0xf0, 0x11, 0x00


	//----- nvinfo : EIATTR_KPARAM_INFO
	.align		4
.L_506:
        /*0028*/ 	.byte	0x04, 0x17
        /*002a*/ 	.short	(.L_508 - .L_507)
.L_507:
        /*002c*/ 	.word	0x00000000
        /*0030*/ 	.short	0x0009
        /*0032*/ 	.short	0x003c
        /*0034*/ 	.byte	0x00, 0xf0, 0x11, 0x00


	//----- nvinfo : EIATTR_KPARAM_INFO
	.align		4
.L_508:
        /*0038*/ 	.byte	0x04, 0x17
        /*003a*/ 	.short	(.L_510 - .L_509)
.L_509:
        /*003c*/ 	.word	0x00000000
        /*0040*/ 	.short	0x0008
        /*0042*/ 	.short	0x0038
        /*0044*/ 	.byte	0x00, 0xf0, 0x11, 0x00


	//----- nvinfo : EIATTR_KPARAM_INFO
	.align		4
.L_510:
        /*0048*/ 	.byte	0x04, 0x17
        /*004a*/ 	.short	(.L_512 - .L_511)
.L_511:
        /*004c*/ 	.word	0x00000000
        /*0050*/ 	.short	0x0007
        /*0052*/ 	.short	0x0034
        /*0054*/ 	.byte	0x00, 0xf0, 0x11, 0x00


	//----- nvinfo : EIATTR_KPARAM_INFO
	.align		4
.L_512:
        /*0058*/ 	.byte	0x04, 0x17
        /*005a*/ 	.short	(.L_514 - .L_513)
.L_513:
        /*005c*/ 	.word	0x00000000
        /*0060*/ 	.short	0x0006
        /*0062*/ 	.short	0x0030
        /*0064*/ 	.byte	0x00, 0xf0, 0x11, 0x00


	//----- nvinfo : EIATTR_KPARAM_INFO
	.align		4
.L_514:
        /*0068*/ 	.byte	0x04, 0x17
        /*006a*/ 	.short	(.L_516 - .L_515)
.L_515:
        /*006c*/ 	.word	0x00000000
        /*0070*/ 	.short	0x0005
        /*0072*/ 	.short	0x0028
        /*0074*/ 	.byte	0x00, 0xf5, 0x21, 0x00


	//----- nvinfo : EIATTR_KPARAM_INFO
	.align		4
.L_516:
        /*0078*/ 	.byte	0x04, 0x17
        /*007a*/ 	.short	(.L_518 - .L_517)
.L_517:
        /*007c*/ 	.word	0x00000000
        /*0080*/ 	.short	0x0004
        /*0082*/ 	.short	0x0020
        /*0084*/ 	.byte	0x00, 0xf5, 0x21, 0x00


	//----- nvinfo : EIATTR_KPARAM_INFO
	.align		4
.L_518:
        /*0088*/ 	.byte	0x04, 0x17
        /*008a*/ 	.short	(.L_520 - .L_519)
.L_519:
        /*008c*/ 	.word	0x00000000
        /*0090*/ 	.short	0x0003
        /*0092*/ 	.short	0x0018
        /*0094*/ 	.byte	0x00, 0xf5, 0x21, 0x00


	//----- nvinfo : EIATTR_KPARAM_INFO
	.align		4
.L_520:
        /*0098*/ 	.byte	0x04, 0x17
        /*009a*/ 	.short	(.L_522 - .L_521)
.L_521:
        /*009c*/ 	.word	0x00000000
        /*00a0*/ 	.short	0x0002
        /*00a2*/ 	.short	0x0010
        /*00a4*/ 	.byte	0x00, 0xf5, 0x21, 0x00


	//----- nvinfo : EIATTR_KPARAM_INFO
	.align		4
.L_522:
        /*00a8*/ 	.byte	0x04, 0x17
        /*00aa*/ 	.short	(.L_524 - .L_523)
.L_523:
        /*00ac*/ 	.word	0x00000000
        /*00b0*/ 	.short	0x0001
        /*00b2*/ 	.short	0x0008
        /*00b4*/ 	.byte	0x00, 0xf5, 0x21, 0x00


	//----- nvinfo : EIATTR_KPARAM_INFO
	.align		4
.L_524:
        /*00b8*/ 	.byte	0x04, 0x17
        /*00ba*/ 	.short	(.L_526 - .L_525)
.L_525:
        /*00bc*/ 	.word	0x00000000
        /*00c0*/ 	.short	0x0000
        /*00c2*/ 	.short	0x0000
        /*00c4*/ 	.byte	0x00, 0xf5, 0x21, 0x00


	//----- nvinfo : EIATTR_SPARSE_MMA_MASK
	.align		4
.L_526:
        /*00c8*/ 	.byte	0x03, 0x50
        /*00ca*/ 	.short	0x0000


	//----- nvinfo : EIATTR_MAXREG_COUNT
	.align		4
        /*00cc*/ 	.byte	0x03, 0x1b
        /*00ce*/ 	.short	0x00ff


	//----- nvinfo : EIATTR_MERCURY_ISA_VERSION
	.align		4
        /*00d0*/ 	.byte	0x03, 0x5f
        /*00d2*/ 	.short	0x0101


	//----- nvinfo : EIATTR_VRC_CTA_INIT_COUNT
	.align		4
        /*00d4*/ 	.byte	0x02, 0x4a
	.zero		1
	.zero		1


	//----- nvinfo : EIATTR_EXIT_INSTR_OFFSETS
	.align		4
        /*00d8*/ 	.byte	0x04, 0x1c
        /*00da*/ 	.short	(.L_528 - .L_527)


	//   ....[0]....
.L_527:
        /*00dc*/ 	.word	0x000000c0


	//   ....[1]....
        /*00e0*/ 	.word	0x00000300


	//----- nvinfo : EIATTR_CBANK_PARAM_SIZE
	.align		4
.L_528:
        /*00e4*/ 	.byte	0x03, 0x19
        /*00e6*/ 	.short	0x0048


	//----- nvinfo : EIATTR_PARAM_CBANK
	.align		4
        /*00e8*/ 	.byte	0x04, 0x0a
        /*00ea*/ 	.short	(.L_530 - .L_529)
	.align		4
.L_529:
        /*00ec*/ 	.word	index@(.nv.constant0._Z19imaging_dot_productPfS_S_S_S_S_iiiiii)
        /*00f0*/ 	.short	0x0380
        /*00f2*/ 	.short	0x0048


	//----- nvinfo : EIATTR_SW_WAR
	.align		4
.L_530:
        /*00f4*/ 	.byte	0x04, 0x36
        /*00f6*/ 	.short	(.L_532 - .L_531)
.L_531:
        /*00f8*/ 	.word	0x00000008
.L_532:


//--------------------- .nv.info._Z10imagingaddPfS_iiS_f --------------------------
	.section	.nv.info._Z10imagingaddPfS_iiS_f,"",@"SHT_CUDA_INFO"
	.sectionflags	@""
	.align	4


	//----- nvinfo : EIATTR_CUDA_API_VERSION
	.align		4
        /*0000*/ 	.byte	0x04, 0x37
        /*0002*/ 	.short	(.L_534 - .L_533)
.L_533:
        /*0004*/ 	.word	0x00000082


	//----- nvinfo : EIATTR_KPARAM_INFO
	.align		4
.L_534:
        /*0008*/ 	.byte	0x04, 0x17
        /*000a*/ 	.short	(.L_536 - .L_535)
.L_535:
        /*000c*/ 	.word	0x00000000
        /*0010*/ 	.short	0x0005
        /*0012*/ 	.short	0x0020
        /*0014*/ 	.byte	0x00, 0xf0, 0x11, 0x00


	//----- nvinfo : EIATTR_KPARAM_INFO
	.align		4
.L_536:
        /*0018*/ 	.byte	0x04, 0x17
        /*001a*/ 	.short	(.L_538 - .L_537)
.L_537:
        /*001c*/ 	.word	0x00000000
        /*0020*/ 	.short	0x0004
        /*0022*/ 	.short	0x0018
        /*0024*/ 	.byte	0x00, 0xf5, 0x21, 0x00


	//----- nvinfo : EIATTR_KPARAM_INFO
	.align		4
.L_538:
        /*0028*/ 	.byte	0x04, 0x17
        /*002a*/ 	.short	(.L_540 - .L_539)
.L_539:
        /*002c*/ 	.word	0x00000000
        /*0030*/ 	.short	0x0003
        /*0032*/ 	.short	0x0014
        /*0034*/ 	.byte	0x00, 0xf0, 0x11, 0x00


	//----- nvinfo : EIATTR_KPARAM_INFO
	.align		4
.L_540:
        /*0038*/ 	.byte	0x04, 0x17
        /*003a*/ 	.short	(.L_542 - .L_541)
.L_541:
        /*003c*/ 	.word	0x00000000
        /*0040*/ 	.short	0x0002
        /*0042*/ 	.short	0x0010
        /*0044*/ 	.byte	0x00, 0xf0, 0x11, 0x00


	//----- nvinfo : EIATTR_KPARAM_INFO
	.align		4
.L_542:
        /*0048*/ 	.byte	0x04, 0x17
        /*004a*/ 	.short	(.L_544 - .L_543)
.L_543:
        /*004c*/ 	.word	0x00000000
        /*0050*/ 	.short	0x0001
        /*0052*/ 	.short	0x0008
        /*0054*/ 	.byte	0x00, 0xf5, 0x21, 0x00


	//----- nvinfo : EIATTR_KPARAM_INFO
	.align		4
.L_544:
        /*0058*/ 	.byte	0x04, 0x17
        /*005a*/ 	.short	(.L_546 - .L_545)
.L_545:
        /*005c*/ 	.word	0x00000000
        /*0060*/ 	.short	0x0000
        /*0062*/ 	.short	0x0000
        /*0064*/ 	.byte	0x00, 0xf5, 0x21, 0x00


	//----- nvinfo : EIATTR_SPARSE_MMA_MASK
	.align		4
.L_546:
        /*0068*/ 	.byte	0x03, 0x50
        /*006a*/ 	.short	0x0000


	//----- nvinfo : EIATTR_MAXREG_COUNT
	.align		4
        /*006c*/ 	.byte	0x03, 0x1b
        /*006e*/ 	.short	0x00ff


	//----- nvinfo : EIATTR_MERCURY_ISA_VERSION
	.align		4
        /*0070*/ 	.byte	0x03, 0x5f
        /*0072*/ 	.short	0x0101


	//----- nvinfo : EIATTR_VRC_CTA_INIT_COUNT
	.align		4
        /*0074*/ 	.byte	0x02, 0x4a
	.zero		1
	.zero		1


	//----- nvinfo : EIATTR_EXIT_INSTR_OFFSETS
	.align		4
        /*0078*/ 	.byte	0x04, 0x1c
        /*007a*/ 	.short	(.L_548 - .L_547)


	//   ....[0]....
.L_547:
        /*007c*/ 	.word	0x000000c0


	//   ....[1]....
        /*0080*/ 	.word	0x00000250


	//----- nvinfo : EIATTR_CRS_STACK_SIZE
	.align		4
.L_548:
        /*0084*/ 	.byte	0x04, 0x1e
        /*0086*/ 	.short	(.L_550 - .L_549)
.L_549:
        /*0088*/ 	.word	0x00000000


	//----- nvinfo : EIATTR_CBANK_PARAM_SIZE
	.align		4
.L_550:
        /*008c*/ 	.byte	0x03, 0x19
        /*008e*/ 	.short	0x0024


	//----- nvinfo : EIATTR_PARAM_CBANK
	.align		4
        /*0090*/ 	.byte	0x04, 0x0a
        /*0092*/ 	.short	(.L_552 - .L_551)
	.align		4
.L_551:
        /*0094*/ 	.word	index@(.nv.constant0._Z10imagingaddPfS_iiS_f)
        /*0098*/ 	.short	0x0380
        /*009a*/ 	.short	0x0024


	//----- nvinfo : EIATTR_SW_WAR
	.align		4
.L_552:
        /*009c*/ 	.byte	0x04, 0x36
        /*009e*/ 	.short	(.L_554 - .L_553)
.L_553:
        /*00a0*/ 	.word	0x00000008
.L_554:


//--------------------- .nv.info._Z22imaging_correlation_psPfS_S_iiiiii --------------------------
	.section	.nv.info._Z22imaging_correlation_psPfS_S_iiiiii,"",@"SHT_CUDA_INFO"
	.sectionflags	@""
	.align	4


	//----- nvinfo : EIATTR_CUDA_API_VERSION
	.align		4
        /*0000*/ 	.byte	0x04, 0x37
        /*0002*/ 	.short	(.L_556 - .L_555)
.L_555:
        /*0004*/ 	.word	0x00000082


	//----- nvinfo : EIATTR_KPARAM_INFO
	.align		4
.L_556:
        /*0008*/ 	.byte	0x04, 0x17
        /*000a*/ 	.short	(.L_558 - .L_557)
.L_557:
        /*000c*/ 	.word	0x00000000
        /*0010*/ 	.short	0x0008
        /*0012*/ 	.short	0x002c
        /*0014*/ 	.byte	0x00, 0xf0, 0x11, 0x00


	//----- nvinfo : EIATTR_KPARAM_INFO
	.align		4
.L_558:
        /*0018*/ 	.byte	0x04, 0x17
        /*001a*/ 	.short	(.L_560 - .L_559)
.L_559:
        /*001c*/ 	.word	0x00000000
        /*0020*/ 	.short	0x0007
        /*0022*/ 	.short	0x0028
        /*0024*/ 	.byte	0x00, 0xf0, 0x11, 0x00


	//----- nvinfo : EIATTR_KPARAM_INFO
	.align		4
.L_560:
        /*0028*/ 	.byte	0x04, 0x17
        /*002a*/ 	.short	(.L_562 - .L_561)
.L_561:
        /*002c*/ 	.word	0x00000000
        /*0030*/ 	.short	0x0006
        /*0032*/ 	.short	0x0024
        /*0034*/ 	.byte	0x00, 0xf0, 0x11, 0x00


	//----- nvinfo : EIATTR_KPARAM_INFO
	.align		4
.L_562:
        /*0038*/ 	.byte	0x04, 0x17
        /*003a*/ 	.short	(.L_564 - .L_563)
.L_563:
        /*003c*/ 	.word	0x00000000
        /*0040*/ 	.short	0x0005
        /*0042*/ 	.short	0x0020
        /*0044*/ 	.byte	0x00, 0xf0, 0x11, 0x00


	//----- nvinfo : EIATTR_KPARAM_INFO
	.align		4
.L_564:
        /*0048*/ 	.byte	0x04, 0x17
        /*004a*/ 	.short	(.L_566 - .L_565)
.L_565:
        /*004c*/ 	.word	0x00000000
        /*0050*/ 	.short	0x0004
        /*0052*/ 	.short	0x001c
        /*0054*/ 	.byte	0x00, 0xf0, 0x11, 0x00


	//----- nvinfo : EIATTR_KPARAM_INFO
	.align		4
.L_566:
        /*0058*/ 	.byte	0x04, 0x17
        /*005a*/ 	.short	(.L_568 - .L_567)
.L_567:
        /*005c*/ 	.word	0x00000000
        /*0060*/ 	.short	0x0003
        /*0062*/ 	.short	0x0018
        /*0064*/ 	.byte	0x00, 0xf0, 0x11, 0x00


	//----- nvinfo : EIATTR_KPARAM_INFO
	.align		4
.L_568:
        /*0068*/ 	.byte	0x04, 0x17
        /*006a*/ 	.short	(.L_570 - .L_569)
.L_569:
        /*006c*/ 	.word	0x00000000
        /*0070*/ 	.short	0x0002
        /*0072*/ 	.short	0x0010
        /*0074*/ 	.byte	0x00, 0xf5, 0x21, 0x00


	//----- nvinfo : EIATTR_KPARAM_INFO
	.align		4
.L_570:
        /*0078*/ 	.byte	0x04, 0x17
        /*007a*/ 	.short	(.L_572 - .L_571)
.L_571:
        /*007c*/ 	.word	0x00000000
        /*0080*/ 	.short	0x0001
        /*0082*/ 	.short	0x0008
        /*0084*/ 	.byte	0x00, 0xf5, 0x21, 0x00


	//----- nvinfo : EIATTR_KPARAM_INFO
	.align		4
.L_572:
        /*0088*/ 	.byte	0x04, 0x17
        /*008a*/ 	.short	(.L_574 - .L_573)
.L_573:
        /*008c*/ 	.word	0x00000000
        /*0090*/ 	.short	0x0000
        /*0092*/ 	.short	0x0000
        /*0094*/ 	.byte	0x00, 0xf5, 0x21, 0x00


	//----- nvinfo : EIATTR_SPARSE_MMA_MASK
	.align		4
.L_574:
        /*0098*/ 	.byte	0x03, 0x50
        /*009a*/ 	.short	0x0000


	//----- nvinfo : EIATTR_MAXREG_COUNT
	.align		4
        /*009c*/ 	.byte	0x03, 0x1b
        /*009e*/ 	.short	0x00ff


	//----- nvinfo : EIATTR_MERCURY_ISA_VERSION
	.align		4
        /*00a0*/ 	.byte	0x03, 0x5f
        /*00a2*/ 	.short	0x0101


	//----- nvinfo : EIATTR_VRC_CTA_INIT_COUNT
	.align		4
        /*00a4*/ 	.byte	0x02, 0x4a
	.zero		1
	.zero		1


	//----- nvinfo : EIATTR_EXIT_INSTR_OFFSETS
	.align		4
        /*00a8*/ 	.byte	0x04, 0x1c
        /*00aa*/ 	.short	(.L_576 - .L_575)


	//   ....[0]....
.L_575:
        /*00ac*/ 	.word	0x000000d0


	//   ....[1]....
        /*00b0*/ 	.word	0x00000160


	//   ....[2]....
        /*00b4*/ 	.word	0x000001b0


	//   ....[3]....
        /*00b8*/ 	.word	0x000002e0


	//----- nvinfo : EIATTR_CBANK_PARAM_SIZE
	.align		4
.L_576:
        /*00bc*/ 	.byte	0x03, 0x19
        /*00be*/ 	.short	0x0030


	//----- nvinfo : EIATTR_PARAM_CBANK
	.align		4
        /*00c0*/ 	.byte	0x04, 0x0a
        /*00c2*/ 	.short	(.L_578 - .L_577)
	.align		4
.L_577:
        /*00c4*/ 	.word	index@(.nv.constant0._Z22imaging_correlation_psPfS_S_iiiiii)
        /*00c8*/ 	.short	0x0380
        /*00ca*/ 	.short	0x0030


	//----- nvinfo : EIATTR_SW_WAR
	.align		4
.L_578:
        /*00cc*/ 	.byte	0x04, 0x36
        /*00ce*/ 	.short	(.L_580 - .L_579)
.L_579:
        /*00d0*/ 	.word	0x00000008
.L_580:


//--------------------- .nv.info._Z29imaging_vector_correlation_psPfS_S_S_S_iiiiii --------------------------
	.section	.nv.info._Z29imaging_vector_correlation_psPfS_S_S_S_iiiiii,"",@"SHT_CUDA_INFO"
	.sectionflags	@""
	.align	4


	//----- nvinfo : EIATTR_CUDA_API_VERSION
	.align		4
        /*0000*/ 	.byte	0x04, 0x37
        /*0002*/ 	.short	(.L_582 - .L_581)
.L_581:
        /*0004*/ 	.word	0x00000082


	//----- nvinfo : EIATTR_KPARAM_INFO
	.align		4
.L_582:
        /*0008*/ 	.byte	0x04, 0x17
        /*000a*/ 	.short	(.L_584 - .L_583)
.L_583:
        /*000c*/ 	.word	0x00000000
        /*0010*/ 	.short	0x000a
        /*0012*/ 	.short	0x003c
        /*0014*/ 	.byte	0x00, 0xf0, 0x11, 0x00


	//----- nvinfo : EIATTR_KPARAM_INFO
	.align		4
.L_584:
        /*0018*/ 	.byte	0x04, 0x17
        /*001a*/ 	.short	(.L_586 - .L_585)
.L_585:
        /*001c*/ 	.word	0x00000000
        /*0020*/ 	.short	0x0009
        /*0022*/ 	.short	0x0038
        /*0024*/ 	.byte	0x00, 0xf0, 0x11, 0x00


	//----- nvinfo : EIATTR_KPARAM_INFO
	.align		4
.L_586:
        /*0028*/ 	.byte	0x04, 0x17
        /*002a*/ 	.short	(.L_588 - .L_587)
.L_587:
        /*002c*/ 	.word	0x00000000
        /*0030*/ 	.short	0x0008
        /*0032*/ 	.short	0x0034
        /*0034*/ 	.byte	0x00, 0xf0, 0x11, 0x00


	//----- nvinfo : EIATTR_KPARAM_INFO
	.align		4
.L_588:
        /*0038*/ 	.byte	0x04, 0x17
        /*003a*/ 	.short	(.L_590 - .L_589)
.L_589:
        /*003c*/ 	.word	0x00000000
        /*0040*/ 	.short	0x0007
        /*0042*/ 	.short	0x0030
        /*0044*/ 	.byte	0x00, 0xf0, 0x11, 0x00


	//----- nvinfo : EIATTR_KPARAM_INFO
	.align		4
.L_590:
        /*0048*/ 	.byte	0x04, 0x17
        /*004a*/ 	.short	(.L_592 - .L_591)
.L_591:
        /*004c*/ 	.word	0x00000000
        /*0050*/ 	.short	0x0006
        /*0052*/ 	.short	0x002c
        /*0054*/ 	.byte	0x00, 0xf0, 0x11, 0x00


	//----- nvinfo : EIATTR_KPARAM_INFO
	.align		4
.L_592:
        /*0058*/ 	.byte	0x04, 0x17
        /*005a*/ 	.short	(.L_594 - .L_593)
.L_593:
        /*005c*/ 	.word	0x00000000
        /*0060*/ 	.short	0x0005
        /*0062*/ 	.short	0x0028
        /*0064*/ 	.byte	0x00, 0xf0, 0x11, 0x00


	//----- nvinfo : EIATTR_KPARAM_INFO
	.align		4
.L_594:
        /*0068*/ 	.byte	0x04, 0x17
        /*006a*/ 	.short	(.L_596 - .L_595)
.L_595:
        /*006c*/ 	.word	0x00000000
        /*0070*/ 	.short	0x0004
        /*0072*/ 	.short	0x0020
        /*0074*/ 	.byte	0x00, 0xf5, 0x21, 0x00


	//----- nvinfo : EIATTR_KPARAM_INFO
	.align		4
.L_596:
        /*0078*/ 	.byte	0x04, 0x17
        /*007a*/ 	.short	(.L_598 - .L_597)
.L_597:
        /*007c*/ 	.word	0x00000000
        /*0080*/ 	.short	0x0003
        /*0082*/ 	.short	0x0018
        /*0084*/ 	.byte	0x00, 0xf5, 0x21, 0x00


	//----- nvinfo : EIATTR_KPARAM_INFO
	.align		4
.L_598:
        /*0088*/ 	.byte	0x04, 0x17
        /*008a*/ 	.short	(.L_600 - .L_599)
.L_599:
        /*008c*/ 	.word	0x00000000
        /*0090*/ 	.short	0x0002
        /*0092*/ 	.short	0x0010
        /*0094*/ 	.byte	0x00, 0xf5, 0x21, 0x00


	//----- nvinfo : EIATTR_KPARAM_INFO
	.align		4
.L_600:
        /*0098*/ 	.byte	0x04, 0x17
        /*009a*/ 	.short	(.L_602 - .L_601)
.L_601:
        /*009c*/ 	.word	0x00000000
        /*00a0*/ 	.short	0x0001
        /*00a2*/ 	.short	0x0008
        /*00a4*/ 	.byte	0x00, 0xf5, 0x21, 0x00


	//----- nvinfo : EIATTR_KPARAM_INFO
	.align		4
.L_602:
        /*00a8*/ 	.byte	0x04, 0x17
        /*00aa*/ 	.short	(.L_604 - .L_603)
.L_603:
        /*00ac*/ 	.word	0x00000000
        /*00b0*/ 	.short	0x0000
        /*00b2*/ 	.short	0x0000
        /*00b4*/ 	.byte	0x00, 0xf5, 0x21, 0x00


	//----- nvinfo : EIATTR_SPARSE_MMA_MASK
	.align		4
.L_604:
        /*00b8*/ 	.byte	0x03, 0x50
        /*00ba*/ 	.short	0x0000


	//----- nvinfo : EIATTR_MAXREG_COUNT
	.align		4
        /*00bc*/ 	.byte	0x03, 0x1b
        /*00be*/ 	.short	0x00ff


	//----- nvinfo : EIATTR_MERCURY_ISA_VERSION
	.align		4
        /*00c0*/ 	.byte	0x03, 0x5f
        /*00c2*/ 	.short	0x0101


	//----- nvinfo : EIATTR_VRC_CTA_INIT_COUNT
	.align		4
        /*00c4*/ 	.byte	0x02, 0x4a
	.zero		1
	.zero		1


	//----- nvinfo : EIATTR_EXIT_INSTR_OFFSETS
	.align		4
        /*00c8*/ 	.byte	0x04, 0x1c
        /*00ca*/ 	.short	(.L_606 - .L_605)


	//   ....[0]....
.L_605:
        /*00cc*/ 	.word	0x000000d0


	//   ....[1]....
        /*00d0*/ 	.word	0x00000160


	//   ....[2]....
        /*00d4*/ 	.word	0x000001b0


	//   ....[3]....
        /*00d8*/ 	.word	0x00000350


	//----- nvinfo : EIATTR_CBANK_PARAM_SIZE
	.align		4
.L_606:
        /*00dc*/ 	.byte	0x03, 0x19
        /*00de*/ 	.short	0x0040


	//----- nvinfo : EIATTR_PARAM_CBANK
	.align		4
        /*00e0*/ 	.byte	0x04, 0x0a
        /*00e2*/ 	.short	(.L_608 - .L_607)
	.align		4
.L_607:
        /*00e4*/ 	.word	index@(.nv.constant0._Z29imaging_vector_correlation_psPfS_S_S_S_iiiiii)
        /*00e8*/ 	.short	0x0380
        /*00ea*/ 	.short	0x0040


	//----- nvinfo : EIATTR_SW_WAR
	.align		4
.L_608:
        /*00ec*/ 	.byte	0x04, 0x36
        /*00ee*/ 	.short	(.L_610 - .L_609)
.L_609:
        /*00f0*/ 	.word	0x00000008
.L_610:


//--------------------- .nv.info._Z27imaging_correlation_sign_psPfS_S_S_iiiiii --------------------------
	.section	.nv.info._Z27imaging_correlation_sign_psPfS_S_S_iiiiii,"",@"SHT_CUDA_INFO"
	.sectionflags	@""
	.align	4


	//----- nvinfo : EIATTR_CUDA_API_VERSION
	.align		4
        /*0000*/ 	.byte	0x04, 0x37
        /*0002*/ 	.short	(.L_612 - .L_611)
.L_611:
        /*0004*/ 	.word	0x00000082


	//----- nvinfo : EIATTR_KPARAM_INFO
	.align		4
.L_612:
        /*0008*/ 	.byte	0x04, 0x17
        /*000a*/ 	.short	(.L_614 - .L_613)
.L_613:
        /*000c*/ 	.word	0x00000000
        /*0010*/ 	.short	0x0009
        /*0012*/ 	.short	0x0034
        /*0014*/ 	.byte	0x00, 0xf0, 0x11, 0x00


	//----- nvinfo : EIATTR_KPARAM_INFO
	.align		4
.L_614:
        /*0018*/ 	.byte	0x04, 0x17
        /*001a*/ 	.short	(.L_616 - .L_615)
.L_615:
        /*001c*/ 	.word	0x00000000
        /*0020*/ 	.short	0x0008
        /*0022*/ 	.short	0x0030
        /*0024*/ 	.byte	0x00, 0xf0, 0x11, 0x00


	//----- nvinfo : EIATTR_KPARAM_INFO
	.align		4
.L_616:
        /*0028*/ 	.byte	0x04, 0x17
        /*002a*/ 	.short	(.L_618 - .L_617)
.L_617:
        /*002c*/ 	.word	0x00000000
        /*0030*/ 	.short	0x0007
        /*0032*/ 	.short	0x002c
        /*0034*/ 	.byte	0x00, 0xf0, 0x11, 0x00


	//----- nvinfo : EIATTR_KPARAM_INFO
	.align		4
.L_618:
        /*0038*/ 	.byte	0x04, 0x17
        /*003a*/ 	.short	(.L_620 - .L_619)
.L_619:
        /*003c*/ 	.word	0x00000000
        /*0040*/ 	.short	0x0006
        /*0042*/ 	.short	0x0028
        /*0044*/ 	.byte	0x00, 0xf0, 0x11, 0x00


	//----- nvinfo : EIATTR_KPARAM_INFO
	.align		4
.L_620:
        /*0048*/ 	.byte	0x04, 0x17
        /*004a*/ 	.short	(.L_622 - .L_621)
.L_621:
        /*004c*/ 	.word	0x00000000
        /*0050*/ 	.short	0x0005
        /*0052*/ 	.short	0x0024
        /*0054*/ 	.byte	0x00, 0xf0, 0x11, 0x00


	//----- nvinfo : EIATTR_KPARAM_INFO
	.align		4
.L_622:
        /*0058*/ 	.byte	0x04, 0x17
        /*005a*/ 	.short	(.L_624 - .L_623)
.L_623:
        /*005c*/ 	.word	0x00000000
        /*0060*/ 	.short	0x0004
        /*0062*/ 	.short	0x0020
        /*0064*/ 	.byte	0x00, 0xf0, 0x11, 0x00


	//----- nvinfo : EIATTR_KPARAM_INFO
	.align		4
.L_624:
        /*0068*/ 	.byte	0x04, 0x17
        /*006a*/ 	.short	(.L_626 - .L_625)
.L_625:
        /*006c*/ 	.word	0x00000000
        /*0070*/ 	.short	0x0003
        /*0072*/ 	.short	0x0018
        /*0074*/ 	.byte	0x00, 0xf5, 0x21, 0x00


	//----- nvinfo : EIATTR_KPARAM_INFO
	.align		4
.L_626:
        /*0078*/ 	.byte	0x04, 0x17
        /*007a*/ 	.short	(.L_628 - .L_627)
.L_627:
        /*007c*/ 	.word	0x00000000
        /*0080*/ 	.short	0x0002
        /*0082*/ 	.short	0x0010
        /*0084*/ 	.byte	0x00, 0xf5, 0x21, 0x00


	//----- nvinfo : EIATTR_KPARAM_INFO
	.align		4
.L_628:
        /*0088*/ 	.byte	0x04, 0x17
        /*008a*/ 	.short	(.L_630 - .L_629)
.L_629:
        /*008c*/ 	.word	0x00000000
        /*0090*/ 	.short	0x0001
        /*0092*/ 	.short	0x0008
        /*0094*/ 	.byte	0x00, 0xf5, 0x21, 0x00


	//----- nvinfo : EIATTR_KPARAM_INFO
	.align		4
.L_630:
        /*0098*/ 	.byte	0x04, 0x17
        /*009a*/ 	.short	(.L_632 - .L_631)
.L_631:
        /*009c*/ 	.word	0x00000000
        /*00a0*/ 	.short	0x0000
        /*00a2*/ 	.short	0x0000
        /*00a4*/ 	.byte	0x00, 0xf5, 0x21, 0x00


	//----- nvinfo : EIATTR_SPARSE_MMA_MASK
	.align		4
.L_632:
        /*00a8*/ 	.byte	0x03, 0x50
        /*00aa*/ 	.short	0x0000


	//----- nvinfo : EIATTR_MAXREG_COUNT
	.align		4
        /*00ac*/ 	.byte	0x03, 0x1b
        /*00ae*/ 	.short	0x00ff


	//----- nvinfo : EIATTR_MERCURY_ISA_VERSION
	.align		4
        /*00b0*/ 	.byte	0x03, 0x5f
        /*00b2*/ 	.short	0x0101


	//----- nvinfo : EIATTR_VRC_CTA_INIT_COUNT
	.align		4
        /*00b4*/ 	.byte	0x02, 0x4a
	.zero		1
	.zero		1


	//----- nvinfo : EIATTR_EXIT_INSTR_OFFSETS
	.align		4
        /*00b8*/ 	.byte	0x04, 0x1c
        /*00ba*/ 	.short	(.L_634 - .L_633)


	//   ....[0]....
.L_633:
        /*00bc*/ 	.word	0x000000d0


	//   ....[1]....
        /*00c0*/ 	.word	0x00000160


	//   ....[2]....
        /*00c4*/ 	.word	0x000001b0


	//   ....[3]....
        /*00c8*/ 	.word	0x00000350


	//   ....[4]....
        /*00cc*/ 	.word	0x000003b0


	//----- nvinfo : EIATTR_CBANK_PARAM_SIZE
	.align		4
.L_634:
        /*00d0*/ 	.byte	0x03, 0x19
        /*00d2*/ 	.short	0x0038


	//----- nvinfo : EIATTR_PARAM_CBANK
	.align		4
        /*00d4*/ 	.byte	0x04, 0x0a
        /*00d6*/ 	.short	(.L_636 - .L_635)
	.align		4
.L_635:
        /*00d8*/ 	.word	index@(.nv.constant0._Z27imaging_correlation_sign_psPfS_S_S_iiiiii)
        /*00dc*/ 	.short	0x0380
        /*00de*/ 	.short	0x0038


	//----- nvinfo : EIATTR_SW_WAR
	.align		4
.L_636:
        /*00e0*/ 	.byte	0x04, 0x36
        /*00e2*/ 	.short	(.L_638 - .L_637)
.L_637:
        /*00e4*/ 	.word	0x00000008
.L_638:


//--------------------- .nv.info._Z24imaging_correlation_signPfS_S_S_iiiii --------------------------
	.section	.nv.info._Z24imaging_correlation_signPfS_S_S_iiiii,"",@"SHT_CUDA_INFO"
	.sectionflags	@""
	.align	4


	//----- nvinfo : EIATTR_CUDA_API_VERSION
	.align		4
        /*0000*/ 	.byte	0x04, 0x37
        /*0002*/ 	.short	(.L_640 - .L_639)
.L_639:
        /*0004*/ 	.word	0x00000082


	//----- nvinfo : EIATTR_KPARAM_INFO
	.align		4
.L_640:
        /*0008*/ 	.byte	0x04, 0x17
        /*000a*/ 	.short	(.L_642 - .L_641)
.L_641:
        /*000c*/ 	.word	0x00000000
        /*0010*/ 	.short	0x0008
        /*0012*/ 	.short	0x0030
        /*0014*/ 	.byte	0x00, 0xf0, 0x11, 0x00


	//----- nvinfo : EIATTR_KPARAM_INFO
	.align		4
.L_642:
        /*0018*/ 	.byte	0x04, 0x17
        /*001a*/ 	.short	(.L_644 - .L_643)
.L_643:
        /*001c*/ 	.word	0x00000000
        /*0020*/ 	.short	0x0007
        /*0022*/ 	.short	0x002c
        /*0024*/ 	.byte	0x00, 0xf0, 0x11, 0x00


	//----- nvinfo : EIATTR_KPARAM_INFO
	.align		4
.L_644:
        /*0028*/ 	.byte	0x04, 0x17
        /*002a*/ 	.short	(.L_646 - .L_645)
.L_645:
        /*002c*/ 	.word	0x00000000
        /*0030*/ 	.short	0x0006
        /*0032*/ 	.short	0x0028
        /*0034*/ 	.byte	0x00, 0xf0, 0x11, 0x00


	//----- nvinfo : EIATTR_KPARAM_INFO
	.align		4
.L_646:
        /*0038*/ 	.byte	0x04, 0x17
        /*003a*/ 	.short	(.L_648 - .L_647)
.L_647:
        /*003c*/ 	.word	0x00000000
        /*0040*/ 	.short	0x0005
        /*0042*/ 	.short	0x0024
        /*0044*/ 	.byte	0x00, 0xf0, 0x11, 0x00


	//----- nvinfo : EIATTR_KPARAM_INFO
	.align		4
.L_648:
        /*0048*/ 	.byte	0x04, 0x17
        /*004a*/ 	.short	(.L_650 - .L_649)
.L_649:
        /*004c*/ 	.word	0x00000000
        /*0050*/ 	.short	0x0004
        /*0052*/ 	.short	0x0020
        /*0054*/ 	.byte	0x00, 0xf0, 0x11, 0x00


	//----- nvinfo : EIATTR_KPARAM_INFO
	.align		4
.L_650:
        /*0058*/ 	.byte	0x04, 0x17
        /*005a*/ 	.short	(.L_652 - .L_651)
.L_651:
        /*005c*/ 	.word	0x00000000
        /*0060*/ 	.short	0x0003
        /*0062*/ 	.short	0x0018
        /*0064*/ 	.byte	0x00, 0xf5, 0x21, 0x00


	//----- nvinfo : EIATTR_KPARAM_INFO
	.align		4
.L_652:
        /*0068*/ 	.byte	0x04, 0x17
        /*006a*/ 	.short	(.L_654 - .L_653)
.L_653:
        /*006c*/ 	.word	0x00000000
        /*0070*/ 	.short	0x0002
        /*0072*/ 	.short	0x0010
        /*0074*/ 	.byte	0x00, 0xf5, 0x21, 0x00


	//----- nvinfo : EIATTR_KPARAM_INFO
	.align		4
.L_654:
        /*0078*/ 	.byte	0x04, 0x17
        /*007a*/ 	.short	(.L_656 - .L_655)
.L_655:
        /*007c*/ 	.word	0x00000000
        /*0080*/ 	.short	0x0001
        /*0082*/ 	.short	0x0008
        /*0084*/ 	.byte	0x00, 0xf5, 0x21, 0x00


	//----- nvinfo : EIATTR_KPARAM_INFO
	.align		4
.L_656:
        /*0088*/ 	.byte	0x04, 0x17
        /*008a*/ 	.short	(.L_658 - .L_657)
.L_657:
        /*008c*/ 	.word	0x00000000
        /*0090*/ 	.short	0x0000
        /*0092*/ 	.short	0x0000
        /*0094*/ 	.byte	0x00, 0xf5, 0x21, 0x00


	//----- nvinfo : EIATTR_SPARSE_MMA_MASK
	.align		4
.L_658:
        /*0098*/ 	.byte	0x03, 0x50
        /*009a*/ 	.short	0x0000


	//----- nvinfo : EIATTR_MAXREG_COUNT
	.align		4
        /*009c*/ 	.byte	0x03, 0x1b
        /*009e*/ 	.short	0x00ff


	//----- nvinfo : EIATTR_MERCURY_ISA_VERSION
	.align		4
        /*00a0*/ 	.byte	0x03, 0x5f
        /*00a2*/ 	.short	0x0101


	//----- nvinfo : EIATTR_VRC_CTA_INIT_COUNT
	.align		4
        /*00a4*/ 	.byte	0x02, 0x4a
	.zero		1
	.zero		1


	//----- nvinfo : EIATTR_EXIT_INSTR_OFFSETS
	.align		4
        /*00a8*/ 	.byte	0x04, 0x1c
        /*00aa*/ 	.short	(.L_660 - .L_659)


	//   ....[0]....
.L_659:
        /*00ac*/ 	.word	0x000000c0


	//   ....[1]....
        /*00b0*/ 	.word	0x00000260


	//   ....[2]....
        /*00b4*/ 	.word	0x000002c0


	//----- nvinfo : EIATTR_CBANK_PARAM_SIZE
	.align		4
.L_660:
        /*00b8*/ 	.byte	0x03, 0x19
        /*00ba*/ 	.short	0x0034


	//----- nvinfo : EIATTR_PARAM_CBANK
	.align		4
        /*00bc*/ 	.byte	0x04, 0x0a
        /*00be*/ 	.short	(.L_662 - .L_661)
	.align		4
.L_661:
        /*00c0*/ 	.word	index@(.nv.constant0._Z24imaging_correlation_signPfS_S_S_iiiii)
        /*00c4*/ 	.short	0x0380
        /*00c6*/ 	.short	0x0034


	//----- nvinfo : EIATTR_SW_WAR
	.align		4
.L_662:
        /*00c8*/ 	.byte	0x04, 0x36
        /*00ca*/ 	.short	(.L_664 - .L_663)
.L_663:
        /*00cc*/ 	.word	0x00000008
.L_664:


//--------------------- .nv.info._Z33imaging_correlation_source_x_cordPfS_S_iiiiii --------------------------
	.section	.nv.info._Z33imaging_correlation_source_x_cordPfS_S_iiiiii,"",@"SHT_CUDA_INFO"
	.sectionflags	@""
	.align	4


	//----- nvinfo : EIATTR_CUDA_API_VERSION
	.align		4
        /*0000*/ 	.byte	0x04, 0x37
        /*0002*/ 	.short	(.L_666 - .L_665)
.L_665:
        /*0004*/ 	.word	0x00000082


	//----- nvinfo : EIATTR_KPARAM_INFO
	.align		4
.L_666:
        /*0008*/ 	.byte	0x04, 0x17
        /*000a*/ 	.short	(.L_668 - .L_667)
.L_667:
        /*000c*/ 	.word	0x00000000
        /*0010*/ 	.short	0x0008
        /*0012*/ 	.short	0x002c
        /*0014*/ 	.byte	0x00, 0xf0, 0x11, 0x00


	//----- nvinfo : EIATTR_KPARAM_INFO
	.align		4
.L_668:
        /*0018*/ 	.byte	0x04, 0x17
        /*001a*/ 	.short	(.L_670 - .L_669)
.L_669:
        /*001c*/ 	.word	0x00000000
        /*0020*/ 	.short	0x0007
        /*0022*/ 	.short	0x0028
        /*0024*/ 	.byte	0x00, 0xf0, 0x11, 0x00


	//----- nvinfo : EIATTR_KPARAM_INFO
	.align		4
.L_670:
        /*0028*/ 	.byte	0x04, 0x17
        /*002a*/ 	.short	(.L_672 - .L_671)
.L_671:
        /*002c*/ 	.word	0x00000000
        /*0030*/ 	.short	0x0006
        /*0032*/ 	.short	0x0024
        /*0034*/ 	.byte	0x00, 0xf0, 0x11, 0x00


	//----- nvinfo : EIATTR_KPARAM_INFO
	.align		4
.L_672:
        /*0038*/ 	.byte	0x04, 0x17
        /*003a*/ 	.short	(.L_674 - .L_673)
.L_673:
        /*003c*/ 	.word	0x00000000
        /*0040*/ 	.short	0x0005
        /*0042*/ 	.short	0x0020
        /*0044*/ 	.byte	0x00, 0xf0, 0x11, 0x00


	//----- nvinfo : EIATTR_KPARAM_INFO
	.align		4
.L_674:
        /*0048*/ 	.byte	0x04, 0x17
        /*004a*/ 	.short	(.L_676 - .L_675)
.L_675:
        /*004c*/ 	.word	0x00000000
        /*0050*/ 	.short	0x0004
        /*0052*/ 	.short	0x001c
        /*0054*/ 	.byte	0x00, 0xf0, 0x11, 0x00


	//----- nvinfo : EIATTR_KPARAM_INFO
	.align		4
.L_676:
        /*0058*/ 	.byte	0x04, 0x17
        /*005a*/ 	.short	(.L_678 - .L_677)
.L_677:
        /*005c*/ 	.word	0x00000000
        /*0060*/ 	.short	0x0003
        /*0062*/ 	.short	0x0018
        /*0064*/ 	.byte	0x00, 0xf0, 0x11, 0x00


	//----- nvinfo : EIATTR_KPARAM_INFO
	.align		4
.L_678:
        /*0068*/ 	.byte	0x04, 0x17
        /*006a*/ 	.short	(.L_680 - .L_679)
.L_679:
        /*006c*/ 	.word	0x00000000
        /*0070*/ 	.short	0x0002
        /*0072*/ 	.short	0x0010
        /*0074*/ 	.byte	0x00, 0xf5, 0x21, 0x00


	//----- nvinfo : EIATTR_KPARAM_INFO
	.align		4
.L_680:
        /*0078*/ 	.byte	0x04, 0x17
        /*007a*/ 	.short	(.L_682 - .L_681)
.L_681:
        /*007c*/ 	.word	0x00000000
        /*0080*/ 	.short	0x0001
        /*0082*/ 	.short	0x0008
        /*0084*/ 	.byte	0x00, 0xf5, 0x21, 0x00


	//----- nvinfo : EIATTR_KPARAM_INFO
	.align		4
.L_682:
        /*0088*/ 	.byte	0x04, 0x17
        /*008a*/ 	.short	(.L_684 - .L_683)
.L_683:
        /*008c*/ 	.word	0x00000000
        /*0090*/ 	.short	0x0000
        /*0092*/ 	.short	0x0000
        /*0094*/ 	.byte	0x00, 0xf5, 0x21, 0x00


	//----- nvinfo : EIATTR_SPARSE_MMA_MASK
	.align		4
.L_684:
        /*0098*/ 	.byte	0x03, 0x50
        /*009a*/ 	.short	0x0000


	//----- nvinfo : EIATTR_MAXREG_COUNT
	.align		4
        /*009c*/ 	.byte	0x03, 0x1b
        /*009e*/ 	.short	0x00ff


	//----- nvinfo : EIATTR_MERCURY_ISA_VERSION
	.align		4
        /*00a0*/ 	.byte	0x03, 0x5f
        /*00a2*/ 	.short	0x0101


	//----- nvinfo : EIATTR_VRC_CTA_INIT_COUNT
	.align		4
        /*00a4*/ 	.byte	0x02, 0x4a
	.zero		1
	.zero		1


	//----- nvinfo : EIATTR_EXIT_INSTR_OFFSETS
	.align		4
        /*00a8*/ 	.byte	0x04, 0x1c
        /*00aa*/ 	.short	(.L_686 - .L_685)


	//   ....[0]....
.L_685:
        /*00ac*/ 	.word	0x000000c0


	//   ....[1]....
        /*00b0*/ 	.word	0x00000200


	//   ....[2]....
        /*00b4*/ 	.word	0x000002d0


	//----- nvinfo : EIATTR_CRS_STACK_SIZE
	.align		4
.L_686:
        /*00b8*/ 	.byte	0x04, 0x1e
        /*00ba*/ 	.short	(.L_688 - .L_687)
.L_687:
        /*00bc*/ 	.word	0x00000000


	//----- nvinfo : EIATTR_CBANK_PARAM_SIZE
	.align		4
.L_688:
        /*00c0*/ 	.byte	0x03, 0x19
        /*00c2*/ 	.short	0x0030


	//----- nvinfo : EIATTR_PARAM_CBANK
	.align		4
        /*00c4*/ 	.byte	0x04, 0x0a
        /*00c6*/ 	.short	(.L_690 - .L_689)
	.align		4
.L_689:
        /*00c8*/ 	.word	index@(.nv.constant0._Z33imaging_correlation_source_x_cordPfS_S_iiiiii)
        /*00cc*/ 	.short	0x0380
        /*00ce*/ 	.short	0x0030


	//----- nvinfo : EIATTR_SW_WAR
	.align		4
.L_690:
        /*00d0*/ 	.byte	0x04, 0x36
        /*00d2*/ 	.short	(.L_692 - .L_691)
.L_691:
        /*00d4*/ 	.word	0x00000008
.L_692:


//--------------------- .nv.info._Z19imaging_correlationPfS_S_iiiii --------------------------
	.section	.nv.info._Z19imaging_correlationPfS_S_iiiii,"",@"SHT_CUDA_INFO"
	.sectionflags	@""
	.align	4


	//----- nvinfo : EIATTR_CUDA_API_VERSION
	.align		4
        /*0000*/ 	.byte	0x04, 0x37
        /*0002*/ 	.short	(.L_694 - .L_693)
.L_693:
        /*0004*/ 	.word	0x00000082


	//----- nvinfo : EIATTR_KPARAM_INFO
	.align		4
.L_694:
        /*0008*/ 	.byte	0x04, 0x17
        /*000a*/ 	.short	(.L_696 - .L_695)
.L_695:
        /*000c*/ 	.word	0x00000000
        /*0010*/ 	.short	0x0007
        /*0012*/ 	.short	0x0028
        /*0014*/ 	.byte	0x00, 0xf0, 0x11, 0x00


	//----- nvinfo : EIATTR_KPARAM_INFO
	.align		4
.L_696:
        /*0018*/ 	.byte	0x04, 0x17
        /*001a*/ 	.short	(.L_698 - .L_697)
.L_697:
        /*001c*/ 	.word	0x00000000
        /*0020*/ 	.short	0x0006
        /*0022*/ 	.short	0x0024
        /*0024*/ 	.byte	0x00, 0xf0, 0x11, 0x00


	//----- nvinfo : EIATTR_KPARAM_INFO
	.align		4
.L_698:
        /*0028*/ 	.byte	0x04, 0x17
        /*002a*/ 	.short	(.L_700 - .L_699)
.L_699:
        /*002c*/ 	.word	0x00000000
        /*0030*/ 	.short	0x0005
        /*0032*/ 	.short	0x0020
        /*0034*/ 	.byte	0x00, 0xf0, 0x11, 0x00


	//----- nvinfo : EIATTR_KPARAM_INFO
	.align		4
.L_700:
        /*0038*/ 	.byte	0x04, 0x17
        /*003a*/ 	.short	(.L_702 - .L_701)
.L_701:
        /*003c*/ 	.word	0x00000000
        /*0040*/ 	.short	0x0004
        /*0042*/ 	.short	0x001c
        /*0044*/ 	.byte	0x00, 0xf0, 0x11, 0x00


	//----- nvinfo : EIATTR_KPARAM_INFO
	.align		4
.L_702:
        /*0048*/ 	.byte	0x04, 0x17
        /*004a*/ 	.short	(.L_704 - .L_703)
.L_703:
        /*004c*/ 	.word	0x00000000
        /*0050*/ 	.short	0x0003
        /*0052*/ 	.short	0x0018
        /*0054*/ 	.byte	0x00, 0xf0, 0x11, 0x00


	//----- nvinfo : EIATTR_KPARAM_INFO
	.align		4
.L_704:
        /*0058*/ 	.byte	0x04, 0x17
        /*005a*/ 	.short	(.L_706 - .L_705)
.L_705:
        /*005c*/ 	.word	0x00000000
        /*0060*/ 	.short	0x0002
        /*0062*/ 	.short	0x0010
        /*0064*/ 	.byte	0x00, 0xf5, 0x21, 0x00


	//----- nvinfo : EIATTR_KPARAM_INFO
	.align		4
.L_706:
        /*0068*/ 	.byte	0x04, 0x17
        /*006a*/ 	.short	(.L_708 - .L_707)
.L_707:
        /*006c*/ 	.word	0x00000000
        /*0070*/ 	.short	0x0001
        /*0072*/ 	.short	0x0008
        /*0074*/ 	.byte	0x00, 0xf5, 0x21, 0x00


	//----- nvinfo : EIATTR_KPARAM_INFO
	.align		4
.L_708:
        /*0078*/ 	.byte	0x04, 0x17
        /*007a*/ 	.short	(.L_710 - .L_709)
.L_709:
        /*007c*/ 	.word	0x00000000
        /*0080*/ 	.short	0x0000
        /*0082*/ 	.short	0x0000
        /*0084*/ 	.byte	0x00, 0xf5, 0x21, 0x00


	//----- nvinfo : EIATTR_SPARSE_MMA_MASK
	.align		4
.L_710:
        /*0088*/ 	.byte	0x03, 0x50
        /*008a*/ 	.short	0x0000


	//----- nvinfo : EIATTR_MAXREG_COUNT
	.align		4
        /*008c*/ 	.byte	0x03, 0x1b
        /*008e*/ 	.short	0x00ff


	//----- nvinfo : EIATTR_MERCURY_ISA_VERSION
	.align		4
        /*0090*/ 	.byte	0x03, 0x5f
        /*0092*/ 	.short	0x0101


	//----- nvinfo : EIATTR_VRC_CTA_INIT_COUNT
	.align		4
        /*0094*/ 	.byte	0x02, 0x4a
	.zero		1
	.zero		1


	//----- nvinfo : EIATTR_EXIT_INSTR_OFFSETS
	.align		4
        /*0098*/ 	.byte	0x04, 0x1c
        /*009a*/ 	.short	(.L_712 - .L_711)


	//   ....[0]....
.L_711:
        /*009c*/ 	.word	0x000000c0


	//   ....[1]....
        /*00a0*/ 	.word	0x000001f0


	//----- nvinfo : EIATTR_CBANK_PARAM_SIZE
	.align		4
.L_712:
        /*00a4*/ 	.byte	0x03, 0x19
        /*00a6*/ 	.short	0x002c


	//----- nvinfo : EIATTR_PARAM_CBANK
	.align		4
        /*00a8*/ 	.byte	0x04, 0x0a
        /*00aa*/ 	.short	(.L_714 - .L_713)
	.align		4
.L_713:
        /*00ac*/ 	.word	index@(.nv.constant0._Z19imaging_correlationPfS_S_iiiii)
        /*00b0*/ 	.short	0x0380
        /*00b2*/ 	.short	0x002c


	//----- nvinfo : EIATTR_SW_WAR
	.align		4
.L_714:
        /*00b4*/ 	.byte	0x04, 0x36
        /*00b6*/ 	.short	(.L_716 - .L_715)
.L_715:
        /*00b8*/ 	.word	0x00000008
.L_716:


//--------------------- .nv.info._Z30imaging_vector_correlation_newPfS_S_S_S_iiiii --------------------------
	.section	.nv.info._Z30imaging_vector_correlation_newPfS_S_S_S_iiiii,"",@"SHT_CUDA_INFO"
	.sectionflags	@""
	.align	4


	//----- nvinfo : EIATTR_CUDA_API_VERSION
	.align		4
        /*0000*/ 	.byte	0x04, 0x37
        /*0002*/ 	.short	(.L_718 - .L_717)
.L_717:
        /*0004*/ 	.word	0x00000082


	//----- nvinfo : EIATTR_KPARAM_INFO
	.align		4
.L_718:
        /*0008*/ 	.byte	0x04, 0x17
        /*000a*/ 	.short	(.L_720 - .L_719)
.L_719:
        /*000c*/ 	.word	0x00000000
        /*0010*/ 	.short	0x0009
        /*0012*/ 	.short	0x0038
        /*0014*/ 	.byte	0x00, 0xf0, 0x11, 0x00


	//----- nvinfo : EIATTR_KPARAM_INFO
	.align		4
.L_720:
        /*0018*/ 	.byte	0x04, 0x17
        /*001a*/ 	.short	(.L_722 - .L_721)
.L_721:
        /*001c*/ 	.word	0x00000000
        /*0020*/ 	.short	0x0008
        /*0022*/ 	.short	0x0034
        /*0024*/ 	.byte	0x00, 0xf0, 0x11, 0x00


	//----- nvinfo : EIATTR_KPARAM_INFO
	.align		4
.L_722:
        /*0028*/ 	.byte	0x04, 0x17
        /*002a*/ 	.short	(.L_724 - .L_723)
.L_723:
        /*002c*/ 	.word	0x00000000
        /*0030*/ 	.short	0x0007
        /*0032*/ 	.short	0x0030
        /*0034*/ 	.byte	0x00, 0xf0, 0x11, 0x00


	//----- nvinfo : EIATTR_KPARAM_INFO
	.align		4
.L_724:
        /*0038*/ 	.byte	0x04, 0x17
        /*003a*/ 	.short	(.L_726 - .L_725)
.L_725:
        /*003c*/ 	.word	0x00000000
        /*0040*/ 	.short	0x0006
        /*0042*/ 	.short	0x002c
        /*0044*/ 	.byte	0x00, 0xf0, 0x11, 0x00


	//----- nvinfo : EIATTR_KPARAM_INFO
	.align		4
.L_726:
        /*0048*/ 	.byte	0x04, 0x17
        /*004a*/ 	.short	(.L_728 - .L_727)
.L_727:
        /*004c*/ 	.word	0x00000000
        /*0050*/ 	.short	0x0005
        /*0052*/ 	.short	0x0028
        /*0054*/ 	.byte	0x00, 0xf0, 0x11, 0x00


	//----- nvinfo : EIATTR_KPARAM_INFO
	.align		4
.L_728:
        /*0058*/ 	.byte	0x04, 0x17
        /*005a*/ 	.short	(.L_730 - .L_729)
.L_729:
        /*005c*/ 	.word	0x00000000
        /*0060*/ 	.short	0x0004
        /*0062*/ 	.short	0x0020
        /*0064*/ 	.byte	0x00, 0xf5, 0x21, 0x00


	//----- nvinfo : EIATTR_KPARAM_INFO
	.align		4
.L_730:
        /*0068*/ 	.byte	0x04, 0x17
        /*006a*/ 	.short	(.L_732 - .L_731)
.L_731:
        /*006c*/ 	.word	0x00000000
        /*0070*/ 	.short	0x0003
        /*0072*/ 	.short	0x0018
        /*0074*/ 	.byte	0x00, 0xf5, 0x21, 0x00


	//----- nvinfo : EIATTR_KPARAM_INFO
	.align		4
.L_732:
        /*0078*/ 	.byte	0x04, 0x17
        /*007a*/ 	.short	(.L_734 - .L_733)
.L_733:
        /*007c*/ 	.word	0x00000000
        /*0080*/ 	.short	0x0002
        /*0082*/ 	.short	0x0010
        /*0084*/ 	.byte	0x00, 0xf5, 0x21, 0x00


	//----- nvinfo : EIATTR_KPARAM_INFO
	.align		4
.L_734:
        /*0088*/ 	.byte	0x04, 0x17
        /*008a*/ 	.short	(.L_736 - .L_735)
.L_735:
        /*008c*/ 	.word	0x00000000
        /*0090*/ 	.short	0x0001
        /*0092*/ 	.short	0x0008
        /*0094*/ 	.byte	0x00, 0xf5, 0x21, 0x00


	//----- nvinfo : EIATTR_KPARAM_INFO
	.align		4
.L_736:
        /*0098*/ 	.byte	0x04, 0x17
        /*009a*/ 	.short	(.L_738 - .L_737)
.L_737:
        /*009c*/ 	.word	0x00000000
        /*00a0*/ 	.short	0x0000
        /*00a2*/ 	.short	0x0000
        /*00a4*/ 	.byte	0x00, 0xf5, 0x21, 0x00


	//----- nvinfo : EIATTR_SPARSE_MMA_MASK
	.align		4
.L_738:
        /*00a8*/ 	.byte	0x03, 0x50
        /*00aa*/ 	.short	0x0000


	//----- nvinfo : EIATTR_MAXREG_COUNT
	.align		4
        /*00ac*/ 	.byte	0x03, 0x1b
        /*00ae*/ 	.short	0x00ff


	//----- nvinfo : EIATTR_MERCURY_ISA_VERSION
	.align		4
        /*00b0*/ 	.byte	0x03, 0x5f
        /*00b2*/ 	.short	0x0101


	//----- nvinfo : EIATTR_VRC_CTA_INIT_COUNT
	.align		4
        /*00b4*/ 	.byte	0x02, 0x4a
	.zero		1
	.zero		1


	//----- nvinfo : EIATTR_EXIT_INSTR_OFFSETS
	.align		4
        /*00b8*/ 	.byte	0x04, 0x1c
        /*00ba*/ 	.short	(.L_740 - .L_739)


	//   ....[0]....
.L_739:
        /*00bc*/ 	.word	0x000000c0


	//   ....[1]....
        /*00c0*/ 	.word	0x00000390


	//----- nvinfo : EIATTR_CBANK_PARAM_SIZE
	.align		4
.L_740:
        /*00c4*/ 	.byte	0x03, 0x19
        /*00c6*/ 	.short	0x003c


	//----- nvinfo : EIATTR_PARAM_CBANK
	.align		4
        /*00c8*/ 	.byte	0x04, 0x0a
        /*00ca*/ 	.short	(.L_742 - .L_741)
	.align		4
.L_741:
        /*00cc*/ 	.word	index@(.nv.constant0._Z30imaging_vector_correlation_newPfS_S_S_S_iiiii)
        /*00d0*/ 	.short	0x0380
        /*00d2*/ 	.short	0x003c


	//----- nvinfo : EIATTR_SW_WAR
	.align		4
.L_742:
        /*00d4*/ 	.byte	0x04, 0x36
        /*00d6*/ 	.short	(.L_744 - .L_743)
.L_743:
        /*00d8*/ 	.word	0x00000008
.L_744:


//--------------------- .nv.info._Z26imaging_vector_correlationPfS_S_S_S_iiiii --------------------------
	.section	.nv.info._Z26imaging_vector_correlationPfS_S_S_S_iiiii,"",@"SHT_CUDA_INFO"
	.sectionflags	@""
	.align	4


	//----- nvinfo : EIATTR_CUDA_API_VERSION
	.align		4
        /*0000*/ 	.byte	0x04, 0x37
        /*0002*/ 	.short	(.L_746 - .L_745)
.L_745:
        /*0004*/ 	.word	0x00000082


	//----- nvinfo : EIATTR_KPARAM_INFO
	.align		4
.L_746:
        /*0008*/ 	.byte	0x04, 0x17
        /*000a*/ 	.short	(.L_748 - .L_747)
.L_747:
        /*000c*/ 	.word	0x00000000
        /*0010*/ 	.short	0x0009
        /*0012*/ 	.short	0x0038
        /*0014*/ 	.byte	0x00, 0xf0, 0x11, 0x00


	//----- nvinfo : EIATTR_KPARAM_INFO
	.align		4
.L_748:
        /*0018*/ 	.byte	0x04, 0x17
        /*001a*/ 	.short	(.L_750 - .L_749)
.L_749:
        /*001c*/ 	.word	0x00000000
        /*0020*/ 	.short	0x0008
        /*0022*/ 	.short	0x0034
        /*0024*/ 	.byte	0x00, 0xf0, 0x11, 0x00


	//----- nvinfo : EIATTR_KPARAM_INFO
	.align		4
.L_750:
        /*0028*/ 	.byte	0x04, 0x17
        /*002a*/ 	.short	(.L_752 - .L_751)
.L_751:
        /*002c*/ 	.word	0x00000000
        /*0030*/ 	.short	0x0007
        /*0032*/ 	.short	0x0030
        /*0034*/ 	.byte	0x00, 0xf0, 0x11, 0x00


	//----- nvinfo : EIATTR_KPARAM_INFO
	.align		4
.L_752:
        /*0038*/ 	.byte	0x04, 0x17
        /*003a*/ 	.short	(.L_754 - .L_753)
.L_753:
        /*003c*/ 	.word	0x00000000
        /*0040*/ 	.short	0x0006
        /*0042*/ 	.short	0x002c
        /*0044*/ 	.byte	0x00, 0xf0, 0x11, 0x00


	//----- nvinfo : EIATTR_KPARAM_INFO
	.align		4
.L_754:
        /*0048*/ 	.byte	0x04, 0x17
        /*004a*/ 	.short	(.L_756 - .L_755)
.L_755:
        /*004c*/ 	.word	0x00000000
        /*0050*/ 	.short	0x0005
        /*0052*/ 	.short	0x0028
        /*0054*/ 	.byte	0x00, 0xf0, 0x11, 0x00


	//----- nvinfo : EIATTR_KPARAM_INFO
	.align		4
.L_756:
        /*0058*/ 	.byte	0x04, 0x17
        /*005a*/ 	.short	(.L_758 - .L_757)
.L_757:
        /*005c*/ 	.word	0x00000000
        /*0060*/ 	.short	0x0004
        /*0062*/ 	.short	0x0020
        /*0064*/ 	.byte	0x00, 0xf5, 0x21, 0x00


	//----- nvinfo : EIATTR_KPARAM_INFO
	.align		4
.L_758:
        /*0068*/ 	.byte	0x04, 0x17
        /*006a*/ 	.short	(.L_760 - .L_759)
.L_759:
        /*006c*/ 	.word	0x00000000
        /*0070*/ 	.short	0x0003
        /*0072*/ 	.short	0x0018
        /*0074*/ 	.byte	0x00, 0xf5, 0x21, 0x00


	//----- nvinfo : EIATTR_KPARAM_INFO
	.align		4
.L_760:
        /*0078*/ 	.byte	0x04, 0x17
        /*007a*/ 	.short	(.L_762 - .L_761)
.L_761:
        /*007c*/ 	.word	0x00000000
        /*0080*/ 	.short	0x0002
        /*0082*/ 	.short	0x0010
        /*0084*/ 	.byte	0x00, 0xf5, 0x21, 0x00


	//----- nvinfo : EIATTR_KPARAM_INFO
	.align		4
.L_762:
        /*0088*/ 	.byte	0x04, 0x17
        /*008a*/ 	.short	(.L_764 - .L_763)
.L_763:
        /*008c*/ 	.word	0x00000000
        /*0090*/ 	.short	0x0001
        /*0092*/ 	.short	0x0008
        /*0094*/ 	.byte	0x00, 0xf5, 0x21, 0x00


	//----- nvinfo : EIATTR_KPARAM_INFO
	.align		4
.L_764:
        /*0098*/ 	.byte	0x04, 0x17
        /*009a*/ 	.short	(.L_766 - .L_765)
.L_765:
        /*009c*/ 	.word	0x00000000
        /*00a0*/ 	.short	0x0000
        /*00a2*/ 	.short	0x0000
        /*00a4*/ 	.byte	0x00, 0xf5, 0x21, 0x00


	//----- nvinfo : EIATTR_SPARSE_MMA_MASK
	.align		4
.L_766:
        /*00a8*/ 	.byte	0x03, 0x50
        /*00aa*/ 	.short	0x0000


	//----- nvinfo : EIATTR_MAXREG_COUNT
	.align		4
        /*00ac*/ 	.byte	0x03, 0x1b
        /*00ae*/ 	.short	0x00ff


	//----- nvinfo : EIATTR_MERCURY_ISA_VERSION
	.align		4
        /*00b0*/ 	.byte	0x03, 0x5f
        /*00b2*/ 	.short	0x0101


	//----- nvinfo : EIATTR_VRC_CTA_INIT_COUNT
	.align		4
        /*00b4*/ 	.byte	0x02, 0x4a
	.zero		1
	.zero		1


	//----- nvinfo : EIATTR_EXIT_INSTR_OFFSETS
	.align		4
        /*00b8*/ 	.byte	0x04, 0x1c
        /*00ba*/ 	.short	(.L_768 - .L_767)


	//   ....[0]....
.L_767:
        /*00bc*/ 	.word	0x000000c0


	//   ....[1]....
        /*00c0*/ 	.word	0x00000260


	//----- nvinfo : EIATTR_CBANK_PARAM_SIZE
	.align		4
.L_768:
        /*00c4*/ 	.byte	0x03, 0x19
        /*00c6*/ 	.short	0x003c


	//----- nvinfo : EIATTR_PARAM_CBANK
	.align		4
        /*00c8*/ 	.byte	0x04, 0x0a
        /*00ca*/ 	.short	(.L_770 - .L_769)
	.align		4
.L_769:
        /*00cc*/ 	.word	index@(.nv.constant0._Z26imaging_vector_correlationPfS_S_S_S_iiiii)
        /*00d0*/ 	.short	0x0380
        /*00d2*/ 	.short	0x003c


	//----- nvinfo : EIATTR_SW_WAR
	.align		4
.L_770:
        /*00d4*/ 	.byte	0x04, 0x36
        /*00d6*/ 	.short	(.L_772 - .L_771)
.L_771:
        /*00d8*/ 	.word	0x00000008
.L_772:


//--------------------- .nv.info._Z24imaging_down_correlationPfS_iiiii --------------------------
	.section	.nv.info._Z24imaging_down_correlationPfS_iiiii,"",@"SHT_CUDA_INFO"
	.sectionflags	@""
	.align	4


	//----- nvinfo : EIATTR_CUDA_API_VERSION
	.align		4
        /*0000*/ 	.byte	0x04, 0x37
        /*0002*/ 	.short	(.L_774 - .L_773)
.L_773:
        /*0004*/ 	.word	0x00000082


	//----- nvinfo : EIATTR_KPARAM_INFO
	.align		4
.L_774:
        /*0008*/ 	.byte	0x04, 0x17
        /*000a*/ 	.short	(.L_776 - .L_775)
.L_775:
        /*000c*/ 	.word	0x00000000
        /*0010*/ 	.short	0x0006
        /*0012*/ 	.short	0x0020
        /*0014*/ 	.byte	0x00, 0xf0, 0x11, 0x00


	//----- nvinfo : EIATTR_KPARAM_INFO
	.align		4
.L_776:
        /*0018*/ 	.byte	0x04, 0x17
        /*001a*/ 	.short	(.L_778 - .L_777)
.L_777:
        /*001c*/ 	.word	0x00000000
        /*0020*/ 	.short	0x0005
        /*0022*/ 	.short	0x001c
        /*0024*/ 	.byte	0x00, 0xf0, 0x11, 0x00


	//----- nvinfo : EIATTR_KPARAM_INFO
	.align		4
.L_778:
        /*0028*/ 	.byte	0x04, 0x17
        /*002a*/ 	.short	(.L_780 - .L_779)
.L_779:
        /*002c*/ 	.word	0x00000000
        /*0030*/ 	.short	0x0004
        /*0032*/ 	.short	0x0018
        /*0034*/ 	.byte	0x00, 0xf0, 0x11, 0x00


	//----- nvinfo : EIATTR_KPARAM_INFO
	.align		4
.L_780:
        /*0038*/ 	.byte	0x04, 0x17
        /*003a*/ 	.short	(.L_782 - .L_781)
.L_781:
        /*003c*/ 	.word	0x00000000
        /*0040*/ 	.short	0x0003
        /*0042*/ 	.short	0x0014
        /*0044*/ 	.byte	0x00, 0xf0, 0x11, 0x00


	//----- nvinfo : EIATTR_KPARAM_INFO
	.align		4
.L_782:
        /*0048*/ 	.byte	0x04, 0x17
        /*004a*/ 	.short	(.L_784 - .L_783)
.L_783:
        /*004c*/ 	.word	0x00000000
        /*0050*/ 	.short	0x0002
        /*0052*/ 	.short	0x0010
        /*0054*/ 	.byte	0x00, 0xf0, 0x11, 0x00


	//----- nvinfo : EIATTR_KPARAM_INFO
	.align		4
.L_784:
        /*0058*/ 	.byte	0x04, 0x17
        /*005a*/ 	.short	(.L_786 - .L_785)
.L_785:
        /*005c*/ 	.word	0x00000000
        /*0060*/ 	.short	0x0001
        /*0062*/ 	.short	0x0008
        /*0064*/ 	.byte	0x00, 0xf5, 0x21, 0x00


	//----- nvinfo : EIATTR_KPARAM_INFO
	.align		4
.L_786:
        /*0068*/ 	.byte	0x04, 0x17
        /*006a*/ 	.short	(.L_788 - .L_787)
.L_787:
        /*006c*/ 	.word	0x00000000
        /*0070*/ 	.short	0x0000
        /*0072*/ 	.short	0x0000
        /*0074*/ 	.byte	0x00, 0xf5, 0x21, 0x00


	//----- nvinfo : EIATTR_SPARSE_MMA_MASK
	.align		4
.L_788:
        /*0078*/ 	.byte	0x03, 0x50
        /*007a*/ 	.short	0x0000


	//----- nvinfo : EIATTR_MAXREG_COUNT
	.align		4
        /*007c*/ 	.byte	0x03, 0x1b
        /*007e*/ 	.short	0x00ff


	//----- nvinfo : EIATTR_MERCURY_ISA_VERSION
	.align		4
        /*0080*/ 	.byte	0x03, 0x5f
        /*0082*/ 	.short	0x0101


	//----- nvinfo : EIATTR_VRC_CTA_INIT_COUNT
	.align		4
        /*0084*/ 	.byte	0x02, 0x4a
	.zero		1
	.zero		1


	//----- nvinfo : EIATTR_EXIT_INSTR_OFFSETS
	.align		4
        /*0088*/ 	.byte	0x04, 0x1c
        /*008a*/ 	.short	(.L_790 - .L_789)


	//   ....[0]....
.L_789:
        /*008c*/ 	.word	0x000000c0


	//   ....[1]....
        /*0090*/ 	.word	0x000001c0


	//----- nvinfo : EIATTR_CBANK_PARAM_SIZE
	.align		4
.L_790:
        /*0094*/ 	.byte	0x03, 0x19
        /*0096*/ 	.short	0x0024


	//----- nvinfo : EIATTR_PARAM_CBANK
	.align		4
        /*0098*/ 	.byte	0x04, 0x0a
        /*009a*/ 	.short	(.L_792 - .L_791)
	.align		4
.L_791:
        /*009c*/ 	.word	index@(.nv.constant0._Z24imaging_down_correlationPfS_iiiii)
        /*00a0*/ 	.short	0x0380
        /*00a2*/ 	.short	0x0024


	//----- nvinfo : EIATTR_SW_WAR
	.align		4
.L_792:
        /*00a4*/ 	.byte	0x04, 0x36
        /*00a6*/ 	.short	(.L_794 - .L_793)
.L_793:
        /*00a8*/ 	.word	0x00000008
.L_794:


//--------------------- .nv.info._Z19imaging_down_vectorPfS_S_iiiii --------------------------
	.section	.nv.info._Z19imaging_down_vectorPfS_S_iiiii,"",@"SHT_CUDA_INFO"
	.sectionflags	@""
	.align	4


	//----- nvinfo : EIATTR_CUDA_API_VERSION
	.align		4
        /*0000*/ 	.byte	0x04, 0x37
        /*0002*/ 	.short	(.L_796 - .L_795)
.L_795:
        /*0004*/ 	.word	0x00000082


	//----- nvinfo : EIATTR_KPARAM_INFO
	.align		4
.L_796:
        /*0008*/ 	.byte	0x04, 0x17
        /*000a*/ 	.short	(.L_798 - .L_797)
.L_797:
        /*000c*/ 	.word	0x00000000
        /*0010*/ 	.short	0x0007
        /*0012*/ 	.short	0x0028
        /*0014*/ 	.byte	0x00, 0xf0, 0x11, 0x00


	//----- nvinfo : EIATTR_KPARAM_INFO
	.align		4
.L_798:
        /*0018*/ 	.byte	0x04, 0x17
        /*001a*/ 	.short	(.L_800 - .L_799)
.L_799:
        /*001c*/ 	.word	0x00000000
        /*0020*/ 	.short	0x0006
        /*0022*/ 	.short	0x0024
        /*0024*/ 	.byte	0x00, 0xf0, 0x11, 0x00


	//----- nvinfo : EIATTR_KPARAM_INFO
	.align		4
.L_800:
        /*0028*/ 	.byte	0x04, 0x17
        /*002a*/ 	.short	(.L_802 - .L_801)
.L_801:
        /*002c*/ 	.word	0x00000000
        /*0030*/ 	.short	0x0005
        /*0032*/ 	.short	0x0020
        /*0034*/ 	.byte	0x00, 0xf0, 0x11, 0x00


	//----- nvinfo : EIATTR_KPARAM_INFO
	.align		4
.L_802:
        /*0038*/ 	.byte	0x04, 0x17
        /*003a*/ 	.short	(.L_804 - .L_803)
.L_803:
        /*003c*/ 	.word	0x00000000
        /*0040*/ 	.short	0x0004
        /*0042*/ 	.short	0x001c
        /*0044*/ 	.byte	0x00, 0xf0, 0x11, 0x00


	//----- nvinfo : EIATTR_KPARAM_INFO
	.align		4
.L_804:
        /*0048*/ 	.byte	0x04, 0x17
        /*004a*/ 	.short	(.L_806 - .L_805)
.L_805:
        /*004c*/ 	.word	0x00000000
        /*0050*/ 	.short	0x0003
        /*0052*/ 	.short	0x0018
        /*0054*/ 	.byte	0x00, 0xf0, 0x11, 0x00


	//----- nvinfo : EIATTR_KPARAM_INFO
	.align		4
.L_806:
        /*0058*/ 	.byte	0x04, 0x17
        /*005a*/ 	.short	(.L_808 - .L_807)
.L_807:
        /*005c*/ 	.word	0x00000000
        /*0060*/ 	.short	0x0002
        /*0062*/ 	.short	0x0010
        /*0064*/ 	.byte	0x00, 0xf5, 0x21, 0x00


	//----- nvinfo : EIATTR_KPARAM_INFO
	.align		4
.L_808:
        /*0068*/ 	.byte	0x04, 0x17
        /*006a*/ 	.short	(.L_810 - .L_809)
.L_809:
        /*006c*/ 	.word	0x00000000
        /*0070*/ 	.short	0x0001
        /*0072*/ 	.short	0x0008
        /*0074*/ 	.byte	0x00, 0xf5, 0x21, 0x00


	//----- nvinfo : EIATTR_KPARAM_INFO
	.align		4
.L_810:
        /*0078*/ 	.byte	0x04, 0x17
        /*007a*/ 	.short	(.L_812 - .L_811)
.L_811:
        /*007c*/ 	.word	0x00000000
        /*0080*/ 	.short	0x0000
        /*0082*/ 	.short	0x0000
        /*0084*/ 	.byte	0x00, 0xf5, 0x21, 0x00


	//----- nvinfo : EIATTR_SPARSE_MMA_MASK
	.align		4
.L_812:
        /*0088*/ 	.byte	0x03, 0x50
        /*008a*/ 	.short	0x0000


	//----- nvinfo : EIATTR_MAXREG_COUNT
	.align		4
        /*008c*/ 	.byte	0x03, 0x1b
        /*008e*/ 	.short	0x00ff


	//----- nvinfo : EIATTR_MERCURY_ISA_VERSION
	.align		4
        /*0090*/ 	.byte	0x03, 0x5f
        /*0092*/ 	.short	0x0101


	//----- nvinfo : EIATTR_VRC_CTA_INIT_COUNT
	.align		4
        /*0094*/ 	.byte	0x02, 0x4a
	.zero		1
	.zero		1


	//----- nvinfo : EIATTR_EXIT_INSTR_OFFSETS
	.align		4
        /*0098*/ 	.byte	0x04, 0x1c
        /*009a*/ 	.short	(.L_814 - .L_813)


	//   ....[0]....
.L_813:
        /*009c*/ 	.word	0x000000c0


	//   ....[1]....
        /*00a0*/ 	.word	0x00000200


	//----- nvinfo : EIATTR_CBANK_PARAM_SIZE
	.align		4
.L_814:
        /*00a4*/ 	.byte	0x03, 0x19
        /*00a6*/ 	.short	0x002c


	//----- nvinfo : EIATTR_PARAM_CBANK
	.align		4
        /*00a8*/ 	.byte	0x04, 0x0a
        /*00aa*/ 	.short	(.L_816 - .L_815)
	.align		4
.L_815:
        /*00ac*/ 	.word	index@(.nv.constant0._Z19imaging_down_vectorPfS_S_iiiii)
        /*00b0*/ 	.short	0x0380
        /*00b2*/ 	.short	0x002c


	//----- nvinfo : EIATTR_SW_WAR
	.align		4
.L_816:
        /*00b4*/ 	.byte	0x04, 0x36
        /*00b6*/ 	.short	(.L_818 - .L_817)
.L_817:
        /*00b8*/ 	.word	0x00000008
.L_818:


//--------------------- .nv.info._Z8set_wflrPfS_S_S_S_S_iiiiiii --------------------------
	.section	.nv.info._Z8set_wflrPfS_S_S_S_S_iiiiiii,"",@"SHT_CUDA_INFO"
	.sectionflags	@""
	.align	4


	//----- nvinfo : EIATTR_CUDA_API_VERSION
	.align		4
        /*0000*/ 	.byte	0x04, 0x37
        /*0002*/ 	.short	(.L_820 - .L_819)
.L_819:
        /*0004*/ 	.word	0x00000082


	//----- nvinfo : EIATTR_KPARAM_INFO
	.align		4
.L_820:
        /*0008*/ 	.byte	0x04, 0x17
        /*000a*/ 	.short	(.L_822 - .L_821)
.L_821:
        /*000c*/ 	.word	0x00000000
        /*0010*/ 	.short	0x000c
        /*0012*/ 	.short	0x0048
        /*0014*/ 	.byte	0x00, 0xf0, 0x11, 0x00


	//----- nvinfo : EIATTR_KPARAM_INFO
	.align		4
.L_822:
        /*0018*/ 	.byte	0x04, 0x17
        /*001a*/ 	.short	(.L_824 - .L_823)
.L_823:
        /*001c*/ 	.word	0x00000000
        /*0020*/ 	.short	0x000b
        /*0022*/ 	.short	0x0044
        /*0024*/ 	.byte	0x00, 0xf0, 0x11, 0x00


	//----- nvinfo : EIATTR_KPARAM_INFO
	.align		4
.L_824:
        /*0028*/ 	.byte	0x04, 0x17
        /*002a*/ 	.short	(.L_826 - .L_825)
.L_825:
        /*002c*/ 	.word	0x00000000
        /*0030*/ 	.short	0x000a
        /*0032*/ 	.short	0x0040
        /*0034*/ 	.byte	0x00, 0xf0, 0x11, 0x00


	//----- nvinfo : EIATTR_KPARAM_INFO
	.align		4
.L_826:
        /*0038*/ 	.byte	0x04, 0x17
        /*003a*/ 	.short	(.L_828 - .L_827)
.L_827:
        /*003c*/ 	.word	0x00000000
        /*0040*/ 	.short	0x0009
        /*0042*/ 	.short	0x003c
        /*0044*/ 	.byte	0x00, 0xf0, 0x11, 0x00


	//----- nvinfo : EIATTR_KPARAM_INFO
	.align		4
.L_828:
        /*0048*/ 	.byte	0x04, 0x17
        /*004a*/ 	.short	(.L_830 - .L_829)
.L_829:
        /*004c*/ 	.word	0x00000000
        /*0050*/ 	.short	0x0008
        /*0052*/ 	.short	0x0038
        /*0054*/ 	.byte	0x00, 0xf0, 0x11, 0x00


	//----- nvinfo : EIATTR_KPARAM_INFO
	.align		4
.L_830:
        /*0058*/ 	.byte	0x04, 0x17
        /*005a*/ 	.short	(.L_832 - .L_831)
.L_831:
        /*005c*/ 	.word	0x00000000
        /*0060*/ 	.short	0x0007
        /*0062*/ 	.short	0x0034
        /*0064*/ 	.byte	0x00, 0xf0, 0x11, 0x00


	//----- nvinfo : EIATTR_KPARAM_INFO
	.align		4
.L_832:
        /*0068*/ 	.byte	0x04, 0x17
        /*006a*/ 	.short	(.L_834 - .L_833)
.L_833:
        /*006c*/ 	.word	0x00000000
        /*0070*/ 	.short	0x0006
        /*0072*/ 	.short	0x0030
        /*0074*/ 	.byte	0x00, 0xf0, 0x11, 0x00


	//----- nvinfo : EIATTR_KPARAM_INFO
	.align		4
.L_834:
        /*0078*/ 	.byte	0x04, 0x17
        /*007a*/ 	.short	(.L_836 - .L_835)
.L_835:
        /*007c*/ 	.word	0x00000000
        /*0080*/ 	.short	0x0005
        /*0082*/ 	.short	0x0028
        /*0084*/ 	.byte	0x00, 0xf5, 0x21, 0x00


	//----- nvinfo : EIATTR_KPARAM_INFO
	.align		4
.L_836:
        /*0088*/ 	.byte	0x04, 0x17
        /*008a*/ 	.short	(.L_838 - .L_837)
.L_837:
        /*008c*/ 	.word	0x00000000
        /*0090*/ 	.short	0x0004
        /*0092*/ 	.short	0x0020
        /*0094*/ 	.byte	0x00, 0xf5, 0x21, 0x00


	//----- nvinfo : EIATTR_KPARAM_INFO
	.align		4
.L_838:
        /*0098*/ 	.byte	0x04, 0x17
        /*009a*/ 	.short	(.L_840 - .L_839)
.L_839:
        /*009c*/ 	.word	0x00000000
        /*00a0*/ 	.short	0x0003
        /*00a2*/ 	.short	0x0018
        /*00a4*/ 	.byte	0x00, 0xf5, 0x21, 0x00


	//----- nvinfo : EIATTR_KPARAM_INFO
	.align		4
.L_840:
        /*00a8*/ 	.byte	0x04, 0x17
        /*00aa*/ 	.short	(.L_842 - .L_841)
.L_841:
        /*00ac*/ 	.word	0x00000000
        /*00b0*/ 	.short	0x0002
        /*00b2*/ 	.short	0x0010
        /*00b4*/ 	.byte	0x00, 0xf5, 0x21, 0x00


	//----- nvinfo : EIATTR_KPARAM_INFO
	.align		4
.L_842:
        /*00b8*/ 	.byte	0x04, 0x17
        /*00ba*/ 	.short	(.L_844 - .L_843)
.L_843:
        /*00bc*/ 	.word	0x00000000
        /*00c0*/ 	.short	0x0001
        /*00c2*/ 	.short	0x0008
        /*00c4*/ 	.byte	0x00, 0xf5, 0x21, 0x00


	//----- nvinfo : EIATTR_KPARAM_INFO
	.align		4
.L_844:
        /*00c8*/ 	.byte	0x04, 0x17
        /*00ca*/ 	.short	(.L_846 - .L_845)
.L_845:
        /*00cc*/ 	.word	0x00000000
        /*00d0*/ 	.short	0x0000
        /*00d2*/ 	.short	0x0000
        /*00d4*/ 	.byte	0x00, 0xf5, 0x21, 0x00


	//----- nvinfo : EIATTR_SPARSE_MMA_MASK
	.align		4
.L_846:
        /*00d8*/ 	.byte	0x03, 0x50
        /*00da*/ 	.short	0x0000


	//----- nvinfo : EIATTR_MAXREG_COUNT
	.align		4
        /*00dc*/ 	.byte	0x03, 0x1b
        /*00de*/ 	.short	0x00ff


	//----- nvinfo : EIATTR_MERCURY_ISA_VERSION
	.align		4
        /*00e0*/ 	.byte	0x03, 0x5f
        /*00e2*/ 	.short	0x0101


	//----- nvinfo : EIATTR_VRC_CTA_INIT_COUNT
	.align		4
        /*00e4*/ 	.byte	0x02, 0x4a
	.zero		1
	.zero		1


	//----- nvinfo : EIATTR_EXIT_INSTR_OFFSETS
	.align		4
        /*00e8*/ 	.byte	0x04, 0x1c
        /*00ea*/ 	.short	(.L_848 - .L_847)


	//   ....[0]....
.L_847:
        /*00ec*/ 	.word	0x00000240


	//----- nvinfo : EIATTR_CBANK_PARAM_SIZE
	.align		4
.L_848:
        /*00f0*/ 	.byte	0x03, 0x19
        /*00f2*/ 	.short	0x004c


	//----- nvinfo : EIATTR_PARAM_CBANK
	.align		4
        /*00f4*/ 	.byte	0x04, 0x0a
        /*00f6*/ 	.short	(.L_850 - .L_849)
	.align		4
.L_849:
        /*00f8*/ 	.word	index@(.nv.constant0._Z8set_wflrPfS_S_S_S_S_iiiiiii)
        /*00fc*/ 	.short	0x0380
        /*00fe*/ 	.short	0x004c


	//----- nvinfo : EIATTR_SW_WAR
	.align		4
.L_850:
        /*0100*/ 	.byte	0x04, 0x36
        /*0102*/ 	.short	(.L_852 - .L_851)
.L_851:
        /*0104*/ 	.word	0x00000008
.L_852:


//--------------------- .nv.info._Z8set_wfudPfS_S_S_S_S_iiiiiii --------------------------
	.section	.nv.info._Z8set_wfudPfS_S_S_S_S_iiiiiii,"",@"SHT_CUDA_INFO"
	.sectionflags	@""
	.align	4


	//----- nvinfo : EIATTR_CUDA_API_VERSION
	.align		4
        /*0000*/ 	.byte	0x04, 0x37
        /*0002*/ 	.short	(.L_854 - .L_853)
.L_853:
        /*0004*/ 	.word	0x00000082


	//----- nvinfo : EIATTR_KPARAM_INFO
	.align		4
.L_854:
        /*0008*/ 	.byte	0x04, 0x17
        /*000a*/ 	.short	(.L_856 - .L_855)
.L_855:
        /*000c*/ 	.word	0x00000000
        /*0010*/ 	.short	0x000c
        /*0012*/ 	.short	0x0048
        /*0014*/ 	.byte	0x00, 0xf0, 0x11, 0x00


	//----- nvinfo : EIATTR_KPARAM_INFO
	.align		4
.L_856:
        /*0018*/ 	.byte	0x04, 0x17
        /*001a*/ 	.short	(.L_858 - .L_857)
.L_857:
        /*001c*/ 	.word	0x00000000
        /*0020*/ 	.short	0x000b
        /*0022*/ 	.short	0x0044
        /*0024*/ 	.byte	0x00, 0xf0, 0x11, 0x00


	//----- nvinfo : EIATTR_KPARAM_INFO
	.align		4
.L_858:
        /*0028*/ 	.byte	0x04, 0x17
        /*002a*/ 	.short	(.L_860 - .L_859)
.L_859:
        /*002c*/ 	.word	0x00000000
        /*0030*/ 	.short	0x000a
        /*0032*/ 	.short	0x0040
        /*0034*/ 	.byte	0x00, 0xf0, 0x11, 0x00


	//----- nvinfo : EIATTR_KPARAM_INFO
	.align		4
.L_860:
        /*0038*/ 	.byte	0x04, 0x17
        /*003a*/ 	.short	(.L_862 - .L_861)
.L_861:
        /*003c*/ 	.word	0x00000000
        /*0040*/ 	.short	0x0009
        /*0042*/ 	.short	0x003c
        /*0044*/ 	.byte	0x00, 0xf0, 0x11, 0x00


	//----- nvinfo : EIATTR_KPARAM_INFO
	.align		4
.L_862:
        /*0048*/ 	.byte	0x04, 0x17
        /*004a*/ 	.short	(.L_864 - .L_863)
.L_863:
        /*004c*/ 	.word	0x00000000
        /*0050*/ 	.short	0x0008
        /*0052*/ 	.short	0x0038
        /*0054*/ 	.byte	0x00, 0xf0, 0x11, 0x00


	//----- nvinfo : EIATTR_KPARAM_INFO
	.align		4
.L_864:
        /*0058*/ 	.byte	0x04, 0x17
        /*005a*/ 	.short	(.L_866 - .L_865)
.L_865:
        /*005c*/ 	.word	0x00000000
        /*0060*/ 	.short	0x0007
        /*0062*/ 	.short	0x0034
        /*0064*/ 	.byte	0x00, 0xf0, 0x11, 0x00


	//----- nvinfo : EIATTR_KPARAM_INFO
	.align		4
.L_866:
        /*0068*/ 	.byte	0x04, 0x17
        /*006a*/ 	.short	(.L_868 - .L_867)
.L_867:
        /*006c*/ 	.word	0x00000000
        /*0070*/ 	.short	0x0006
        /*0072*/ 	.short	0x0030
        /*0074*/ 	.byte	0x00, 0xf0, 0x11, 0x00


	//----- nvinfo : EIATTR_KPARAM_INFO
	.align		4
.L_868:
        /*0078*/ 	.byte	0x04, 0x17
        /*007a*/ 	.short	(.L_870 - .L_869)
.L_869:
        /*007c*/ 	.word	0x00000000
        /*0080*/ 	.short	0x0005
        /*0082*/ 	.short	0x0028
        /*0084*/ 	.byte	0x00, 0xf5, 0x21, 0x00


	//----- nvinfo : EIATTR_KPARAM_INFO
	.align		4
.L_870:
        /*0088*/ 	.byte	0x04, 0x17
        /*008a*/ 	.short	(.L_872 - .L_871)
.L_871:
        /*008c*/ 	.word	0x00000000
        /*0090*/ 	.short	0x0004
        /*0092*/ 	.short	0x0020
        /*0094*/ 	.byte	0x00, 0xf5, 0x21, 0x00


	//----- nvinfo : EIATTR_KPARAM_INFO
	.align		4
.L_872:
        /*0098*/ 	.byte	0x04, 0x17
        /*009a*/ 	.short	(.L_874 - .L_873)
.L_873:
        /*009c*/ 	.word	0x00000000
        /*00a0*/ 	.short	0x0003
        /*00a2*/ 	.short	0x0018
        /*00a4*/ 	.byte	0x00, 0xf5, 0x21, 0x00


	//----- nvinfo : EIATTR_KPARAM_INFO
	.align		4
.L_874:
        /*00a8*/ 	.byte	0x04, 0x17
        /*00aa*/ 	.short	(.L_876 - .L_875)
.L_875:
        /*00ac*/ 	.word	0x00000000
        /*00b0*/ 	.short	0x0002
        /*00b2*/ 	.short	0x0010
        /*00b4*/ 	.byte	0x00, 0xf5, 0x21, 0x00


	//----- nvinfo : EIATTR_KPARAM_INFO
	.align		4
.L_876:
        /*00b8*/ 	.byte	0x04, 0x17
        /*00ba*/ 	.short	(.L_878 - .L_877)
.L_877:
        /*00bc*/ 	.word	0x00000000
        /*00c0*/ 	.short	0x0001
        /*00c2*/ 	.short	0x0008
        /*00c4*/ 	.byte	0x00, 0xf5, 0x21, 0x00


	//----- nvinfo : EIATTR_KPARAM_INFO
	.align		4
.L_878:
        /*00c8*/ 	.byte	0x04, 0x17
        /*00ca*/ 	.short	(.L_880 - .L_879)
.L_879:
        /*00cc*/ 	.word	0x00000000
        /*00d0*/ 	.short	0x0000
        /*00d2*/ 	.short	0x0000
        /*00d4*/ 	.byte	0x00, 0xf5, 0x21, 0x00


	//----- nvinfo : EIATTR_SPARSE_MMA_MASK
	.align		4
.L_880:
        /*00d8*/ 	.byte	0x03, 0x50
        /*00da*/ 	.short	0x0000


	//----- nvinfo : EIATTR_MAXREG_COUNT
	.align		4
        /*00dc*/ 	.byte	0x03, 0x1b
        /*00de*/ 	.short	0x00ff


	//----- nvinfo : EIATTR_MERCURY_ISA_VERSION
	.align		4
        /*00e0*/ 	.byte	0x03, 0x5f
        /*00e2*/ 	.short	0x0101


	//----- nvinfo : EIATTR_VRC_CTA_INIT_COUNT
	.align		4
        /*00e4*/ 	.byte	0x02, 0x4a
	.zero		1
	.zero		1


	//----- nvinfo : EIATTR_EXIT_INSTR_OFFSETS
	.align		4
        /*00e8*/ 	.byte	0x04, 0x1c
        /*00ea*/ 	.short	(.L_882 - .L_881)


	//   ....[0]....
.L_881:
        /*00ec*/ 	.word	0x00000230


	//----- nvinfo : EIATTR_CBANK_PARAM_SIZE
	.align		4
.L_882:
        /*00f0*/ 	.byte	0x03, 0x19
        /*00f2*/ 	.short	0x004c


	//----- nvinfo : EIATTR_PARAM_CBANK
	.align		4
        /*00f4*/ 	.byte	0x04, 0x0a
        /*00f6*/ 	.short	(.L_884 - .L_883)
	.align		4
.L_883:
        /*00f8*/ 	.word	index@(.nv.constant0._Z8set_wfudPfS_S_S_S_S_iiiiiii)
        /*00fc*/ 	.short	0x0380
        /*00fe*/ 	.short	0x004c


	//----- nvinfo : EIATTR_SW_WAR
	.align		4
.L_884:
        /*0100*/ 	.byte	0x04, 0x36
        /*0102*/ 	.short	(.L_886 - .L_885)
.L_885:
        /*0104*/ 	.word	0x00000008
.L_886:


//--------------------- .nv.info._Z9save_wflrPfS_S_S_S_S_iiiiiii --------------------------
	.section	.nv.info._Z9save_wflrPfS_S_S_S_S_iiiiiii,"",@"SHT_CUDA_INFO"
	.sectionflags	@""
	.align	4


	//----- nvinfo : EIATTR_CUDA_API_VERSION
	.align		4
        /*0000*/ 	.byte	0x04, 0x37
        /*0002*/ 	.short	(.L_888 - .L_887)
.L_887:
        /*0004*/ 	.word	0x00000082


	//----- nvinfo : EIATTR_KPARAM_INFO
	.align		4
.L_888:
        /*0008*/ 	.byte	0x04, 0x17
        /*000a*/ 	.short	(.L_890 - .L_889)
.L_889:
        /*000c*/ 	.word	0x00000000
        /*0010*/ 	.short	0x000c
        /*0012*/ 	.short	0x0048
        /*0014*/ 	.byte	0x00, 0xf0, 0x11, 0x00


	//----- nvinfo : EIATTR_KPARAM_INFO
	.align		4
.L_890:
        /*0018*/ 	.byte	0x04, 0x17
        /*001a*/ 	.short	(.L_892 - .L_891)
.L_891:
        /*001c*/ 	.word	0x00000000
        /*0020*/ 	.short	0x000b
        /*0022*/ 	.short	0x0044
        /*0024*/ 	.byte	0x00, 0xf0, 0x11, 0x00


	//----- nvinfo : EIATTR_KPARAM_INFO
	.align		4
.L_892:
        /*0028*/ 	.byte	0x04, 0x17
        /*002a*/ 	.short	(.L_894 - .L_893)
.L_893:
        /*002c*/ 	.word	0x00000000
        /*0030*/ 	.short	0x000a
        /*0032*/ 	.short	0x0040
        /*0034*/ 	.byte	0x00, 0xf0, 0x11, 0x00


	//----- nvinfo : EIATTR_KPARAM_INFO
	.align		4
.L_894:
        /*0038*/ 	.byte	0x04, 0x17
        /*003a*/ 	.short	(.L_896 - .L_895)
.L_895:
        /*003c*/ 	.word	0x00000000
        /*0040*/ 	.short	0x0009
        /*0042*/ 	.short	0x003c
        /*0044*/ 	.byte	0x00, 0xf0, 0x11, 0x00


	//----- nvinfo : EIATTR_KPARAM_INFO
	.align		4
.L_896:
        /*0048*/ 	.byte	0x04, 0x17
        /*004a*/ 	.short	(.L_898 - .L_897)
.L_897:
        /*004c*/ 	.word	0x00000000
        /*0050*/ 	.short	0x0008
        /*0052*/ 	.short	0x0038
        /*0054*/ 	.byte	0x00, 0xf0, 0x11, 0x00


	//----- nvinfo : EIATTR_KPARAM_INFO
	.align		4
.L_898:
        /*0058*/ 	.byte	0x04, 0x17
        /*005a*/ 	.short	(.L_900 - .L_899)
.L_899:
        /*005c*/ 	.word	0x00000000
        /*0060*/ 	.short	0x0007
        /*0062*/ 	.short	0x0034
        /*0064*/ 	.byte	0x00, 0xf0, 0x11, 0x00


	//----- nvinfo : EIATTR_KPARAM_INFO
	.align		4
.L_900:
        /*0068*/ 	.byte	0x04, 0x17
        /*006a*/ 	.short	(.L_902 - .L_901)
.L_901:
        /*006c*/ 	.word	0x00000000
        /*0070*/ 	.short	0x0006
        /*0072*/ 	.short	0x0030
        /*0074*/ 	.byte	0x00, 0xf0, 0x11, 0x00


	//----- nvinfo : EIATTR_KPARAM_INFO
	.align		4
.L_902:
        /*0078*/ 	.byte	0x04, 0x17
        /*007a*/ 	.short	(.L_904 - .L_903)
.L_903:
        /*007c*/ 	.word	0x00000000
        /*0080*/ 	.short	0x0005
        /*0082*/ 	.short	0x0028
        /*0084*/ 	.byte	0x00, 0xf5, 0x21, 0x00


	//----- nvinfo : EIATTR_KPARAM_INFO
	.align		4
.L_904:
        /*0088*/ 	.byte	0x04, 0x17
        /*008a*/ 	.short	(.L_906 - .L_905)
.L_905:
        /*008c*/ 	.word	0x00000000
        /*0090*/ 	.short	0x0004
        /*0092*/ 	.short	0x0020
        /*0094*/ 	.byte	0x00, 0xf5, 0x21, 0x00


	//----- nvinfo : EIATTR_KPARAM_INFO
	.align		4
.L_906:
        /*0098*/ 	.byte	0x04, 0x17
        /*009a*/ 	.short	(.L_908 - .L_907)
.L_907:
        /*009c*/ 	.word	0x00000000
        /*00a0*/ 	.short	0x0003
        /*00a2*/ 	.short	0x0018
        /*00a4*/ 	.byte	0x00, 0xf5, 0x21, 0x00


	//----- nvinfo : EIATTR_KPARAM_INFO
	.align		4
.L_908:
        /*00a8*/ 	.byte	0x04, 0x17
        /*00aa*/ 	.short	(.L_910 - .L_909)
.L_909:
        /*00ac*/ 	.word	0x00000000
        /*00b0*/ 	.short	0x0002
        /*00b2*/ 	.short	0x0010
        /*00b4*/ 	.byte	0x00, 0xf5, 0x21, 0x00


	//----- nvinfo : EIATTR_KPARAM_INFO
	.align		4
.L_910:
        /*00b8*/ 	.byte	0x04, 0x17
        /*00ba*/ 	.short	(.L_912 - .L_911)
.L_911:
        /*00bc*/ 	.word	0x00000000
        /*00c0*/ 	.short	0x0001
        /*00c2*/ 	.short	0x0008
        /*00c4*/ 	.byte	0x00, 0xf5, 0x21, 0x00


	//----- nvinfo : EIATTR_KPARAM_INFO
	.align		4
.L_912:
        /*00c8*/ 	.byte	0x04, 0x17
        /*00ca*/ 	.short	(.L_914 - .L_913)
.L_913:
        /*00cc*/ 	.word	0x00000000
        /*00d0*/ 	.short	0x0000
        /*00d2*/ 	.short	0x0000
        /*00d4*/ 	.byte	0x00, 0xf5, 0x21, 0x00


	//----- nvinfo : EIATTR_SPARSE_MMA_MASK
	.align		4
.L_914:
        /*00d8*/ 	.byte	0x03, 0x50
        /*00da*/ 	.short	0x0000


	//----- nvinfo : EIATTR_MAXREG_COUNT
	.align		4
        /*00dc*/ 	.byte	0x03, 0x1b
        /*00de*/ 	.short	0x00ff


	//----- nvinfo : EIATTR_MERCURY_ISA_VERSION
	.align		4
        /*00e0*/ 	.byte	0x03, 0x5f
        /*00e2*/ 	.short	0x0101


	//----- nvinfo : EIATTR_VRC_CTA_INIT_COUNT
	.align		4
        /*00e4*/ 	.byte	0x02, 0x4a
	.zero		1
	.zero		1


	//----- nvinfo : EIATTR_EXIT_INSTR_OFFSETS
	.align		4
        /*00e8*/ 	.byte	0x04, 0x1c
        /*00ea*/ 	.short	(.L_916 - .L_915)


	//   ....[0]....
.L_915:
        /*00ec*/ 	.word	0x00000240


	//----- nvinfo : EIATTR_CBANK_PARAM_SIZE
	.align		4
.L_916:
        /*00f0*/ 	.byte	0x03, 0x19
        /*00f2*/ 	.short	0x004c


	//----- nvinfo : EIATTR_PARAM_CBANK
	.align		4
        /*00f4*/ 	.byte	0x04, 0x0a
        /*00f6*/ 	.short	(.L_918 - .L_917)
	.align		4
.L_917:
        /*00f8*/ 	.word	index@(.nv.constant0._Z9save_wflrPfS_S_S_S_S_iiiiiii)
        /*00fc*/ 	.short	0x0380
        /*00fe*/ 	.short	0x004c


	//----- nvinfo : EIATTR_SW_WAR
	.align		4
.L_918:
        /*0100*/ 	.byte	0x04, 0x36
        /*0102*/ 	.short	(.L_920 - .L_919)
.L_919:
        /*0104*/ 	.word	0x00000008
.L_920:


//--------------------- .nv.info._Z9save_wfudPfS_S_S_S_S_iiiiiii --------------------------
	.section	.nv.info._Z9save_wfudPfS_S_S_S_S_iiiiiii,"",@"SHT_CUDA_INFO"
	.sectionflags	@""
	.align	4


	//----- nvinfo : EIATTR_CUDA_API_VERSION
	.align		4
        /*0000*/ 	.byte	0x04, 0x37
        /*0002*/ 	.short	(.L_922 - .L_921)
.L_921:
        /*0004*/ 	.word	0x00000082


	//----- nvinfo : EIATTR_KPARAM_INFO
	.align		4
.L_922:
        /*0008*/ 	.byte	0x04, 0x17
        /*000a*/ 	.short	(.L_924 - .L_923)
.L_923:
        /*000c*/ 	.word	0x00000000
        /*0010*/ 	.short	0x000c
        /*0012*/ 	.short	0x0048
        /*0014*/ 	.byte	0x00, 0xf0, 0x11, 0x00


	//----- nvinfo : EIATTR_KPARAM_INFO
	.align		4
.L_924:
        /*0018*/ 	.byte	0x04, 0x17
        /*001a*/ 	.short	(.L_926 - .L_925)
.L_925:
        /*001c*/ 	.word	0x00000000
        /*0020*/ 	.short	0x000b
        /*0022*/ 	.short	0x0044
        /*0024*/ 	.byte	0x00, 0xf0, 0x11, 0x00


	//----- nvinfo : EIATTR_KPARAM_INFO
	.align		4
.L_926:
        /*0028*/ 	.byte	0x04, 0x17
        /*002a*/ 	.short	(.L_928 - .L_927)
.L_927:
        /*002c*/ 	.word	0x00000000
        /*0030*/ 	.short	0x000a
        /*0032*/ 	.short	0x0040
        /*0034*/ 	.byte	0x00, 0xf0, 0x11, 0x00


	//----- nvinfo : EIATTR_KPARAM_INFO
	.align		4
.L_928:
        /*0038*/ 	.byte	0x04, 0x17
        /*003a*/ 	.short	(.L_930 - .L_929)
.L_929:
        /*003c*/ 	.word	0x00000000
        /*0040*/ 	.short	0x0009
        /*0042*/ 	.short	0x003c
        /*0044*/ 	.byte	0x00, 0xf0, 0x11, 0x00


	//----- nvinfo : EIATTR_KPARAM_INFO
	.align		4
.L_930:
        /*0048*/ 	.byte	0x04, 0x17
        /*004a*/ 	.short	(.L_932 - .L_931)
.L_931:
        /*004c*/ 	.word	0x00000000
        /*0050*/ 	.short	0x0008
        /*0052*/ 	.short	0x0038
        /*0054*/ 	.byte	0x00, 0xf0, 0x11, 0x00


	//----- nvinfo : EIATTR_KPARAM_INFO
	.align		4
.L_932:
        /*0058*/ 	.byte	0x04, 0x17
        /*005a*/ 	.short	(.L_934 - .L_933)
.L_933:
        /*005c*/ 	.word	0x00000000
        /*0060*/ 	.short	0x0007
        /*0062*/ 	.short	0x0034
        /*0064*/ 	.byte	0x00, 0xf0, 0x11, 0x00


	//----- nvinfo : EIATTR_KPARAM_INFO
	.align		4
.L_934:
        /*0068*/ 	.byte	0x04, 0x17
        /*006a*/ 	.short	(.L_936 - .L_935)
.L_935:
        /*006c*/ 	.word	0x00000000
        /*0070*/ 	.short	0x0006
        /*0072*/ 	.short	0x0030
        /*0074*/ 	.byte	0x00, 0xf0, 0x11, 0x00


	//----- nvinfo : EIATTR_KPARAM_INFO
	.align		4
.L_936:
        /*0078*/ 	.byte	0x04, 0x17
        /*007a*/ 	.short	(.L_938 - .L_937)
.L_937:
        /*007c*/ 	.word	0x00000000
        /*0080*/ 	.short	0x0005
        /*0082*/ 	.short	0x0028
        /*0084*/ 	.byte	0x00, 0xf5, 0x21, 0x00


	//----- nvinfo : EIATTR_KPARAM_INFO
	.align		4
.L_938:
        /*0088*/ 	.byte	0x04, 0x17
        /*008a*/ 	.short	(.L_940 - .L_939)
.L_939:
        /*008c*/ 	.word	0x00000000
        /*0090*/ 	.short	0x0004
        /*0092*/ 	.short	0x0020
        /*0094*/ 	.byte	0x00, 0xf5, 0x21, 0x00


	//----- nvinfo : EIATTR_KPARAM_INFO
	.align		4
.L_940:
        /*0098*/ 	.byte	0x04, 0x17
        /*009a*/ 	.short	(.L_942 - .L_941)
.L_941:
        /*009c*/ 	.word	0x00000000
        /*00a0*/ 	.short	0x0003
        /*00a2*/ 	.short	0x0018
        /*00a4*/ 	.byte	0x00, 0xf5, 0x21, 0x00


	//----- nvinfo : EIATTR_KPARAM_INFO
	.align		4
.L_942:
        /*00a8*/ 	.byte	0x04, 0x17
        /*00aa*/ 	.short	(.L_944 - .L_943)
.L_943:
        /*00ac*/ 	.word	0x00000000
        /*00b0*/ 	.short	0x0002
        /*00b2*/ 	.short	0x0010
        /*00b4*/ 	.byte	0x00, 0xf5, 0x21, 0x00


	//----- nvinfo : EIATTR_KPARAM_INFO
	.align		4
.L_944:
        /*00b8*/ 	.byte	0x04, 0x17
        /*00ba*/ 	.short	(.L_946 - .L_945)
.L_945:
        /*00bc*/ 	.word	0x00000000
        /*00c0*/ 	.short	0x0001
        /*00c2*/ 	.short	0x0008
        /*00c4*/ 	.byte	0x00, 0xf5, 0x21, 0x00


	//----- nvinfo : EIATTR_KPARAM_INFO
	.align		4
.L_946:
        /*00c8*/ 	.byte	0x04, 0x17
        /*00ca*/ 	.short	(.L_948 - .L_947)
.L_947:
        /*00cc*/ 	.word	0x00000000
        /*00d0*/ 	.short	0x0000
        /*00d2*/ 	.short	0x0000
        /*00d4*/ 	.byte	0x00, 0xf5, 0x21, 0x00


	//----- nvinfo : EIATTR_SPARSE_MMA_MASK
	.align		4
.L_948:
        /*00d8*/ 	.byte	0x03, 0x50
        /*00da*/ 	.short	0x0000


	//----- nvinfo : EIATTR_MAXREG_COUNT
	.align		4
        /*00dc*/ 	.byte	0x03, 0x1b
        /*00de*/ 	.short	0x00ff


	//----- nvinfo : EIATTR_MERCURY_ISA_VERSION
	.align		4
        /*00e0*/ 	.byte	0x03, 0x5f
        /*00e2*/ 	.short	0x0101


	//----- nvinfo : EIATTR_VRC_CTA_INIT_COUNT
	.align		4
        /*00e4*/ 	.byte	0x02, 0x4a
	.zero		1
	.zero		1


	//----- nvinfo : EIATTR_EXIT_INSTR_OFFSETS
	.align		4
        /*00e8*/ 	.byte	0x04, 0x1c
        /*00ea*/ 	.short	(.L_950 - .L_949)


	//   ....[0]....
.L_949:
        /*00ec*/ 	.word	0x00000230


	//----- nvinfo : EIATTR_CBANK_PARAM_SIZE
	.align		4
.L_950:
        /*00f0*/ 	.byte	0x03, 0x19
        /*00f2*/ 	.short	0x004c


	//----- nvinfo : EIATTR_PARAM_CBANK
	.align		4
        /*00f4*/ 	.byte	0x04, 0x0a
        /*00f6*/ 	.short	(.L_952 - .L_951)
	.align		4
.L_951:
        /*00f8*/ 	.word	index@(.nv.constant0._Z9save_wfudPfS_S_S_S_S_iiiiiii)
        /*00fc*/ 	.short	0x0380
        /*00fe*/ 	.short	0x004c


	//----- nvinfo : EIATTR_SW_WAR
	.align		4
.L_952:
        /*0100*/ 	.byte	0x04, 0x36
        /*0102*/ 	.short	(.L_954 - .L_953)
.L_953:
        /*0104*/ 	.word	0x00000008
.L_954:


//--------------------- .nv.info._Z18rfwd_txxzzxzpp_newPfS_S_S_S_S_S_S_S_S_S_S_S_S_S_S_S_fffS_ffiiiiiiS_ --------------------------
	.section	.nv.info._Z18rfwd_txxzzxzpp_newPfS_S_S_S_S_S_S_S_S_S_S_S_S_S_S_S_fffS_ffiiiiiiS_,"",@"SHT_CUDA_INFO"
	.sectionflags	@""
	.align	4


	//----- nvinfo : EIATTR_CUDA_API_VERSION
	.align		4
        /*0000*/ 	.byte	0x04, 0x37
        /*0002*/ 	.short	(.L_956 - .L_955)
.L_955:
        /*0004*/ 	.word	0x00000082


	//----- nvinfo : EIATTR_KPARAM_INFO
	.align		4
.L_956:
        /*0008*/ 	.byte	0x04, 0x17
        /*000a*/ 	.short	(.L_958 - .L_957)
.L_957:
        /*000c*/ 	.word	0x00000000
        /*0010*/ 	.short	0x001d
        /*0012*/ 	.short	0x00c0
        /*0014*/ 	.byte	0x00, 0xf5, 0x21, 0x00


	//----- nvinfo : EIATTR_KPARAM_INFO
	.align		4
.L_958:
        /*0018*/ 	.byte	0x04, 0x17
        /*001a*/ 	.short	(.L_960 - .L_959)
.L_959:
        /*001c*/ 	.word	0x00000000
        /*0020*/ 	.short	0x001c
        /*0022*/ 	.short	0x00bc
        /*0024*/ 	.byte	0x00, 0xf0, 0x11, 0x00


	//----- nvinfo : EIATTR_KPARAM_INFO
	.align		4
.L_960:
        /*0028*/ 	.byte	0x04, 0x17
        /*002a*/ 	.short	(.L_962 - .L_961)
.L_961:
        /*002c*/ 	.word	0x00000000
        /*0030*/ 	.short	0x001b
        /*0032*/ 	.short	0x00b8
        /*0034*/ 	.byte	0x00, 0xf0, 0x11, 0x00


	//----- nvinfo : EIATTR_KPARAM_INFO
	.align		4
.L_962:
        /*0038*/ 	.byte	0x04, 0x17
        /*003a*/ 	.short	(.L_964 - .L_963)
.L_963:
        /*003c*/ 	.word	0x00000000
        /*0040*/ 	.short	0x001a
        /*0042*/ 	.short	0x00b4
        /*0044*/ 	.byte	0x00, 0xf0, 0x11, 0x00


	//----- nvinfo : EIATTR_KPARAM_INFO
	.align		4
.L_964:
        /*0048*/ 	.byte	0x04, 0x17
        /*004a*/ 	.short	(.L_966 - .L_965)
.L_965:
        /*004c*/ 	.word	0x00000000
        /*0050*/ 	.short	0x0019
        /*0052*/ 	.short	0x00b0
        /*0054*/ 	.byte	0x00, 0xf0, 0x11, 0x00


	//----- nvinfo : EIATTR_KPARAM_INFO
	.align		4
.L_966:
        /*0058*/ 	.byte	0x04, 0x17
        /*005a*/ 	.short	(.L_968 - .L_967)
.L_967:
        /*005c*/ 	.word	0x00000000
        /*0060*/ 	.short	0x0018
        /*0062*/ 	.short	0x00ac
        /*0064*/ 	.byte	0x00, 0xf0, 0x11, 0x00


	//----- nvinfo : EIATTR_KPARAM_INFO
	.align		4
.L_968:
        /*0068*/ 	.byte	0x04, 0x17
        /*006a*/ 	.short	(.L_970 - .L_969)
.L_969:
        /*006c*/ 	.word	0x00000000
        /*0070*/ 	.short	0x0017
        /*0072*/ 	.short	0x00a8
        /*0074*/ 	.byte	0x00, 0xf0, 0x11, 0x00


	//----- nvinfo : EIATTR_KPARAM_INFO
	.align		4
.L_970:
        /*0078*/ 	.byte	0x04, 0x17
        /*007a*/ 	.short	(.L_972 - .L_971)
.L_971:
        /*007c*/ 	.word	0x00000000
        /*0080*/ 	.short	0x0016
        /*0082*/ 	.short	0x00a4
        /*0084*/ 	.byte	0x00, 0xf0, 0x11, 0x00


	//----- nvinfo : EIATTR_KPARAM_INFO
	.align		4
.L_972:
        /*0088*/ 	.byte	0x04, 0x17
        /*008a*/ 	.short	(.L_974 - .L_973)
.L_973:
        /*008c*/ 	.word	0x00000000
        /*0090*/ 	.short	0x0015
        /*0092*/ 	.short	0x00a0
        /*0094*/ 	.byte	0x00, 0xf0, 0x11, 0x00


	//----- nvinfo : EIATTR_KPARAM_INFO
	.align		4
.L_974:
        /*0098*/ 	.byte	0x04, 0x17
        /*009a*/ 	.short	(.L_976 - .L_975)
.L_975:
        /*009c*/ 	.word	0x00000000
        /*00a0*/ 	.short	0x0014
        /*00a2*/ 	.short	0x0098
        /*00a4*/ 	.byte	0x00, 0xf5, 0x21, 0x00


	//----- nvinfo : EIATTR_KPARAM_INFO
	.align		4
.L_976:
        /*00a8*/ 	.byte	0x04, 0x17
        /*00aa*/ 	.short	(.L_978 - .L_977)
.L_977:
        /*00ac*/ 	.word	0x00000000
        /*00b0*/ 	.short	0x0013
        /*00b2*/ 	.short	0x0090
        /*00b4*/ 	.byte	0x00, 0xf0, 0x11, 0x00


	//----- nvinfo : EIATTR_KPARAM_INFO
	.align		4
.L_978:
        /*00b8*/ 	.byte	0x04, 0x17
        /*00ba*/ 	.short	(.L_980 - .L_979)
.L_979:
        /*00bc*/ 	.word	0x00000000
        /*00c0*/ 	.short	0x0012
        /*00c2*/ 	.short	0x008c
        /*00c4*/ 	.byte	0x00, 0xf0, 0x11, 0x00


	//----- nvinfo : EIATTR_KPARAM_INFO
	.align		4
.L_980:
        /*00c8*/ 	.byte	0x04, 0x17
        /*00ca*/ 	.short	(.L_982 - .L_981)
.L_981:
        /*00cc*/ 	.word	0x00000000
        /*00d0*/ 	.short	0x0011
        /*00d2*/ 	.short	0x0088
        /*00d4*/ 	.byte	0x00, 0xf0, 0x11, 0x00


	//----- nvinfo : EIATTR_KPARAM_INFO
	.align		4
.L_982:
        /*00d8*/ 	.byte	0x04, 0x17
        /*00da*/ 	.short	(.L_984 - .L_983)
.L_983:
        /*00dc*/ 	.word	0x00000000
        /*00e0*/ 	.short	0x0010
        /*00e2*/ 	.short	0x0080
        /*00e4*/ 	.byte	0x00, 0xf5, 0x21, 0x00


	//----- nvinfo : EIATTR_KPARAM_INFO
	.align		4
.L_984:
        /*00e8*/ 	.byte	0x04, 0x17
        /*00ea*/ 	.short	(.L_986 - .L_985)
.L_985:
        /*00ec*/ 	.word	0x00000000
        /*00f0*/ 	.short	0x000f
        /*00f2*/ 	.short	0x0078
        /*00f4*/ 	.byte	0x00, 0xf5, 0x21, 0x00


	//----- nvinfo : EIATTR_KPARAM_INFO
	.align		4
.L_986:
        /*00f8*/ 	.byte	0x04, 0x17
        /*00fa*/ 	.short	(.L_988 - .L_987)
.L_987:
        /*00fc*/ 	.word	0x00000000
        /*0100*/ 	.short	0x000e
        /*0102*/ 	.short	0x0070
        /*0104*/ 	.byte	0x00, 0xf5, 0x21, 0x00


	//----- nvinfo : EIATTR_KPARAM_INFO
	.align		4
.L_988:
        /*0108*/ 	.byte	0x04, 0x17
        /*010a*/ 	.short	(.L_990 - .L_989)
.L_989:
        /*010c*/ 	.word	0x00000000
        /*0110*/ 	.short	0x000d
        /*0112*/ 	.short	0x0068
        /*0114*/ 	.byte	0x00, 0xf5, 0x21, 0x00


	//----- nvinfo : EIATTR_KPARAM_INFO
	.align		4
.L_990:
        /*0118*/ 	.byte	0x04, 0x17
        /*011a*/ 	.short	(.L_992 - .L_991)
.L_991:
        /*011c*/ 	.word	0x00000000
        /*0120*/ 	.short	0x000c
        /*0122*/ 	.short	0x0060
        /*0124*/ 	.byte	0x00, 0xf5, 0x21, 0x00


	//----- nvinfo : EIATTR_KPARAM_INFO
	.align		4
.L_992:
        /*0128*/ 	.byte	0x04, 0x17
        /*012a*/ 	.short	(.L_994 - .L_993)
.L_993:
        /*012c*/ 	.word	0x00000000
        /*0130*/ 	.short	0x000b
        /*0132*/ 	.short	0x0058
        /*0134*/ 	.byte	0x00, 0xf5, 0x21, 0x00


	//----- nvinfo : EIATTR_KPARAM_INFO
	.align		4
.L_994:
        /*0138*/ 	.byte	0x04, 0x17
        /*013a*/ 	.short	(.L_996 - .L_995)
.L_995:
        /*013c*/ 	.word	0x00000000
        /*0140*/ 	.short	0x000a
        /*0142*/ 	.short	0x0050
        /*0144*/ 	.byte	0x00, 0xf5, 0x21, 0x00


	//----- nvinfo : EIATTR_KPARAM_INFO
	.align		4
.L_996:
        /*0148*/ 	.byte	0x04, 0x17
        /*014a*/ 	.short	(.L_998 - .L_997)
.L_997:
        /*014c*/ 	.word	0x00000000
        /*0150*/ 	.short	0x0009
        /*0152*/ 	.short	0x0048
        /*0154*/ 	.byte	0x00, 0xf5, 0x21, 0x00


	//----- nvinfo : EIATTR_KPARAM_INFO
	.align		4
.L_998:
        /*0158*/ 	.byte	0x04, 0x17
        /*015a*/ 	.short	(.L_1000 - .L_999)
.L_999:
        /*015c*/ 	.word	0x00000000
        /*0160*/ 	.short	0x0008
        /*0162*/ 	.short	0x0040
        /*0164*/ 	.byte	0x00, 0xf5, 0x21, 0x00


	//----- nvinfo : EIATTR_KPARAM_INFO
	.align		4
.L_1000:
        /*0168*/ 	.byte	0x04, 0x17
        /*016a*/ 	.short	(.L_1002 - .L_1001)
.L_1001:
        /*016c*/ 	.word	0x00000000
        /*0170*/ 	.short	0x0007
        /*0172*/ 	.short	0x0038
        /*0174*/ 	.byte	0x00, 0xf5, 0x21, 0x00


	//----- nvinfo : EIATTR_KPARAM_INFO
	.align		4
.L_1002:
        /*0178*/ 	.byte	0x04, 0x17
        /*017a*/ 	.short	(.L_1004 - .L_1003)
.L_1003:
        /*017c*/ 	.word	0x00000000
        /*0180*/ 	.short	0x0006
        /*0182*/ 	.short	0x0030
        /*0184*/ 	.byte	0x00, 0xf5, 0x21, 0x00


	//----- nvinfo : EIATTR_KPARAM_INFO
	.align		4
.L_1004:
        /*0188*/ 	.byte	0x04, 0x17
        /*018a*/ 	.short	(.L_1006 - .L_1005)
.L_1005:
        /*018c*/ 	.word	0x00000000
        /*0190*/ 	.short	0x0005
        /*0192*/ 	.short	0x0028
        /*0194*/ 	.byte	0x00, 0xf5, 0x21, 0x00


	//----- nvinfo : EIATTR_KPARAM_INFO
	.align		4
.L_1006:
        /*0198*/ 	.byte	0x04, 0x17
        /*019a*/ 	.short	(.L_1008 - .L_1007)
.L_1007:
        /*019c*/ 	.word	0x00000000
        /*01a0*/ 	.short	0x0004
        /*01a2*/ 	.short	0x0020
        /*01a4*/ 	.byte	0x00, 0xf5, 0x21, 0x00


	//----- nvinfo : EIATTR_KPARAM_INFO
	.align		4
.L_1008:
        /*01a8*/ 	.byte	0x04, 0x17
        /*01aa*/ 	.short	(.L_1010 - .L_1009)
.L_1009:
        /*01ac*/ 	.word	0x00000000
        /*01b0*/ 	.short	0x0003
        /*01b2*/ 	.short	0x0018
        /*01b4*/ 	.byte	0x00, 0xf5, 0x21, 0x00


	//----- nvinfo : EIATTR_KPARAM_INFO
	.align		4
.L_1010:
        /*01b8*/ 	.byte	0x04, 0x17
        /*01ba*/ 	.short	(.L_1012 - .L_1011)
.L_1011:
        /*01bc*/ 	.word	0x00000000
        /*01c0*/ 	.short	0x0002
        /*01c2*/ 	.short	0x0010
        /*01c4*/ 	.byte	0x00, 0xf5, 0x21, 0x00


	//----- nvinfo : EIATTR_KPARAM_INFO
	.align		4
.L_1012:
        /*01c8*/ 	.byte	0x04, 0x17
        /*01ca*/ 	.short	(.L_1014 - .L_1013)
.L_1013:
        /*01cc*/ 	.word	0x00000000
        /*01d0*/ 	.short	0x0001
        /*01d2*/ 	.short	0x0008
        /*01d4*/ 	.byte	0x00, 0xf5, 0x21, 0x00


	//----- nvinfo : EIATTR_KPARAM_INFO
	.align		4
.L_1014:
        /*01d8*/ 	.byte	0x04, 0x17
        /*01da*/ 	.short	(.L_1016 - .L_1015)
.L_1015:
        /*01dc*/ 	.word	0x00000000
        /*01e0*/ 	.short	0x0000
        /*01e2*/ 	.short	0x0000
        /*01e4*/ 	.byte	0x00, 0xf5, 0x21, 0x00


	//----- nvinfo : EIATTR_SPARSE_MMA_MASK
	.align		4
.L_1016:
        /*01e8*/ 	.byte	0x03, 0x50
        /*01ea*/ 	.short	0x0000


	//----- nvinfo : EIATTR_MAXREG_COUNT
	.align		4
        /*01ec*/ 	.byte	0x03, 0x1b
        /*01ee*/ 	.short	0x00ff


	//----- nvinfo : EIATTR_NUM_BARRIERS
	.align		4
        /*01f0*/ 	.byte	0x02, 0x4c
        /*01f2*/ 	.byte	0x01
	.zero		1


	//----- nvinfo : EIATTR_MERCURY_ISA_VERSION
	.align		4
        /*01f4*/ 	.byte	0x03, 0x5f
        /*01f6*/ 	.short	0x0101


	//----- nvinfo : EIATTR_VRC_CTA_INIT_COUNT
	.align		4
        /*01f8*/ 	.byte	0x02, 0x4a
	.zero		1
	.zero		1


	//----- nvinfo : EIATTR_EXIT_INSTR_OFFSETS
	.align		4
        /*01fc*/ 	.byte	0x04, 0x1c
        /*01fe*/ 	.short	(.L_1018 - .L_1017)


	//   ....[0]....
.L_1017:
        /*0200*/ 	.word	0x00000270


	//   ....[1]....
        /*0204*/ 	.word	0x00001a40


	//----- nvinfo : EIATTR_CRS_STACK_SIZE
	.align		4
.L_1018:
        /*0208*/ 	.byte	0x04, 0x1e
        /*020a*/ 	.short	(.L_1020 - .L_1019)
.L_1019:
        /*020c*/ 	.word	0x00000000


	//----- nvinfo : EIATTR_CBANK_PARAM_SIZE
	.align		4
.L_1020:
        /*0210*/ 	.byte	0x03, 0x19
        /*0212*/ 	.short	0x00c8


	//----- nvinfo : EIATTR_PARAM_CBANK
	.align		4
        /*0214*/ 	.byte	0x04, 0x0a
        /*0216*/ 	.short	(.L_1022 - .L_1021)
	.align		4
.L_1021:
        /*0218*/ 	.word	index@(.nv.constant0._Z18rfwd_txxzzxzpp_newPfS_S_S_S_S_S_S_S_S_S_S_S_S_S_S_S_fffS_ffiiiiiiS_)
        /*021c*/ 	.short	0x0380
        /*021e*/ 	.short	0x00c8


	//----- nvinfo : EIATTR_SW_WAR
	.align		4
.L_1022:
        /*0220*/ 	.byte	0x04, 0x36
        /*0222*/ 	.short	(.L_1024 - .L_1023)
.L_1023:
        /*0224*/ 	.word	0x00000008
.L_1024:


//--------------------- .nv.info._Z14rfwd_txxzzxzppPfS_S_S_S_S_S_S_S_S_S_S_S_fS_ffiiiiiiS_ --------------------------
	.section	.nv.info._Z14rfwd_txxzzxzppPfS_S_S_S_S_S_S_S_S_S_S_S_fS_ffiiiiiiS_,"",@"SHT_CUDA_INFO"
	.sectionflags	@""
	.align	4


	//----- nvinfo : EIATTR_CUDA_API_VERSION
	.align		4
        /*0000*/ 	.byte	0x04, 0x37
        /*0002*/ 	.short	(.L_1026 - .L_1025)
.L_1025:
        /*0004*/ 	.word	0x00000082


	//----- nvinfo : EIATTR_KPARAM_INFO
	.align		4
.L_1026:
        /*0008*/ 	.byte	0x04, 0x17
        /*000a*/ 	.short	(.L_1028 - .L_1027)
.L_1027:
        /*000c*/ 	.word	0x00000000
        /*0010*/ 	.short	0x0017
        /*0012*/ 	.short	0x0098
        /*0014*/ 	.byte	0x00, 0xf5, 0x21, 0x00


	//----- nvinfo : EIATTR_KPARAM_INFO
	.align		4
.L_1028:
        /*0018*/ 	.byte	0x04, 0x17
        /*001a*/ 	.short	(.L_1030 - .L_1029)
.L_1029:
        /*001c*/ 	.word	0x00000000
        /*0020*/ 	.short	0x0016
        /*0022*/ 	.short	0x0094
        /*0024*/ 	.byte	0x00, 0xf0, 0x11, 0x00


	//----- nvinfo : EIATTR_KPARAM_INFO
	.align		4
.L_1030:
        /*0028*/ 	.byte	0x04, 0x17
        /*002a*/ 	.short	(.L_1032 - .L_1031)
.L_1031:
        /*002c*/ 	.word	0x00000000
        /*0030*/ 	.short	0x0015
        /*0032*/ 	.short	0x0090
        /*0034*/ 	.byte	0x00, 0xf0, 0x11, 0x00


	//----- nvinfo : EIATTR_KPARAM_INFO
	.align		4
.L_1032:
        /*0038*/ 	.byte	0x04, 0x17
        /*003a*/ 	.short	(.L_1034 - .L_1033)
.L_1033:
        /*003c*/ 	.word	0x00000000
        /*0040*/ 	.short	0x0014
        /*0042*/ 	.short	0x008c
        /*0044*/ 	.byte	0x00, 0xf0, 0x11, 0x00


	//----- nvinfo : EIATTR_KPARAM_INFO
	.align		4
.L_1034:
        /*0048*/ 	.byte	0x04, 0x17
        /*004a*/ 	.short	(.L_1036 - .L_1035)
.L_1035:
        /*004c*/ 	.word	0x00000000
        /*0050*/ 	.short	0x0013
        /*0052*/ 	.short	0x0088
        /*0054*/ 	.byte	0x00, 0xf0, 0x11, 0x00


	//----- nvinfo : EIATTR_KPARAM_INFO
	.align		4
.L_1036:
        /*0058*/ 	.byte	0x04, 0x17
        /*005a*/ 	.short	(.L_1038 - .L_1037)
.L_1037:
        /*005c*/ 	.word	0x00000000
        /*0060*/ 	.short	0x0012
        /*0062*/ 	.short	0x0084
        /*0064*/ 	.byte	0x00, 0xf0, 0x11, 0x00


	//----- nvinfo : EIATTR_KPARAM_INFO
	.align		4
.L_1038:
        /*0068*/ 	.byte	0x04, 0x17
        /*006a*/ 	.short	(.L_1040 - .L_1039)
.L_1039:
        /*006c*/ 	.word	0x00000000
        /*0070*/ 	.short	0x0011
        /*0072*/ 	.short	0x0080
        /*0074*/ 	.byte	0x00, 0xf0, 0x11, 0x00


	//----- nvinfo : EIATTR_KPARAM_INFO
	.align		4
.L_1040:
        /*0078*/ 	.byte	0x04, 0x17
        /*007a*/ 	.short	(.L_1042 - .L_1041)
.L_1041:
        /*007c*/ 	.word	0x00000000
        /*0080*/ 	.short	0x0010
        /*0082*/ 	.short	0x007c
        /*0084*/ 	.byte	0x00, 0xf0, 0x11, 0x00


	//----- nvinfo : EIATTR_KPARAM_INFO
	.align		4
.L_1042:
        /*0088*/ 	.byte	0x04, 0x17
        /*008a*/ 	.short	(.L_1044 - .L_1043)
.L_1043:
        /*008c*/ 	.word	0x00000000
        /*0090*/ 	.short	0x000f
        /*0092*/ 	.short	0x0078
        /*0094*/ 	.byte	0x00, 0xf0, 0x11, 0x00


	//----- nvinfo : EIATTR_KPARAM_INFO
	.align		4
.L_1044:
        /*0098*/ 	.byte	0x04, 0x17
        /*009a*/ 	.short	(.L_1046 - .L_1045)
.L_1045:
        /*009c*/ 	.word	0x00000000
        /*00a0*/ 	.short	0x000e
        /*00a2*/ 	.short	0x0070
        /*00a4*/ 	.byte	0x00, 0xf5, 0x21, 0x00


	//----- nvinfo : EIATTR_KPARAM_INFO
	.align		4
.L_1046:
        /*00a8*/ 	.byte	0x04, 0x17
        /*00aa*/ 	.short	(.L_1048 - .L_1047)
.L_1047:
        /*00ac*/ 	.word	0x00000000
        /*00b0*/ 	.short	0x000d
        /*00b2*/ 	.short	0x0068
        /*00b4*/ 	.byte	0x00, 0xf0, 0x11, 0x00


	//----- nvinfo : EIATTR_KPARAM_INFO
	.align		4
.L_1048:
        /*00b8*/ 	.byte	0x04, 0x17
        /*00ba*/ 	.short	(.L_1050 - .L_1049)
.L_1049:
        /*00bc*/ 	.word	0x00000000
        /*00c0*/ 	.short	0x000c
        /*00c2*/ 	.short	0x0060
        /*00c4*/ 	.byte	0x00, 0xf5, 0x21, 0x00


	//----- nvinfo : EIATTR_KPARAM_INFO
	.align		4
.L_1050:
        /*00c8*/ 	.byte	0x04, 0x17
        /*00ca*/ 	.short	(.L_1052 - .L_1051)
.L_1051:
        /*00cc*/ 	.word	0x00000000
        /*00d0*/ 	.short	0x000b
        /*00d2*/ 	.short	0x0058
        /*00d4*/ 	.byte	0x00, 0xf5, 0x21, 0x00


	//----- nvinfo : EIATTR_KPARAM_INFO
	.align		4
.L_1052:
        /*00d8*/ 	.byte	0x04, 0x17
        /*00da*/ 	.short	(.L_1054 - .L_1053)
.L_1053:
        /*00dc*/ 	.word	0x00000000
        /*00e0*/ 	.short	0x000a
        /*00e2*/ 	.short	0x0050
        /*00e4*/ 	.byte	0x00, 0xf5, 0x21, 0x00


	//----- nvinfo : EIATTR_KPARAM_INFO
	.align		4
.L_1054:
        /*00e8*/ 	.byte	0x04, 0x17
        /*00ea*/ 	.short	(.L_1056 - .L_1055)
.L_1055:
        /*00ec*/ 	.word	0x00000000
        /*00f0*/ 	.short	0x0009
        /*00f2*/ 	.short	0x0048
        /*00f4*/ 	.byte	0x00, 0xf5, 0x21, 0x00


	//----- nvinfo : EIATTR_KPARAM_INFO
	.align		4
.L_1056:
        /*00f8*/ 	.byte	0x04, 0x17
        /*00fa*/ 	.short	(.L_1058 - .L_1057)
.L_1057:
        /*00fc*/ 	.word	0x00000000
        /*0100*/ 	.short	0x0008
        /*0102*/ 	.short	0x0040
        /*0104*/ 	.byte	0x00, 0xf5, 0x21, 0x00


	//----- nvinfo : EIATTR_KPARAM_INFO
	.align		4
.L_1058:
        /*0108*/ 	.byte	0x04, 0x17
        /*010a*/ 	.short	(.L_1060 - .L_1059)
.L_1059:
        /*010c*/ 	.word	0x00000000
        /*0110*/ 	.short	0x0007
        /*0112*/ 	.short	0x0038
        /*0114*/ 	.byte	0x00, 0xf5, 0x21, 0x00


	//----- nvinfo : EIATTR_KPARAM_INFO
	.align		4
.L_1060:
        /*0118*/ 	.byte	0x04, 0x17
        /*011a*/ 	.short	(.L_1062 - .L_1061)
.L_1061:
        /*011c*/ 	.word	0x00000000
        /*0120*/ 	.short	0x0006
        /*0122*/ 	.short	0x0030
        /*0124*/ 	.byte	0x00, 0xf5, 0x21, 0x00


	//----- nvinfo : EIATTR_KPARAM_INFO
	.align		4
.L_1062:
        /*0128*/ 	.byte	0x04, 0x17
        /*012a*/ 	.short	(.L_1064 - .L_1063)
.L_1063:
        /*012c*/ 	.word	0x00000000
        /*0130*/ 	.short	0x0005
        /*0132*/ 	.short	0x0028
        /*0134*/ 	.byte	0x00, 0xf5, 0x21, 0x00


	//----- nvinfo : EIATTR_KPARAM_INFO
	.align		4
.L_1064:
        /*0138*/ 	.byte	0x04, 0x17
        /*013a*/ 	.short	(.L_1066 - .L_1065)
.L_1065:
        /*013c*/ 	.word	0x00000000
        /*0140*/ 	.short	0x0004
        /*0142*/ 	.short	0x0020
        /*0144*/ 	.byte	0x00, 0xf5, 0x21, 0x00


	//----- nvinfo : EIATTR_KPARAM_INFO
	.align		4
.L_1066:
        /*0148*/ 	.byte	0x04, 0x17
        /*014a*/ 	.short	(.L_1068 - .L_1067)
.L_1067:
        /*014c*/ 	.word	0x00000000
        /*0150*/ 	.short	0x0003
        /*0152*/ 	.short	0x0018
        /*0154*/ 	.byte	0x00, 0xf5, 0x21, 0x00


	//----- nvinfo : EIATTR_KPARAM_INFO
	.align		4
.L_1068:
        /*0158*/ 	.byte	0x04, 0x17
        /*015a*/ 	.short	(.L_1070 - .L_1069)
.L_1069:
        /*015c*/ 	.word	0x00000000
        /*0160*/ 	.short	0x0002
        /*0162*/ 	.short	0x0010
        /*0164*/ 	.byte	0x00, 0xf5, 0x21, 0x00


	//----- nvinfo : EIATTR_KPARAM_INFO
	.align		4
.L_1070:
        /*0168*/ 	.byte	0x04, 0x17
        /*016a*/ 	.short	(.L_1072 - .L_1071)
.L_1071:
        /*016c*/ 	.word	0x00000000
        /*0170*/ 	.short	0x0001
        /*0172*/ 	.short	0x0008
        /*0174*/ 	.byte	0x00, 0xf5, 0x21, 0x00


	//----- nvinfo : EIATTR_KPARAM_INFO
	.align		4
.L_1072:
        /*0178*/ 	.byte	0x04, 0x17
        /*017a*/ 	.short	(.L_1074 - .L_1073)
.L_1073:
        /*017c*/ 	.word	0x00000000
        /*0180*/ 	.short	0x0000
        /*0182*/ 	.short	0x0000
        /*0184*/ 	.byte	0x00, 0xf5, 0x21, 0x00


	//----- nvinfo : EIATTR_SPARSE_MMA_MASK
	.align		4
.L_1074:
        /*0188*/ 	.byte	0x03, 0x50
        /*018a*/ 	.short	0x0000


	//----- nvinfo : EIATTR_MAXREG_COUNT
	.align		4
        /*018c*/ 	.byte	0x03, 0x1b
        /*018e*/ 	.short	0x00ff


	//----- nvinfo : EIATTR_NUM_BARRIERS
	.align		4
        /*0190*/ 	.byte	0x02, 0x4c
        /*0192*/ 	.byte	0x01
	.zero		1


	//----- nvinfo : EIATTR_MERCURY_ISA_VERSION
	.align		4
        /*0194*/ 	.byte	0x03, 0x5f
        /*0196*/ 	.short	0x0101


	//----- nvinfo : EIATTR_VRC_CTA_INIT_COUNT
	.align		4
        /*0198*/ 	.byte	0x02, 0x4a
	.zero		1
	.zero		1


	//----- nvinfo : EIATTR_EXIT_INSTR_OFFSETS
	.align		4
        /*019c*/ 	.byte	0x04, 0x1c
        /*019e*/ 	.short	(.L_1076 - .L_1075)


	//   ....[0]....
.L_1075:
        /*01a0*/ 	.word	0x00000270


	//   ....[1]....
        /*01a4*/ 	.word	0x000014e0


	//----- nvinfo : EIATTR_CRS_STACK_SIZE
	.align		4
.L_1076:
        /*01a8*/ 	.byte	0x04, 0x1e
        /*01aa*/ 	.short	(.L_1078 - .L_1077)
.L_1077:
        /*01ac*/ 	.word	0x00000000


	//----- nvinfo : EIATTR_CBANK_PARAM_SIZE
	.align		4
.L_1078:
        /*01b0*/ 	.byte	0x03, 0x19
        /*01b2*/ 	.short	0x00a0


	//----- nvinfo : EIATTR_PARAM_CBANK
	.align		4
        /*01b4*/ 	.byte	0x04, 0x0a
        /*01b6*/ 	.short	(.L_1080 - .L_1079)
	.align		4
.L_1079:
        /*01b8*/ 	.word	index@(.nv.constant0._Z14rfwd_txxzzxzppPfS_S_S_S_S_S_S_S_S_S_S_S_fS_ffiiiiiiS_)
        /*01bc*/ 	.short	0x0380
        /*01be*/ 	.short	0x00a0


	//----- nvinfo : EIATTR_SW_WAR
	.align		4
.L_1080:
        /*01c0*/ 	.byte	0x04, 0x36
        /*01c2*/ 	.short	(.L_1082 - .L_1081)
.L_1081:
        /*01c4*/ 	.word	0x00000008
.L_1082:


//--------------------- .nv.info._Z16rfwd_vxp_vzp_newPfS_S_S_S_S_S_S_S_S_S_fffffS_S_iiS_ --------------------------
	.section	.nv.info._Z16rfwd_vxp_vzp_newPfS_S_S_S_S_S_S_S_S_S_fffffS_S_iiS_,"",@"SHT_CUDA_INFO"
	.sectionflags	@""
	.align	4


	//----- nvinfo : EIATTR_CUDA_API_VERSION
	.align		4
        /*0000*/ 	.byte	0x04, 0x37
        /*0002*/ 	.short	(.L_1084 - .L_1083)
.L_1083:
        /*0004*/ 	.word	0x00000082


	//----- nvinfo : EIATTR_KPARAM_INFO
	.align		4
.L_1084:
        /*0008*/ 	.byte	0x04, 0x17
        /*000a*/ 	.short	(.L_1086 - .L_1085)
.L_1085:
        /*000c*/ 	.word	0x00000000
        /*0010*/ 	.short	0x0014
        /*0012*/ 	.short	0x0088
        /*0014*/ 	.byte	0x00, 0xf5, 0x21, 0x00


	//----- nvinfo : EIATTR_KPARAM_INFO
	.align		4
.L_1086:
        /*0018*/ 	.byte	0x04, 0x17
        /*001a*/ 	.short	(.L_1088 - .L_1087)
.L_1087:
        /*001c*/ 	.word	0x00000000
        /*0020*/ 	.short	0x0013
        /*0022*/ 	.short	0x0084
        /*0024*/ 	.byte	0x00, 0xf0, 0x11, 0x00


	//----- nvinfo : EIATTR_KPARAM_INFO
	.align		4
.L_1088:
        /*0028*/ 	.byte	0x04, 0x17
        /*002a*/ 	.short	(.L_1090 - .L_1089)
.L_1089:
        /*002c*/ 	.word	0x00000000
        /*0030*/ 	.short	0x0012
        /*0032*/ 	.short	0x0080
        /*0034*/ 	.byte	0x00, 0xf0, 0x11, 0x00


	//----- nvinfo : EIATTR_KPARAM_INFO
	.align		4
.L_1090:
        /*0038*/ 	.byte	0x04, 0x17
        /*003a*/ 	.short	(.L_1092 - .L_1091)
.L_1091:
        /*003c*/ 	.word	0x00000000
        /*0040*/ 	.short	0x0011
        /*0042*/ 	.short	0x0078
        /*0044*/ 	.byte	0x00, 0xf5, 0x21, 0x00


	//----- nvinfo : EIATTR_KPARAM_INFO
	.align		4
.L_1092:
        /*0048*/ 	.byte	0x04, 0x17
        /*004a*/ 	.short	(.L_1094 - .L_1093)
.L_1093:
        /*004c*/ 	.word	0x00000000
        /*0050*/ 	.short	0x0010
        /*0052*/ 	.short	0x0070
        /*0054*/ 	.byte	0x00, 0xf5, 0x21, 0x00


	//----- nvinfo : EIATTR_KPARAM_INFO
	.align		4
.L_1094:
        /*0058*/ 	.byte	0x04, 0x17
        /*005a*/ 	.short	(.L_1096 - .L_1095)
.L_1095:
        /*005c*/ 	.word	0x00000000
        /*0060*/ 	.short	0x000f
        /*0062*/ 	.short	0x0068
        /*0064*/ 	.byte	0x00, 0xf0, 0x11, 0x00


	//----- nvinfo : EIATTR_KPARAM_INFO
	.align		4
.L_1096:
        /*0068*/ 	.byte	0x04, 0x17
        /*006a*/ 	.short	(.L_1098 - .L_1097)
.L_1097:
        /*006c*/ 	.word	0x00000000
        /*0070*/ 	.short	0x000e
        /*0072*/ 	.short	0x0064
        /*0074*/ 	.byte	0x00, 0xf0, 0x11, 0x00


	//----- nvinfo : EIATTR_KPARAM_INFO
	.align		4
.L_1098:
        /*0078*/ 	.byte	0x04, 0x17
        /*007a*/ 	.short	(.L_1100 - .L_1099)
.L_1099:
        /*007c*/ 	.word	0x00000000
        /*0080*/ 	.short	0x000d
        /*0082*/ 	.short	0x0060
        /*0084*/ 	.byte	0x00, 0xf0, 0x11, 0x00


	//----- nvinfo : EIATTR_KPARAM_INFO
	.align		4
.L_1100:
        /*0088*/ 	.byte	0x04, 0x17
        /*008a*/ 	.short	(.L_1102 - .L_1101)
.L_1101:
        /*008c*/ 	.word	0x00000000
        /*0090*/ 	.short	0x000c
        /*0092*/ 	.short	0x005c
        /*0094*/ 	.byte	0x00, 0xf0, 0x11, 0x00


	//----- nvinfo : EIATTR_KPARAM_INFO
	.align		4
.L_1102:
        /*0098*/ 	.byte	0x04, 0x17
        /*009a*/ 	.short	(.L_1104 - .L_1103)
.L_1103:
        /*009c*/ 	.word	0x00000000
        /*00a0*/ 	.short	0x000b
        /*00a2*/ 	.short	0x0058
        /*00a4*/ 	.byte	0x00, 0xf0, 0x11, 0x00


	//----- nvinfo : EIATTR_KPARAM_INFO
	.align		4
.L_1104:
        /*00a8*/ 	.byte	0x04, 0x17
        /*00aa*/ 	.short	(.L_1106 - .L_1105)
.L_1105:
        /*00ac*/ 	.word	0x00000000
        /*00b0*/ 	.short	0x000a
        /*00b2*/ 	.short	0x0050
        /*00b4*/ 	.byte	0x00, 0xf5, 0x21, 0x00


	//----- nvinfo : EIATTR_KPARAM_INFO
	.align		4
.L_1106:
        /*00b8*/ 	.byte	0x04, 0x17
        /*00ba*/ 	.short	(.L_1108 - .L_1107)
.L_1107:
        /*00bc*/ 	.word	0x00000000
        /*00c0*/ 	.short	0x0009
        /*00c2*/ 	.short	0x0048
        /*00c4*/ 	.byte	0x00, 0xf5, 0x21, 0x00


	//----- nvinfo : EIATTR_KPARAM_INFO
	.align		4
.L_1108:
        /*00c8*/ 	.byte	0x04, 0x17
        /*00ca*/ 	.short	(.L_1110 - .L_1109)
.L_1109:
        /*00cc*/ 	.word	0x00000000
        /*00d0*/ 	.short	0x0008
        /*00d2*/ 	.short	0x0040
        /*00d4*/ 	.byte	0x00, 0xf5, 0x21, 0x00


	//----- nvinfo : EIATTR_KPARAM_INFO
	.align		4
.L_1110:
        /*00d8*/ 	.byte	0x04, 0x17
        /*00da*/ 	.short	(.L_1112 - .L_1111)
.L_1111:
        /*00dc*/ 	.word	0x00000000
        /*00e0*/ 	.short	0x0007
        /*00e2*/ 	.short	0x0038
        /*00e4*/ 	.byte	0x00, 0xf5, 0x21, 0x00


	//----- nvinfo : EIATTR_KPARAM_INFO
	.align		4
.L_1112:
        /*00e8*/ 	.byte	0x04, 0x17
        /*00ea*/ 	.short	(.L_1114 - .L_1113)
.L_1113:
        /*00ec*/ 	.word	0x00000000
        /*00f0*/ 	.short	0x0006
        /*00f2*/ 	.short	0x0030
        /*00f4*/ 	.byte	0x00, 0xf5, 0x21, 0x00


	//----- nvinfo : EIATTR_KPARAM_INFO
	.align		4
.L_1114:
        /*00f8*/ 	.byte	0x04, 0x17
        /*00fa*/ 	.short	(.L_1116 - .L_1115)
.L_1115:
        /*00fc*/ 	.word	0x00000000
        /*0100*/ 	.short	0x0005
        /*0102*/ 	.short	0x0028
        /*0104*/ 	.byte	0x00, 0xf5, 0x21, 0x00


	//----- nvinfo : EIATTR_KPARAM_INFO
	.align		4
.L_1116:
        /*0108*/ 	.byte	0x04, 0x17
        /*010a*/ 	.short	(.L_1118 - .L_1117)
.L_1117:
        /*010c*/ 	.word	0x00000000
        /*0110*/ 	.short	0x0004
        /*0112*/ 	.short	0x0020
        /*0114*/ 	.byte	0x00, 0xf5, 0x21, 0x00


	//----- nvinfo : EIATTR_KPARAM_INFO
	.align		4
.L_1118:
        /*0118*/ 	.byte	0x04, 0x17
        /*011a*/ 	.short	(.L_1120 - .L_1119)
.L_1119:
        /*011c*/ 	.word	0x00000000
        /*0120*/ 	.short	0x0003
        /*0122*/ 	.short	0x0018
        /*0124*/ 	.byte	0x00, 0xf5, 0x21, 0x00


	//----- nvinfo : EIATTR_KPARAM_INFO
	.align		4
.L_1120:
        /*0128*/ 	.byte	0x04, 0x17
        /*012a*/ 	.short	(.L_1122 - .L_1121)
.L_1121:
        /*012c*/ 	.word	0x00000000
        /*0130*/ 	.short	0x0002
        /*0132*/ 	.short	0x0010
        /*0134*/ 	.byte	0x00, 0xf5, 0x21, 0x00


	//----- nvinfo : EIATTR_KPARAM_INFO
	.align		4
.L_1122:
        /*0138*/ 	.byte	0x04, 0x17
        /*013a*/ 	.short	(.L_1124 - .L_1123)
.L_1123:
        /*013c*/ 	.word	0x00000000
        /*0140*/ 	.short	0x0001
        /*0142*/ 	.short	0x0008
        /*0144*/ 	.byte	0x00, 0xf5, 0x21, 0x00


	//----- nvinfo : EIATTR_KPARAM_INFO
	.align		4
.L_1124:
        /*0148*/ 	.byte	0x04, 0x17
        /*014a*/ 	.short	(.L_1126 - .L_1125)
.L_1125:
        /*014c*/ 	.word	0x00000000
        /*0150*/ 	.short	0x0000
        /*0152*/ 	.short	0x0000
        /*0154*/ 	.byte	0x00, 0xf5, 0x21, 0x00


	//----- nvinfo : EIATTR_SPARSE_MMA_MASK
	.align		4
.L_1126:
        /*0158*/ 	.byte	0x03, 0x50
        /*015a*/ 	.short	0x0000


	//----- nvinfo : EIATTR_MAXREG_COUNT
	.align		4
        /*015c*/ 	.byte	0x03, 0x1b
        /*015e*/ 	.short	0x00ff


	//----- nvinfo : EIATTR_NUM_BARRIERS
	.align		4
        /*0160*/ 	.byte	0x02, 0x4c
        /*0162*/ 	.byte	0x01
	.zero		1


	//----- nvinfo : EIATTR_MERCURY_ISA_VERSION
	.align		4
        /*0164*/ 	.byte	0x03, 0x5f
        /*0166*/ 	.short	0x0101


	//----- nvinfo : EIATTR_VRC_CTA_INIT_COUNT
	.align		4
        /*0168*/ 	.byte	0x02, 0x4a
	.zero		1
	.zero		1


	//----- nvinfo : EIATTR_EXIT_INSTR_OFFSETS
	.align		4
        /*016c*/ 	.byte	0x04, 0x1c
        /*016e*/ 	.short	(.L_1128 - .L_1127)


	//   ....[0]....
.L_1127:
        /*0170*/ 	.word	0x000001a0


	//   ....[1]....
        /*0174*/ 	.word	0x00001260


	//----- nvinfo : EIATTR_CRS_STACK_SIZE
	.align		4
.L_1128:
        /*0178*/ 	.byte	0x04, 0x1e
        /*017a*/ 	.short	(.L_1130 - .L_1129)
.L_1129:
        /*017c*/ 	.word	0x00000000


	//----- nvinfo : EIATTR_CBANK_PARAM_SIZE
	.align		4
.L_1130:
        /*0180*/ 	.byte	0x03, 0x19
        /*0182*/ 	.short	0x0090


	//----- nvinfo : EIATTR_PARAM_CBANK
	.align		4
        /*0184*/ 	.byte	0x04, 0x0a
        /*0186*/ 	.short	(.L_1132 - .L_1131)
	.align		4
.L_1131:
        /*0188*/ 	.word	index@(.nv.constant0._Z16rfwd_vxp_vzp_newPfS_S_S_S_S_S_S_S_S_S_fffffS_S_iiS_)
        /*018c*/ 	.short	0x0380
        /*018e*/ 	.short	0x0090


	//----- nvinfo : EIATTR_SW_WAR
	.align		4
.L_1132:
        /*0190*/ 	.byte	0x04, 0x36
        /*0192*/ 	.short	(.L_1134 - .L_1133)
.L_1133:
        /*0194*/ 	.word	0x00000008
.L_1134:


//--------------------- .nv.info._Z12rfwd_vxp_vzpPfS_S_S_S_fffffS_S_iiS_ --------------------------
	.section	.nv.info._Z12rfwd_vxp_vzpPfS_S_S_S_fffffS_S_iiS_,"",@"SHT_CUDA_INFO"
	.sectionflags	@""
	.align	4


	//----- nvinfo : EIATTR_CUDA_API_VERSION
	.align		4
        /*0000*/ 	.byte	0x04, 0x37
        /*0002*/ 	.short	(.L_1136 - .L_1135)
.L_1135:
        /*0004*/ 	.word	0x00000082


	//----- nvinfo : EIATTR_KPARAM_INFO
	.align		4
.L_1136:
        /*0008*/ 	.byte	0x04, 0x17
        /*000a*/ 	.short	(.L_1138 - .L_1137)
.L_1137:
        /*000c*/ 	.word	0x00000000
        /*0010*/ 	.short	0x000e
        /*0012*/ 	.short	0x0058
        /*0014*/ 	.byte	0x00, 0xf5, 0x21, 0x00


	//----- nvinfo : EIATTR_KPARAM_INFO
	.align		4
.L_1138:
        /*0018*/ 	.byte	0x04, 0x17
        /*001a*/ 	.short	(.L_1140 - .L_1139)
.L_1139:
        /*001c*/ 	.word	0x00000000
        /*0020*/ 	.short	0x000d
        /*0022*/ 	.short	0x0054
        /*0024*/ 	.byte	0x00, 0xf0, 0x11, 0x00


	//----- nvinfo : EIATTR_KPARAM_INFO
	.align		4
.L_1140:
        /*0028*/ 	.byte	0x04, 0x17
        /*002a*/ 	.short	(.L_1142 - .L_1141)
.L_1141:
        /*002c*/ 	.word	0x00000000
        /*0030*/ 	.short	0x000c
        /*0032*/ 	.short	0x0050
        /*0034*/ 	.byte	0x00, 0xf0, 0x11, 0x00


	//----- nvinfo : EIATTR_KPARAM_INFO
	.align		4
.L_1142:
        /*0038*/ 	.byte	0x04, 0x17
        /*003a*/ 	.short	(.L_1144 - .L_1143)
.L_1143:
        /*003c*/ 	.word	0x00000000
        /*0040*/ 	.short	0x000b
        /*0042*/ 	.short	0x0048
        /*0044*/ 	.byte	0x00, 0xf5, 0x21, 0x00


	//----- nvinfo : EIATTR_KPARAM_INFO
	.align		4
.L_1144:
        /*0048*/ 	.byte	0x04, 0x17
        /*004a*/ 	.short	(.L_1146 - .L_1145)
.L_1145:
        /*004c*/ 	.word	0x00000000
        /*0050*/ 	.short	0x000a
        /*0052*/ 	.short	0x0040
        /*0054*/ 	.byte	0x00, 0xf5, 0x21, 0x00


	//----- nvinfo : EIATTR_KPARAM_INFO
	.align		4
.L_1146:
        /*0058*/ 	.byte	0x04, 0x17
        /*005a*/ 	.short	(.L_1148 - .L_1147)
.L_1147:
        /*005c*/ 	.word	0x00000000
        /*0060*/ 	.short	0x0009
        /*0062*/ 	.short	0x0038
        /*0064*/ 	.byte	0x00, 0xf0, 0x11, 0x00


	//----- nvinfo : EIATTR_KPARAM_INFO
	.align		4
.L_1148:
        /*0068*/ 	.byte	0x04, 0x17
        /*006a*/ 	.short	(.L_1150 - .L_1149)
.L_1149:
        /*006c*/ 	.word	0x00000000
        /*0070*/ 	.short	0x0008
        /*0072*/ 	.short	0x0034
        /*0074*/ 	.byte	0x00, 0xf0, 0x11, 0x00


	//----- nvinfo : EIATTR_KPARAM_INFO
	.align		4
.L_1150:
        /*0078*/ 	.byte	0x04, 0x17
        /*007a*/ 	.short	(.L_1152 - .L_1151)
.L_1151:
        /*007c*/ 	.word	0x00000000
        /*0080*/ 	.short	0x0007
        /*0082*/ 	.short	0x0030
        /*0084*/ 	.byte	0x00, 0xf0, 0x11, 0x00


	//----- nvinfo : EIATTR_KPARAM_INFO
	.align		4
.L_1152:
        /*0088*/ 	.byte	0x04, 0x17
        /*008a*/ 	.short	(.L_1154 - .L_1153)
.L_1153:
        /*008c*/ 	.word	0x00000000
        /*0090*/ 	.short	0x0006
        /*0092*/ 	.short	0x002c
        /*0094*/ 	.byte	0x00, 0xf0, 0x11, 0x00


	//----- nvinfo : EIATTR_KPARAM_INFO
	.align		4
.L_1154:
        /*0098*/ 	.byte	0x04, 0x17
        /*009a*/ 	.short	(.L_1156 - .L_1155)
.L_1155:
        /*009c*/ 	.word	0x00000000
        /*00a0*/ 	.short	0x0005
        /*00a2*/ 	.short	0x0028
        /*00a4*/ 	.byte	0x00, 0xf0, 0x11, 0x00


	//----- nvinfo : EIATTR_KPARAM_INFO
	.align		4
.L_1156:
        /*00a8*/ 	.byte	0x04, 0x17
        /*00aa*/ 	.short	(.L_1158 - .L_1157)
.L_1157:
        /*00ac*/ 	.word	0x00000000
        /*00b0*/ 	.short	0x0004
        /*00b2*/ 	.short	0x0020
        /*00b4*/ 	.byte	0x00, 0xf5, 0x21, 0x00


	//----- nvinfo : EIATTR_KPARAM_INFO
	.align		4
.L_1158:
        /*00b8*/ 	.byte	0x04, 0x17
        /*00ba*/ 	.short	(.L_1160 - .L_1159)
.L_1159:
        /*00bc*/ 	.word	0x00000000
        /*00c0*/ 	.short	0x0003
        /*00c2*/ 	.short	0x0018
        /*00c4*/ 	.byte	0x00, 0xf5, 0x21, 0x00


	//----- nvinfo : EIATTR_KPARAM_INFO
	.align		4
.L_1160:
        /*00c8*/ 	.byte	0x04, 0x17
        /*00ca*/ 	.short	(.L_1162 - .L_1161)
.L_1161:
        /*00cc*/ 	.word	0x00000000
        /*00d0*/ 	.short	0x0002
        /*00d2*/ 	.short	0x0010
        /*00d4*/ 	.byte	0x00, 0xf5, 0x21, 0x00


	//----- nvinfo : EIATTR_KPARAM_INFO
	.align		4
.L_1162:
        /*00d8*/ 	.byte	0x04, 0x17
        /*00da*/ 	.short	(.L_1164 - .L_1163)
.L_1163:
        /*00dc*/ 	.word	0x00000000
        /*00e0*/ 	.short	0x0001
        /*00e2*/ 	.short	0x0008
        /*00e4*/ 	.byte	0x00, 0xf5, 0x21, 0x00


	//----- nvinfo : EIATTR_KPARAM_INFO
	.align		4
.L_1164:
        /*00e8*/ 	.byte	0x04, 0x17
        /*00ea*/ 	.short	(.L_1166 - .L_1165)
.L_1165:
        /*00ec*/ 	.word	0x00000000
        /*00f0*/ 	.short	0x0000
        /*00f2*/ 	.short	0x0000
        /*00f4*/ 	.byte	0x00, 0xf5, 0x21, 0x00


	//----- nvinfo : EIATTR_SPARSE_MMA_MASK
	.align		4
.L_1166:
        /*00f8*/ 	.byte	0x03, 0x50
        /*00fa*/ 	.short	0x0000


	//----- nvinfo : EIATTR_MAXREG_COUNT
	.align		4
        /*00fc*/ 	.byte	0x03, 0x1b
        /*00fe*/ 	.short	0x00ff


	//----- nvinfo : EIATTR_NUM_BARRIERS
	.align		4
        /*0100*/ 	.byte	0x02, 0x4c
        /*0102*/ 	.byte	0x01
	.zero		1


	//----- nvinfo : EIATTR_MERCURY_ISA_VERSION
	.align		4
        /*0104*/ 	.byte	0x03, 0x5f
        /*0106*/ 	.short	0x0101


	//----- nvinfo : EIATTR_VRC_CTA_INIT_COUNT
	.align		4
        /*0108*/ 	.byte	0x02, 0x4a
	.zero		1
	.zero		1


	//----- nvinfo : EIATTR_EXIT_INSTR_OFFSETS
	.align		4
        /*010c*/ 	.byte	0x04, 0x1c
        /*010e*/ 	.short	(.L_1168 - .L_1167)


	//   ....[0]....
.L_1167:
        /*0110*/ 	.word	0x000001a0


	//   ....[1]....
        /*0114*/ 	.word	0x00000eb0


	//----- nvinfo : EIATTR_CRS_STACK_SIZE
	.align		4
.L_1168:
        /*0118*/ 	.byte	0x04, 0x1e
        /*011a*/ 	.short	(.L_1170 - .L_1169)
.L_1169:
        /*011c*/ 	.word	0x00000000


	//----- nvinfo : EIATTR_CBANK_PARAM_SIZE
	.align		4
.L_1170:
        /*0120*/ 	.byte	0x03, 0x19
        /*0122*/ 	.short	0x0060


	//----- nvinfo : EIATTR_PARAM_CBANK
	.align		4
        /*0124*/ 	.byte	0x04, 0x0a
        /*0126*/ 	.short	(.L_1172 - .L_1171)
	.align		4
.L_1171:
        /*0128*/ 	.word	index@(.nv.constant0._Z12rfwd_vxp_vzpPfS_S_S_S_fffffS_S_iiS_)
        /*012c*/ 	.short	0x0380
        /*012e*/ 	.short	0x0060


	//----- nvinfo : EIATTR_SW_WAR
	.align		4
.L_1172:
        /*0130*/ 	.byte	0x04, 0x36
        /*0132*/ 	.short	(.L_1174 - .L_1173)
.L_1173:
        /*0134*/ 	.word	0x00000008
.L_1174:


//--------------------- .nv.info._Z11rfwd_vz_newPfS_S_S_S_S_S_S_fffS_ffiiiiiiS_ --------------------------
	.section	.nv.info._Z11rfwd_vz_newPfS_S_S_S_S_S_S_fffS_ffiiiiiiS_,"",@"SHT_CUDA_INFO"
	.sectionflags	@""
	.align	4


	//----- nvinfo : EIATTR_CUDA_API_VERSION
	.align		4
        /*0000*/ 	.byte	0x04, 0x37
        /*0002*/ 	.short	(.L_1176 - .L_1175)
.L_1175:
        /*0004*/ 	.word	0x00000082


	//----- nvinfo : EIATTR_KPARAM_INFO
	.align		4
.L_1176:
        /*0008*/ 	.byte	0x04, 0x17
        /*000a*/ 	.short	(.L_1178 - .L_1177)
.L_1177:
        /*000c*/ 	.word	0x00000000
        /*0010*/ 	.short	0x0014
        /*0012*/ 	.short	0x0078
        /*0014*/ 	.byte	0x00, 0xf5, 0x21, 0x00


	//----- nvinfo : EIATTR_KPARAM_INFO
	.align		4
.L_1178:
        /*0018*/ 	.byte	0x04, 0x17
        /*001a*/ 	.short	(.L_1180 - .L_1179)
.L_1179:
        /*001c*/ 	.word	0x00000000
        /*0020*/ 	.short	0x0013
        /*0022*/ 	.short	0x0074
        /*0024*/ 	.byte	0x00, 0xf0, 0x11, 0x00


	//----- nvinfo : EIATTR_KPARAM_INFO
	.align		4
.L_1180:
        /*0028*/ 	.byte	0x04, 0x17
        /*002a*/ 	.short	(.L_1182 - .L_1181)
.L_1181:
        /*002c*/ 	.word	0x00000000
        /*0030*/ 	.short	0x0012
        /*0032*/ 	.short	0x0070
        /*0034*/ 	.byte	0x00, 0xf0, 0x11, 0x00


	//----- nvinfo : EIATTR_KPARAM_INFO
	.align		4
.L_1182:
        /*0038*/ 	.byte	0x04, 0x17
        /*003a*/ 	.short	(.L_1184 - .L_1183)
.L_1183:
        /*003c*/ 	.word	0x00000000
        /*0040*/ 	.short	0x0011
        /*0042*/ 	.short	0x006c
        /*0044*/ 	.byte	0x00, 0xf0, 0x11, 0x00


	//----- nvinfo : EIATTR_KPARAM_INFO
	.align		4
.L_1184:
        /*0048*/ 	.byte	0x04, 0x17
        /*004a*/ 	.short	(.L_1186 - .L_1185)
.L_1185:
        /*004c*/ 	.word	0x00000000
        /*0050*/ 	.short	0x0010
        /*0052*/ 	.short	0x0068
        /*0054*/ 	.byte	0x00, 0xf0, 0x11, 0x00


	//----- nvinfo : EIATTR_KPARAM_INFO
	.align		4
.L_1186:
        /*0058*/ 	.byte	0x04, 0x17
        /*005a*/ 	.short	(.L_1188 - .L_1187)
.L_1187:
        /*005c*/ 	.word	0x00000000
        /*0060*/ 	.short	0x000f
        /*0062*/ 	.short	0x0064
        /*0064*/ 	.byte	0x00, 0xf0, 0x11, 0x00


	//----- nvinfo : EIATTR_KPARAM_INFO
	.align		4
.L_1188:
        /*0068*/ 	.byte	0x04, 0x17
        /*006a*/ 	.short	(.L_1190 - .L_1189)
.L_1189:
        /*006c*/ 	.word	0x00000000
        /*0070*/ 	.short	0x000e
        /*0072*/ 	.short	0x0060
        /*0074*/ 	.byte	0x00, 0xf0, 0x11, 0x00


	//----- nvinfo : EIATTR_KPARAM_INFO
	.align		4
.L_1190:
        /*0078*/ 	.byte	0x04, 0x17
        /*007a*/ 	.short	(.L_1192 - .L_1191)
.L_1191:
        /*007c*/ 	.word	0x00000000
        /*0080*/ 	.short	0x000d
        /*0082*/ 	.short	0x005c
        /*0084*/ 	.byte	0x00, 0xf0, 0x11, 0x00


	//----- nvinfo : EIATTR_KPARAM_INFO
	.align		4
.L_1192:
        /*0088*/ 	.byte	0x04, 0x17
        /*008a*/ 	.short	(.L_1194 - .L_1193)
.L_1193:
        /*008c*/ 	.word	0x00000000
        /*0090*/ 	.short	0x000c
        /*0092*/ 	.short	0x0058
        /*0094*/ 	.byte	0x00, 0xf0, 0x11, 0x00


	//----- nvinfo : EIATTR_KPARAM_INFO
	.align		4
.L_1194:
        /*0098*/ 	.byte	0x04, 0x17
        /*009a*/ 	.short	(.L_1196 - .L_1195)
.L_1195:
        /*009c*/ 	.word	0x00000000
        /*00a0*/ 	.short	0x000b
        /*00a2*/ 	.short	0x0050
        /*00a4*/ 	.byte	0x00, 0xf5, 0x21, 0x00


	//----- nvinfo : EIATTR_KPARAM_INFO
	.align		4
.L_1196:
        /*00a8*/ 	.byte	0x04, 0x17
        /*00aa*/ 	.short	(.L_1198 - .L_1197)
.L_1197:
        /*00ac*/ 	.word	0x00000000
        /*00b0*/ 	.short	0x000a
        /*00b2*/ 	.short	0x0048
        /*00b4*/ 	.byte	0x00, 0xf0, 0x11, 0x00


	//----- nvinfo : EIATTR_KPARAM_INFO
	.align		4
.L_1198:
        /*00b8*/ 	.byte	0x04, 0x17
        /*00ba*/ 	.short	(.L_1200 - .L_1199)
.L_1199:
        /*00bc*/ 	.word	0x00000000
        /*00c0*/ 	.short	0x0009
        /*00c2*/ 	.short	0x0044
        /*00c4*/ 	.byte	0x00, 0xf0, 0x11, 0x00


	//----- nvinfo : EIATTR_KPARAM_INFO
	.align		4
.L_1200:
        /*00c8*/ 	.byte	0x04, 0x17
        /*00ca*/ 	.short	(.L_1202 - .L_1201)
.L_1201:
        /*00cc*/ 	.word	0x00000000
        /*00d0*/ 	.short	0x0008
        /*00d2*/ 	.short	0x0040
        /*00d4*/ 	.byte	0x00, 0xf0, 0x11, 0x00


	//----- nvinfo : EIATTR_KPARAM_INFO
	.align		4
.L_1202:
        /*00d8*/ 	.byte	0x04, 0x17
        /*00da*/ 	.short	(.L_1204 - .L_1203)
.L_1203:
        /*00dc*/ 	.word	0x00000000
        /*00e0*/ 	.short	0x0007
        /*00e2*/ 	.short	0x0038
        /*00e4*/ 	.byte	0x00, 0xf5, 0x21, 0x00


	//----- nvinfo : EIATTR_KPARAM_INFO
	.align		4
.L_1204:
        /*00e8*/ 	.byte	0x04, 0x17
        /*00ea*/ 	.short	(.L_1206 - .L_1205)
.L_1205:
        /*00ec*/ 	.word	0x00000000
        /*00f0*/ 	.short	0x0006
        /*00f2*/ 	.short	0x0030
        /*00f4*/ 	.byte	0x00, 0xf5, 0x21, 0x00


	//----- nvinfo : EIATTR_KPARAM_INFO
	.align		4
.L_1206:
        /*00f8*/ 	.byte	0x04, 0x17
        /*00fa*/ 	.short	(.L_1208 - .L_1207)
.L_1207:
        /*00fc*/ 	.word	0x00000000
        /*0100*/ 	.short	0x0005
        /*0102*/ 	.short	0x0028
        /*0104*/ 	.byte	0x00, 0xf5, 0x21, 0x00


	//----- nvinfo : EIATTR_KPARAM_INFO
	.align		4
.L_1208:
        /*0108*/ 	.byte	0x04, 0x17
        /*010a*/ 	.short	(.L_1210 - .L_1209)
.L_1209:
        /*010c*/ 	.word	0x00000000
        /*0110*/ 	.short	0x0004
        /*0112*/ 	.short	0x0020
        /*0114*/ 	.byte	0x00, 0xf5, 0x21, 0x00


	//----- nvinfo : EIATTR_KPARAM_INFO
	.align		4
.L_1210:
        /*0118*/ 	.byte	0x04, 0x17
        /*011a*/ 	.short	(.L_1212 - .L_1211)
.L_1211:
        /*011c*/ 	.word	0x00000000
        /*0120*/ 	.short	0x0003
        /*0122*/ 	.short	0x0018
        /*0124*/ 	.byte	0x00, 0xf5, 0x21, 0x00


	//----- nvinfo : EIATTR_KPARAM_INFO
	.align		4
.L_1212:
        /*0128*/ 	.byte	0x04, 0x17
        /*012a*/ 	.short	(.L_1214 - .L_1213)
.L_1213:
        /*012c*/ 	.word	0x00000000
        /*0130*/ 	.short	0x0002
        /*0132*/ 	.short	0x0010
        /*0134*/ 	.byte	0x00, 0xf5, 0x21, 0x00


	//----- nvinfo : EIATTR_KPARAM_INFO
	.align		4
.L_1214:
        /*0138*/ 	.byte	0x04, 0x17
        /*013a*/ 	.short	(.L_1216 - .L_1215)
.L_1215:
        /*013c*/ 	.word	0x00000000
        /*0140*/ 	.short	0x0001
        /*0142*/ 	.short	0x0008
        /*0144*/ 	.byte	0x00, 0xf5, 0x21, 0x00


	//----- nvinfo : EIATTR_KPARAM_INFO
	.align		4
.L_1216:
        /*0148*/ 	.byte	0x04, 0x17
        /*014a*/ 	.short	(.L_1218 - .L_1217)
.L_1217:
        /*014c*/ 	.word	0x00000000
        /*0150*/ 	.short	0x0000
        /*0152*/ 	.short	0x0000
        /*0154*/ 	.byte	0x00, 0xf5, 0x21, 0x00


	//----- nvinfo : EIATTR_SPARSE_MMA_MASK
	.align		4
.L_1218:
        /*0158*/ 	.byte	0x03, 0x50
        /*015a*/ 	.short	0x0000


	//----- nvinfo : EIATTR_MAXREG_COUNT
	.align		4
        /*015c*/ 	.byte	0x03, 0x1b
        /*015e*/ 	.short	0x00ff


	//----- nvinfo : EIATTR_NUM_BARRIERS
	.align		4
        /*0160*/ 	.byte	0x02, 0x4c
        /*0162*/ 	.byte	0x01
	.zero		1


	//----- nvinfo : EIATTR_MERCURY_ISA_VERSION
	.align		4
        /*0164*/ 	.byte	0x03, 0x5f
        /*0166*/ 	.short	0x0101


	//----- nvinfo : EIATTR_VRC_CTA_INIT_COUNT
	.align		4
        /*0168*/ 	.byte	0x02, 0x4a
	.zero		1
	.zero		1


	//----- nvinfo : EIATTR_EXIT_INSTR_OFFSETS
	.align		4
        /*016c*/ 	.byte	0x04, 0x1c
        /*016e*/ 	.short	(.L_1220 - .L_1219)


	//   ....[0]....
.L_1219:
        /*0170*/ 	.word	0x00000270


	//   ....[1]....
        /*0174*/ 	.word	0x000011c0


	//----- nvinfo : EIATTR_CRS_STACK_SIZE
	.align		4
.L_1220:
        /*0178*/ 	.byte	0x04, 0x1e
        /*017a*/ 	.short	(.L_1222 - .L_1221)
.L_1221:
        /*017c*/ 	.word	0x00000000


	//----- nvinfo : EIATTR_CBANK_PARAM_SIZE
	.align		4
.L_1222:
        /*0180*/ 	.byte	0x03, 0x19
        /*0182*/ 	.short	0x0080


	//----- nvinfo : EIATTR_PARAM_CBANK
	.align		4
        /*0184*/ 	.byte	0x04, 0x0a
        /*0186*/ 	.short	(.L_1224 - .L_1223)
	.align		4
.L_1223:
        /*0188*/ 	.word	index@(.nv.constant0._Z11rfwd_vz_newPfS_S_S_S_S_S_S_fffS_ffiiiiiiS_)
        /*018c*/ 	.short	0x0380
        /*018e*/ 	.short	0x0080


	//----- nvinfo : EIATTR_SW_WAR
	.align		4
.L_1224:
        /*0190*/ 	.byte	0x04, 0x36
        /*0192*/ 	.short	(.L_1226 - .L_1225)
.L_1225:
        /*0194*/ 	.word	0x00000008
.L_1226:


//--------------------- .nv.info._Z7rfwd_vzPfS_S_S_S_fffS_ffiiiiiiS_ --------------------------
	.section	.nv.info._Z7rfwd_vzPfS_S_S_S_fffS_ffiiiiiiS_,"",@"SHT_CUDA_INFO"
	.sectionflags	@""
	.align	4


	//----- nvinfo : EIATTR_CUDA_API_VERSION
	.align		4
        /*0000*/ 	.byte	0x04, 0x37
        /*0002*/ 	.short	(.L_1228 - .L_1227)
.L_1227:
        /*0004*/ 	.word	0x00000082


	//----- nvinfo : EIATTR_KPARAM_INFO
	.align		4
.L_1228:
        /*0008*/ 	.byte	0x04, 0x17
        /*000a*/ 	.short	(.L_1230 - .L_1229)
.L_1229:
        /*000c*/ 	.word	0x00000000
        /*0010*/ 	.short	0x0011
        /*0012*/ 	.short	0x0060
        /*0014*/ 	.byte	0x00, 0xf5, 0x21, 0x00


	//----- nvinfo : EIATTR_KPARAM_INFO
	.align		4
.L_1230:
        /*0018*/ 	.byte	0x04, 0x17
        /*001a*/ 	.short	(.L_1232 - .L_1231)
.L_1231:
        /*001c*/ 	.word	0x00000000
        /*0020*/ 	.short	0x0010
        /*0022*/ 	.short	0x005c
        /*0024*/ 	.byte	0x00, 0xf0, 0x11, 0x00


	//----- nvinfo : EIATTR_KPARAM_INFO
	.align		4
.L_1232:
        /*0028*/ 	.byte	0x04, 0x17
        /*002a*/ 	.short	(.L_1234 - .L_1233)
.L_1233:
        /*002c*/ 	.word	0x00000000
        /*0030*/ 	.short	0x000f
        /*0032*/ 	.short	0x0058
        /*0034*/ 	.byte	0x00, 0xf0, 0x11, 0x00


	//----- nvinfo : EIATTR_KPARAM_INFO
	.align		4
.L_1234:
        /*0038*/ 	.byte	0x04, 0x17
        /*003a*/ 	.short	(.L_1236 - .L_1235)
.L_1235:
        /*003c*/ 	.word	0x00000000
        /*0040*/ 	.short	0x000e
        /*0042*/ 	.short	0x0054
        /*0044*/ 	.byte	0x00, 0xf0, 0x11, 0x00


	//----- nvinfo : EIATTR_KPARAM_INFO
	.align		4
.L_1236:
        /*0048*/ 	.byte	0x04, 0x17
        /*004a*/ 	.short	(.L_1238 - .L_1237)
.L_1237:
        /*004c*/ 	.word	0x00000000
        /*0050*/ 	.short	0x000d
        /*0052*/ 	.short	0x0050
        /*0054*/ 	.byte	0x00, 0xf0, 0x11, 0x00


	//----- nvinfo : EIATTR_KPARAM_INFO
	.align		4
.L_1238:
        /*0058*/ 	.byte	0x04, 0x17
        /*005a*/ 	.short	(.L_1240 - .L_1239)
.L_1239:
        /*005c*/ 	.word	0x00000000
        /*0060*/ 	.short	0x000c
        /*0062*/ 	.short	0x004c
        /*0064*/ 	.byte	0x00, 0xf0, 0x11, 0x00


	//----- nvinfo : EIATTR_KPARAM_INFO
	.align		4
.L_1240:
        /*0068*/ 	.byte	0x04, 0x17
        /*006a*/ 	.short	(.L_1242 - .L_1241)
.L_1241:
        /*006c*/ 	.word	0x00000000
        /*0070*/ 	.short	0x000b
        /*0072*/ 	.short	0x0048
        /*0074*/ 	.byte	0x00, 0xf0, 0x11, 0x00


	//----- nvinfo : EIATTR_KPARAM_INFO
	.align		4
.L_1242:
        /*0078*/ 	.byte	0x04, 0x17
        /*007a*/ 	.short	(.L_1244 - .L_1243)
.L_1243:
        /*007c*/ 	.word	0x00000000
        /*0080*/ 	.short	0x000a
        /*0082*/ 	.short	0x0044
        /*0084*/ 	.byte	0x00, 0xf0, 0x11, 0x00


	//----- nvinfo : EIATTR_KPARAM_INFO
	.align		4
.L_1244:
        /*0088*/ 	.byte	0x04, 0x17
        /*008a*/ 	.short	(.L_1246 - .L_1245)
.L_1245:
        /*008c*/ 	.word	0x00000000
        /*0090*/ 	.short	0x0009
        /*0092*/ 	.short	0x0040
        /*0094*/ 	.byte	0x00, 0xf0, 0x11, 0x00


	//----- nvinfo : EIATTR_KPARAM_INFO
	.align		4
.L_1246:
        /*0098*/ 	.byte	0x04, 0x17
        /*009a*/ 	.short	(.L_1248 - .L_1247)
.L_1247:
        /*009c*/ 	.word	0x00000000
        /*00a0*/ 	.short	0x0008
        /*00a2*/ 	.short	0x0038
        /*00a4*/ 	.byte	0x00, 0xf5, 0x21, 0x00


	//----- nvinfo : EIATTR_KPARAM_INFO
	.align		4
.L_1248:
        /*00a8*/ 	.byte	0x04, 0x17
        /*00aa*/ 	.short	(.L_1250 - .L_1249)
.L_1249:
        /*00ac*/ 	.word	0x00000000
        /*00b0*/ 	.short	0x0007
        /*00b2*/ 	.short	0x0030
        /*00b4*/ 	.byte	0x00, 0xf0, 0x11, 0x00


	//----- nvinfo : EIATTR_KPARAM_INFO
	.align		4
.L_1250:
        /*00b8*/ 	.byte	0x04, 0x17
        /*00ba*/ 	.short	(.L_1252 - .L_1251)
.L_1251:
        /*00bc*/ 	.word	0x00000000
        /*00c0*/ 	.short	0x0006
        /*00c2*/ 	.short	0x002c
        /*00c4*/ 	.byte	0x00, 0xf0, 0x11, 0x00


	//----- nvinfo : EIATTR_KPARAM_INFO
	.align		4
.L_1252:
        /*00c8*/ 	.byte	0x04, 0x17
        /*00ca*/ 	.short	(.L_1254 - .L_1253)
.L_1253:
        /*00cc*/ 	.word	0x00000000
        /*00d0*/ 	.short	0x0005
        /*00d2*/ 	.short	0x0028
        /*00d4*/ 	.byte	0x00, 0xf0, 0x11, 0x00


	//----- nvinfo : EIATTR_KPARAM_INFO
	.align		4
.L_1254:
        /*00d8*/ 	.byte	0x04, 0x17
        /*00da*/ 	.short	(.L_1256 - .L_1255)
.L_1255:
        /*00dc*/ 	.word	0x00000000
        /*00e0*/ 	.short	0x0004
        /*00e2*/ 	.short	0x0020
        /*00e4*/ 	.byte	0x00, 0xf5, 0x21, 0x00


	//----- nvinfo : EIATTR_KPARAM_INFO
	.align		4
.L_1256:
        /*00e8*/ 	.byte	0x04, 0x17
        /*00ea*/ 	.short	(.L_1258 - .L_1257)
.L_1257:
        /*00ec*/ 	.word	0x00000000
        /*00f0*/ 	.short	0x0003
        /*00f2*/ 	.short	0x0018
        /*00f4*/ 	.byte	0x00, 0xf5, 0x21, 0x00


	//----- nvinfo : EIATTR_KPARAM_INFO
	.align		4
.L_1258:
        /*00f8*/ 	.byte	0x04, 0x17
        /*00fa*/ 	.short	(.L_1260 - .L_1259)
.L_1259:
        /*00fc*/ 	.word	0x00000000
        /*0100*/ 	.short	0x0002
        /*0102*/ 	.short	0x0010
        /*0104*/ 	.byte	0x00, 0xf5, 0x21, 0x00


	//----- nvinfo : EIATTR_KPARAM_INFO
	.align		4
.L_1260:
        /*0108*/ 	.byte	0x04, 0x17
        /*010a*/ 	.short	(.L_1262 - .L_1261)
.L_1261:
        /*010c*/ 	.word	0x00000000
        /*0110*/ 	.short	0x0001
        /*0112*/ 	.short	0x0008
        /*0114*/ 	.byte	0x00, 0xf5, 0x21, 0x00


	//----- nvinfo : EIATTR_KPARAM_INFO
	.align		4
.L_1262:
        /*0118*/ 	.byte	0x04, 0x17
        /*011a*/ 	.short	(.L_1264 - .L_1263)
.L_1263:
        /*011c*/ 	.word	0x00000000
        /*0120*/ 	.short	0x0000
        /*0122*/ 	.short	0x0000
        /*0124*/ 	.byte	0x00, 0xf5, 0x21, 0x00


	//----- nvinfo : EIATTR_SPARSE_MMA_MASK
	.align		4
.L_1264:
        /*0128*/ 	.byte	0x03, 0x50
        /*012a*/ 	.short	0x0000


	//----- nvinfo : EIATTR_MAXREG_COUNT
	.align		4
        /*012c*/ 	.byte	0x03, 0x1b
        /*012e*/ 	.short	0x00ff


	//----- nvinfo : EIATTR_NUM_BARRIERS
	.align		4
        /*0130*/ 	.byte	0x02, 0x4c
        /*0132*/ 	.byte	0x01
	.zero		1


	//----- nvinfo : EIATTR_MERCURY_ISA_VERSION
	.align		4
        /*0134*/ 	.byte	0x03, 0x5f
        /*0136*/ 	.short	0x0101


	//----- nvinfo : EIATTR_VRC_CTA_INIT_COUNT
	.align		4
        /*0138*/ 	.byte	0x02, 0x4a
	.zero		1
	.zero		1


	//----- nvinfo : EIATTR_EXIT_INSTR_OFFSETS
	.align		4
        /*013c*/ 	.byte	0x04, 0x1c
        /*013e*/ 	.short	(.L_1266 - .L_1265)


	//   ....[0]....
.L_1265:
        /*0140*/ 	.word	0x00000270


	//   ....[1]....
        /*0144*/ 	.word	0x00000e50


	//----- nvinfo : EIATTR_CRS_STACK_SIZE
	.align		4
.L_1266:
        /*0148*/ 	.byte	0x04, 0x1e
        /*014a*/ 	.short	(.L_1268 - .L_1267)
.L_1267:
        /*014c*/ 	.word	0x00000000


	//----- nvinfo : EIATTR_CBANK_PARAM_SIZE
	.align		4
.L_1268:
        /*0150*/ 	.byte	0x03, 0x19
        /*0152*/ 	.short	0x0068


	//----- nvinfo : EIATTR_PARAM_CBANK
	.align		4
        /*0154*/ 	.byte	0x04, 0x0a
        /*0156*/ 	.short	(.L_1270 - .L_1269)
	.align		4
.L_1269:
        /*0158*/ 	.word	index@(.nv.constant0._Z7rfwd_vzPfS_S_S_S_fffS_ffiiiiiiS_)
        /*015c*/ 	.short	0x0380
        /*015e*/ 	.short	0x0068


	//----- nvinfo : EIATTR_SW_WAR
	.align		4
.L_1270:
        /*0160*/ 	.byte	0x04, 0x36
        /*0162*/ 	.short	(.L_1272 - .L_1271)
.L_1271:
        /*0164*/ 	.word	0x00000008
.L_1272:


//--------------------- .nv.info._Z11rfwd_vx_newPfS_S_S_S_S_S_S_fffS_ffiiiiiiS_ --------------------------
	.section	.nv.info._Z11rfwd_vx_newPfS_S_S_S_S_S_S_fffS_ffiiiiiiS_,"",@"SHT_CUDA_INFO"
	.sectionflags	@""
	.align	4


	//----- nvinfo : EIATTR_CUDA_API_VERSION
	.align		4
        /*0000*/ 	.byte	0x04, 0x37
        /*0002*/ 	.short	(.L_1274 - .L_1273)
.L_1273:
        /*0004*/ 	.word	0x00000082


	//----- nvinfo : EIATTR_KPARAM_INFO
	.align		4
.L_1274:
        /*0008*/ 	.byte	0x04, 0x17
        /*000a*/ 	.short	(.L_1276 - .L_1275)
.L_1275:
        /*000c*/ 	.word	0x00000000
        /*0010*/ 	.short	0x0014
        /*0012*/ 	.short	0x0078
        /*0014*/ 	.byte	0x00, 0xf5, 0x21, 0x00


	//----- nvinfo : EIATTR_KPARAM_INFO
	.align		4
.L_1276:
        /*0018*/ 	.byte	0x04, 0x17
        /*001a*/ 	.short	(.L_1278 - .L_1277)
.L_1277:
        /*001c*/ 	.word	0x00000000
        /*0020*/ 	.short	0x0013
        /*0022*/ 	.short	0x0074
        /*0024*/ 	.byte	0x00, 0xf0, 0x11, 0x00


	//----- nvinfo : EIATTR_KPARAM_INFO
	.align		4
.L_1278:
        /*0028*/ 	.byte	0x04, 0x17
        /*002a*/ 	.short	(.L_1280 - .L_1279)
.L_1279:
        /*002c*/ 	.word	0x00000000
        /*0030*/ 	.short	0x0012
        /*0032*/ 	.short	0x0070
        /*0034*/ 	.byte	0x00, 0xf0, 0x11, 0x00


	//----- nvinfo : EIATTR_KPARAM_INFO
	.align		4
.L_1280:
        /*0038*/ 	.byte	0x04, 0x17
        /*003a*/ 	.short	(.L_1282 - .L_1281)
.L_1281:
        /*003c*/ 	.word	0x00000000
        /*0040*/ 	.short	0x0011
        /*0042*/ 	.short	0x006c
        /*0044*/ 	.byte	0x00, 0xf0, 0x11, 0x00


	//----- nvinfo : EIATTR_KPARAM_INFO
	.align		4
.L_1282:
        /*0048*/ 	.byte	0x04, 0x17
        /*004a*/ 	.short	(.L_1284 - .L_1283)
.L_1283:
        /*004c*/ 	.word	0x00000000
        /*0050*/ 	.short	0x0010
        /*0052*/ 	.short	0x0068
        /*0054*/ 	.byte	0x00, 0xf0, 0x11, 0x00


	//----- nvinfo : EIATTR_KPARAM_INFO
	.align		4
.L_1284:
        /*0058*/ 	.byte	0x04, 0x17
        /*005a*/ 	.short	(.L_1286 - .L_1285)
.L_1285:
        /*005c*/ 	.word	0x00000000
        /*0060*/ 	.short	0x000f
        /*0062*/ 	.short	0x0064
        /*0064*/ 	.byte	0x00, 0xf0, 0x11, 0x00


	//----- nvinfo : EIATTR_KPARAM_INFO
	.align		4
.L_1286:
        /*0068*/ 	.byte	0x04, 0x17
        /*006a*/ 	.short	(.L_1288 - .L_1287)
.L_1287:
        /*006c*/ 	.word	0x00000000
        /*0070*/ 	.short	0x000e
        /*0072*/ 	.short	0x0060
        /*0074*/ 	.byte	0x00, 0xf0, 0x11, 0x00


	//----- nvinfo : EIATTR_KPARAM_INFO
	.align		4
.L_1288:
        /*0078*/ 	.byte	0x04, 0x17
        /*007a*/ 	.short	(.L_1290 - .L_1289)
.L_1289:
        /*007c*/ 	.word	0x00000000
        /*0080*/ 	.short	0x000d
        /*0082*/ 	.short	0x005c
        /*0084*/ 	.byte	0x00, 0xf0, 0x11, 0x00


	//----- nvinfo : EIATTR_KPARAM_INFO
	.align		4
.L_1290:
        /*0088*/ 	.byte	0x04, 0x17
        /*008a*/ 	.short	(.L_1292 - .L_1291)
.L_1291:
        /*008c*/ 	.word	0x00000000
        /*0090*/ 	.short	0x000c
        /*0092*/ 	.short	0x0058
        /*0094*/ 	.byte	0x00, 0xf0, 0x11, 0x00


	//----- nvinfo : EIATTR_KPARAM_INFO
	.align		4
.L_1292:
        /*0098*/ 	.byte	0x04, 0x17
        /*009a*/ 	.short	(.L_1294 - .L_1293)
.L_1293:
        /*009c*/ 	.word	0x00000000
        /*00a0*/ 	.short	0x000b
        /*00a2*/ 	.short	0x0050
        /*00a4*/ 	.byte	0x00, 0xf5, 0x21, 0x00


	//----- nvinfo : EIATTR_KPARAM_INFO
	.align		4
.L_1294:
        /*00a8*/ 	.byte	0x04, 0x17
        /*00aa*/ 	.short	(.L_1296 - .L_1295)
.L_1295:
        /*00ac*/ 	.word	0x00000000
        /*00b0*/ 	.short	0x000a
        /*00b2*/ 	.short	0x0048
        /*00b4*/ 	.byte	0x00, 0xf0, 0x11, 0x00


	//----- nvinfo : EIATTR_KPARAM_INFO
	.align		4
.L_1296:
        /*00b8*/ 	.byte	0x04, 0x17
        /*00ba*/ 	.short	(.L_1298 - .L_1297)
.L_1297:
        /*00bc*/ 	.word	0x00000000
        /*00c0*/ 	.short	0x0009
        /*00c2*/ 	.short	0x0044
        /*00c4*/ 	.byte	0x00, 0xf0, 0x11, 0x00


	//----- nvinfo : EIATTR_KPARAM_INFO
	.align		4
.L_1298:
        /*00c8*/ 	.byte	0x04, 0x17
        /*00ca*/ 	.short	(.L_1300 - .L_1299)
.L_1299:
        /*00cc*/ 	.word	0x00000000
        /*00d0*/ 	.short	0x0008
        /*00d2*/ 	.short	0x0040
        /*00d4*/ 	.byte	0x00, 0xf0, 0x11, 0x00


	//----- nvinfo : EIATTR_KPARAM_INFO
	.align		4
.L_1300:
        /*00d8*/ 	.byte	0x04, 0x17
        /*00da*/ 	.short	(.L_1302 - .L_1301)
.L_1301:
        /*00dc*/ 	.word	0x00000000
        /*00e0*/ 	.short	0x0007
        /*00e2*/ 	.short	0x0038
        /*00e4*/ 	.byte	0x00, 0xf5, 0x21, 0x00


	//----- nvinfo : EIATTR_KPARAM_INFO
	.align		4
.L_1302:
        /*00e8*/ 	.byte	0x04, 0x17
        /*00ea*/ 	.short	(.L_1304 - .L_1303)
.L_1303:
        /*00ec*/ 	.word	0x00000000
        /*00f0*/ 	.short	0x0006
        /*00f2*/ 	.short	0x0030
        /*00f4*/ 	.byte	0x00, 0xf5, 0x21, 0x00


	//----- nvinfo : EIATTR_KPARAM_INFO
	.align		4
.L_1304:
        /*00f8*/ 	.byte	0x04, 0x17
        /*00fa*/ 	.short	(.L_1306 - .L_1305)
.L_1305:
        /*00fc*/ 	.word	0x00000000
        /*0100*/ 	.short	0x0005
        /*0102*/ 	.short	0x0028
        /*0104*/ 	.byte	0x00, 0xf5, 0x21, 0x00


	//----- nvinfo : EIATTR_KPARAM_INFO
	.align		4
.L_1306:
        /*0108*/ 	.byte	0x04, 0x17
        /*010a*/ 	.short	(.L_1308 - .L_1307)
.L_1307:
        /*010c*/ 	.word	0x00000000
        /*0110*/ 	.short	0x0004
        /*0112*/ 	.short	0x0020
        /*0114*/ 	.byte	0x00, 0xf5, 0x21, 0x00


	//----- nvinfo : EIATTR_KPARAM_INFO
	.align		4
.L_1308:
        /*0118*/ 	.byte	0x04, 0x17
        /*011a*/ 	.short	(.L_1310 - .L_1309)
.L_1309:
        /*011c*/ 	.word	0x00000000
        /*0120*/ 	.short	0x0003
        /*0122*/ 	.short	0x0018
        /*0124*/ 	.byte	0x00, 0xf5, 0x21, 0x00


	//----- nvinfo : EIATTR_KPARAM_INFO
	.align		4
.L_1310:
        /*0128*/ 	.byte	0x04, 0x17
        /*012a*/ 	.short	(.L_1312 - .L_1311)
.L_1311:
        /*012c*/ 	.word	0x00000000
        /*0130*/ 	.short	0x0002
        /*0132*/ 	.short	0x0010
        /*0134*/ 	.byte	0x00, 0xf5, 0x21, 0x00


	//----- nvinfo : EIATTR_KPARAM_INFO
	.align		4
.L_1312:
        /*0138*/ 	.byte	0x04, 0x17
        /*013a*/ 	.short	(.L_1314 - .L_1313)
.L_1313:
        /*013c*/ 	.word	0x00000000
        /*0140*/ 	.short	0x0001
        /*0142*/ 	.short	0x0008
        /*0144*/ 	.byte	0x00, 0xf5, 0x21, 0x00


	//----- nvinfo : EIATTR_KPARAM_INFO
	.align		4
.L_1314:
        /*0148*/ 	.byte	0x04, 0x17
        /*014a*/ 	.short	(.L_1316 - .L_1315)
.L_1315:
        /*014c*/ 	.word	0x00000000
        /*0150*/ 	.short	0x0000
        /*0152*/ 	.short	0x0000
        /*0154*/ 	.byte	0x00, 0xf5, 0x21, 0x00


	//----- nvinfo : EIATTR_SPARSE_MMA_MASK
	.align		4
.L_1316:
        /*0158*/ 	.byte	0x03, 0x50
        /*015a*/ 	.short	0x0000


	//----- nvinfo : EIATTR_MAXREG_COUNT
	.align		4
        /*015c*/ 	.byte	0x03, 0x1b
        /*015e*/ 	.short	0x00ff


	//----- nvinfo : EIATTR_NUM_BARRIERS
	.align		4
        /*0160*/ 	.byte	0x02, 0x4c
        /*0162*/ 	.byte	0x01
	.zero		1


	//----- nvinfo : EIATTR_MERCURY_ISA_VERSION
	.align		4
        /*0164*/ 	.byte	0x03, 0x5f
        /*0166*/ 	.short	0x0101


	//----- nvinfo : EIATTR_VRC_CTA_INIT_COUNT
	.align		4
        /*0168*/ 	.byte	0x02, 0x4a
	.zero		1
	.zero		1


	//----- nvinfo : EIATTR_EXIT_INSTR_OFFSETS
	.align		4
        /*016c*/ 	.byte	0x04, 0x1c
        /*016e*/ 	.short	(.L_1318 - .L_1317)


	//   ....[0]....
.L_1317:
        /*0170*/ 	.word	0x00000270


	//   ....[1]....
        /*0174*/ 	.word	0x000011c0


	//----- nvinfo : EIATTR_CRS_STACK_SIZE
	.align		4
.L_1318:
        /*0178*/ 	.byte	0x04, 0x1e
        /*017a*/ 	.short	(.L_1320 - .L_1319)
.L_1319:
        /*017c*/ 	.word	0x00000000


	//----- nvinfo : EIATTR_CBANK_PARAM_SIZE
	.align		4
.L_1320:
        /*0180*/ 	.byte	0x03, 0x19
        /*0182*/ 	.short	0x0080


	//----- nvinfo : EIATTR_PARAM_CBANK
	.align		4
        /*0184*/ 	.byte	0x04, 0x0a
        /*0186*/ 	.short	(.L_1322 - .L_1321)
	.align		4
.L_1321:
        /*0188*/ 	.word	index@(.nv.constant0._Z11rfwd_vx_newPfS_S_S_S_S_S_S_fffS_ffiiiiiiS_)
        /*018c*/ 	.short	0x0380
        /*018e*/ 	.short	0x0080


	//----- nvinfo : EIATTR_SW_WAR
	.align		4
.L_1322:
        /*0190*/ 	.byte	0x04, 0x36
        /*0192*/ 	.short	(.L_1324 - .L_1323)
.L_1323:
        /*0194*/ 	.word	0x00000008
.L_1324:


//--------------------- .nv.info._Z7rfwd_vxPfS_S_S_S_fffS_ffiiiiiiS_ --------------------------
	.section	.nv.info._Z7rfwd_vxPfS_S_S_S_fffS_ffiiiiiiS_,"",@"SHT_CUDA_INFO"
	.sectionflags	@""
	.align	4


	//----- nvinfo : EIATTR_CUDA_API_VERSION
	.align		4
        /*0000*/ 	.byte	0x04, 0x37
        /*0002*/ 	.short	(.L_1326 - .L_1325)
.L_1325:
        /*0004*/ 	.word	0x00000082


	//----- nvinfo : EIATTR_KPARAM_INFO
	.align		4
.L_1326:
        /*0008*/ 	.byte	0x04, 0x17
        /*000a*/ 	.short	(.L_1328 - .L_1327)
.L_1327:
        /*000c*/ 	.word	0x00000000
        /*0010*/ 	.short	0x0011
        /*0012*/ 	.short	0x0060
        /*0014*/ 	.byte	0x00, 0xf5, 0x21, 0x00


	//----- nvinfo : EIATTR_KPARAM_INFO
	.align		4
.L_1328:
        /*0018*/ 	.byte	0x04, 0x17
        /*001a*/ 	.short	(.L_1330 - .L_1329)
.L_1329:
        /*001c*/ 	.word	0x00000000
        /*0020*/ 	.short	0x0010
        /*0022*/ 	.short	0x005c
        /*0024*/ 	.byte	0x00, 0xf0, 0x11, 0x00


	//----- nvinfo : EIATTR_KPARAM_INFO
	.align		4
.L_1330:
        /*0028*/ 	.byte	0x04, 0x17
        /*002a*/ 	.short	(.L_1332 - .L_1331)
.L_1331:
        /*002c*/ 	.word	0x00000000
        /*0030*/ 	.short	0x000f
        /*0032*/ 	.short	0x0058
        /*0034*/ 	.byte	0x00, 0xf0, 0x11, 0x00


	//----- nvinfo : EIATTR_KPARAM_INFO
	.align		4
.L_1332:
        /*0038*/ 	.byte	0x04, 0x17
        /*003a*/ 	.short	(.L_1334 - .L_1333)
.L_1333:
        /*003c*/ 	.word	0x00000000
        /*0040*/ 	.short	0x000e
        /*0042*/ 	.short	0x0054
        /*0044*/ 	.byte	0x00, 0xf0, 0x11, 0x00


	//----- nvinfo : EIATTR_KPARAM_INFO
	.align		4
.L_1334:
        /*0048*/ 	.byte	0x04, 0x17
        /*004a*/ 	.short	(.L_1336 - .L_1335)
.L_1335:
        /*004c*/ 	.word	0x00000000
        /*0050*/ 	.short	0x000d
        /*0052*/ 	.short	0x0050
        /*0054*/ 	.byte	0x00, 0xf0, 0x11, 0x00


	//----- nvinfo : EIATTR_KPARAM_INFO
	.align		4
.L_1336:
        /*0058*/ 	.byte	0x04, 0x17
        /*005a*/ 	.short	(.L_1338 - .L_1337)
.L_1337:
        /*005c*/ 	.word	0x00000000
        /*0060*/ 	.short	0x000c
        /*0062*/ 	.short	0x004c
        /*0064*/ 	.byte	0x00, 0xf0, 0x11, 0x00


	//----- nvinfo : EIATTR_KPARAM_INFO
	.align		4
.L_1338:
        /*0068*/ 	.byte	0x04, 0x17
        /*006a*/ 	.short	(.L_1340 - .L_1339)
.L_1339:
        /*006c*/ 	.word	0x00000000
        /*0070*/ 	.short	0x000b
        /*0072*/ 	.short	0x0048
        /*0074*/ 	.byte	0x00, 0xf0, 0x11, 0x00


	//----- nvinfo : EIATTR_KPARAM_INFO
	.align		4
.L_1340:
        /*0078*/ 	.byte	0x04, 0x17
        /*007a*/ 	.short	(.L_1342 - .L_1341)
.L_1341:
        /*007c*/ 	.word	0x00000000
        /*0080*/ 	.short	0x000a
        /*0082*/ 	.short	0x0044
        /*0084*/ 	.byte	0x00, 0xf0, 0x11, 0x00


	//----- nvinfo : EIATTR_KPARAM_INFO
	.align		4
.L_1342:
        /*0088*/ 	.byte	0x04, 0x17
        /*008a*/ 	.short	(.L_1344 - .L_1343)
.L_1343:
        /*008c*/ 	.word	0x00000000
        /*0090*/ 	.short	0x0009
        /*0092*/ 	.short	0x0040
        /*0094*/ 	.byte	0x00, 0xf0, 0x11, 0x00


	//----- nvinfo : EIATTR_KPARAM_INFO
	.align		4
.L_1344:
        /*0098*/ 	.byte	0x04, 0x17
        /*009a*/ 	.short	(.L_1346 - .L_1345)
.L_1345:
        /*009c*/ 	.word	0x00000000
        /*00a0*/ 	.short	0x0008
        /*00a2*/ 	.short	0x0038
        /*00a4*/ 	.byte	0x00, 0xf5, 0x21, 0x00


	//----- nvinfo : EIATTR_KPARAM_INFO
	.align		4
.L_1346:
        /*00a8*/ 	.byte	0x04, 0x17
        /*00aa*/ 	.short	(.L_1348 - .L_1347)
.L_1347:
        /*00ac*/ 	.word	0x00000000
        /*00b0*/ 	.short	0x0007
        /*00b2*/ 	.short	0x0030
        /*00b4*/ 	.byte	0x00, 0xf0, 0x11, 0x00


	//----- nvinfo : EIATTR_KPARAM_INFO
	.align		4
.L_1348:
        /*00b8*/ 	.byte	0x04, 0x17
        /*00ba*/ 	.short	(.L_1350 - .L_1349)
.L_1349:
        /*00bc*/ 	.word	0x00000000
        /*00c0*/ 	.short	0x0006
        /*00c2*/ 	.short	0x002c
        /*00c4*/ 	.byte	0x00, 0xf0, 0x11, 0x00


	//----- nvinfo : EIATTR_KPARAM_INFO
	.align		4
.L_1350:
        /*00c8*/ 	.byte	0x04, 0x17
        /*00ca*/ 	.short	(.L_1352 - .L_1351)
.L_1351:
        /*00cc*/ 	.word	0x00000000
        /*00d0*/ 	.short	0x0005
        /*00d2*/ 	.short	0x0028
        /*00d4*/ 	.byte	0x00, 0xf0, 0x11, 0x00


	//----- nvinfo : EIATTR_KPARAM_INFO
	.align		4
.L_1352:
        /*00d8*/ 	.byte	0x04, 0x17
        /*00da*/ 	.short	(.L_1354 - .L_1353)
.L_1353:
        /*00dc*/ 	.word	0x00000000
        /*00e0*/ 	.short	0x0004
        /*00e2*/ 	.short	0x0020
        /*00e4*/ 	.byte	0x00, 0xf5, 0x21, 0x00


	//----- nvinfo : EIATTR_KPARAM_INFO
	.align		4
.L_1354:
        /*00e8*/ 	.byte	0x04, 0x17
        /*00ea*/ 	.short	(.L_1356 - .L_1355)
.L_1355:
        /*00ec*/ 	.word	0x00000000
        /*00f0*/ 	.short	0x0003
        /*00f2*/ 	.short	0x0018
        /*00f4*/ 	.byte	0x00, 0xf5, 0x21, 0x00


	//----- nvinfo : EIATTR_KPARAM_INFO
	.align		4
.L_1356:
        /*00f8*/ 	.byte	0x04, 0x17
        /*00fa*/ 	.short	(.L_1358 - .L_1357)
.L_1357:
        /*00fc*/ 	.word	0x00000000
        /*0100*/ 	.short	0x0002
        /*0102*/ 	.short	0x0010
        /*0104*/ 	.byte	0x00, 0xf5, 0x21, 0x00


	//----- nvinfo : EIATTR_KPARAM_INFO
	.align		4
.L_1358:
        /*0108*/ 	.byte	0x04, 0x17
        /*010a*/ 	.short	(.L_1360 - .L_1359)
.L_1359:
        /*010c*/ 	.word	0x00000000
        /*0110*/ 	.short	0x0001
        /*0112*/ 	.short	0x0008
        /*0114*/ 	.byte	0x00, 0xf5, 0x21, 0x00


	//----- nvinfo : EIATTR_KPARAM_INFO
	.align		4
.L_1360:
        /*0118*/ 	.byte	0x04, 0x17
        /*011a*/ 	.short	(.L_1362 - .L_1361)
.L_1361:
        /*011c*/ 	.word	0x00000000
        /*0120*/ 	.short	0x0000
        /*0122*/ 	.short	0x0000
        /*0124*/ 	.byte	0x00, 0xf5, 0x21, 0x00


	//----- nvinfo : EIATTR_SPARSE_MMA_MASK
	.align		4
.L_1362:
        /*0128*/ 	.byte	0x03, 0x50
        /*012a*/ 	.short	0x0000


	//----- nvinfo : EIATTR_MAXREG_COUNT
	.align		4
        /*012c*/ 	.byte	0x03, 0x1b
        /*012e*/ 	.short	0x00ff


	//----- nvinfo : EIATTR_NUM_BARRIERS
	.align		4
        /*0130*/ 	.byte	0x02, 0x4c
        /*0132*/ 	.byte	0x01
	.zero		1


	//----- nvinfo : EIATTR_MERCURY_ISA_VERSION
	.align		4
        /*0134*/ 	.byte	0x03, 0x5f
        /*0136*/ 	.short	0x0101


	//----- nvinfo : EIATTR_VRC_CTA_INIT_COUNT
	.align		4
        /*0138*/ 	.byte	0x02, 0x4a
	.zero		1
	.zero		1


	//----- nvinfo : EIATTR_EXIT_INSTR_OFFSETS
	.align		4
        /*013c*/ 	.byte	0x04, 0x1c
        /*013e*/ 	.short	(.L_1364 - .L_1363)


	//   ....[0]....
.L_1363:
        /*0140*/ 	.word	0x00000270


	//   ....[1]....
        /*0144*/ 	.word	0x00000e50


	//----- nvinfo : EIATTR_CRS_STACK_SIZE
	.align		4
.L_1364:
        /*0148*/ 	.byte	0x04, 0x1e
        /*014a*/ 	.short	(.L_1366 - .L_1365)
.L_1365:
        /*014c*/ 	.word	0x00000000


	//----- nvinfo : EIATTR_CBANK_PARAM_SIZE
	.align		4
.L_1366:
        /*0150*/ 	.byte	0x03, 0x19
        /*0152*/ 	.short	0x0068


	//----- nvinfo : EIATTR_PARAM_CBANK
	.align		4
        /*0154*/ 	.byte	0x04, 0x0a
        /*0156*/ 	.short	(.L_1368 - .L_1367)
	.align		4
.L_1367:
        /*0158*/ 	.word	index@(.nv.constant0._Z7rfwd_vxPfS_S_S_S_fffS_ffiiiiiiS_)
        /*015c*/ 	.short	0x0380
        /*015e*/ 	.short	0x0068


	//----- nvinfo : EIATTR_SW_WAR
	.align		4
.L_1368:
        /*0160*/ 	.byte	0x04, 0x36
        /*0162*/ 	.short	(.L_1370 - .L_1369)
.L_1369:
        /*0164*/ 	.word	0x00000008
.L_1370:


//--------------------- .nv.info._Z17fwd_txxzzxzpp_newPfS_S_S_S_S_S_S_S_S_S_S_S_S_S_S_S_fffS_ffiiS_ --------------------------
	.section	.nv.info._Z17fwd_txxzzxzpp_newPfS_S_S_S_S_S_S_S_S_S_S_S_S_S_S_S_fffS_ffiiS_,"",@"SHT_CUDA_INFO"
	.sectionflags	@""
	.align	4


	//----- nvinfo : EIATTR_CUDA_API_VERSION
	.align		4
        /*0000*/ 	.byte	0x04, 0x37
        /*0002*/ 	.short	(.L_1372 - .L_1371)
.L_1371:
        /*0004*/ 	.word	0x00000082


	//----- nvinfo : EIATTR_KPARAM_INFO
	.align		4
.L_1372:
        /*0008*/ 	.byte	0x04, 0x17
        /*000a*/ 	.short	(.L_1374 - .L_1373)
.L_1373:
        /*000c*/ 	.word	0x00000000
        /*0010*/ 	.short	0x0019
        /*0012*/ 	.short	0x00b0
        /*0014*/ 	.byte	0x00, 0xf5, 0x21, 0x00


	//----- nvinfo : EIATTR_KPARAM_INFO
	.align		4
.L_1374:
        /*0018*/ 	.byte	0x04, 0x17
        /*001a*/ 	.short	(.L_1376 - .L_1375)
.L_1375:
        /*001c*/ 	.word	0x00000000
        /*0020*/ 	.short	0x0018
        /*0022*/ 	.short	0x00ac
        /*0024*/ 	.byte	0x00, 0xf0, 0x11, 0x00


	//----- nvinfo : EIATTR_KPARAM_INFO
	.align		4
.L_1376:
        /*0028*/ 	.byte	0x04, 0x17
        /*002a*/ 	.short	(.L_1378 - .L_1377)
.L_1377:
        /*002c*/ 	.word	0x00000000
        /*0030*/ 	.short	0x0017
        /*0032*/ 	.short	0x00a8
        /*0034*/ 	.byte	0x00, 0xf0, 0x11, 0x00


	//----- nvinfo : EIATTR_KPARAM_INFO
	.align		4
.L_1378:
        /*0038*/ 	.byte	0x04, 0x17
        /*003a*/ 	.short	(.L_1380 - .L_1379)
.L_1379:
        /*003c*/ 	.word	0x00000000
        /*0040*/ 	.short	0x0016
        /*0042*/ 	.short	0x00a4
        /*0044*/ 	.byte	0x00, 0xf0, 0x11, 0x00


	//----- nvinfo : EIATTR_KPARAM_INFO
	.align		4
.L_1380:
        /*0048*/ 	.byte	0x04, 0x17
        /*004a*/ 	.short	(.L_1382 - .L_1381)
.L_1381:
        /*004c*/ 	.word	0x00000000
        /*0050*/ 	.short	0x0015
        /*0052*/ 	.short	0x00a0
        /*0054*/ 	.byte	0x00, 0xf0, 0x11, 0x00


	//----- nvinfo : EIATTR_KPARAM_INFO
	.align		4
.L_1382:
        /*0058*/ 	.byte	0x04, 0x17
        /*005a*/ 	.short	(.L_1384 - .L_1383)
.L_1383:
        /*005c*/ 	.word	0x00000000
        /*0060*/ 	.short	0x0014
        /*0062*/ 	.short	0x0098
        /*0064*/ 	.byte	0x00, 0xf5, 0x21, 0x00


	//----- nvinfo : EIATTR_KPARAM_INFO
	.align		4
.L_1384:
        /*0068*/ 	.byte	0x04, 0x17
        /*006a*/ 	.short	(.L_1386 - .L_1385)
.L_1385:
        /*006c*/ 	.word	0x00000000
        /*0070*/ 	.short	0x0013
        /*0072*/ 	.short	0x0090
        /*0074*/ 	.byte	0x00, 0xf0, 0x11, 0x00


	//----- nvinfo : EIATTR_KPARAM_INFO
	.align		4
.L_1386:
        /*0078*/ 	.byte	0x04, 0x17
        /*007a*/ 	.short	(.L_1388 - .L_1387)
.L_1387:
        /*007c*/ 	.word	0x00000000
        /*0080*/ 	.short	0x0012
        /*0082*/ 	.short	0x008c
        /*0084*/ 	.byte	0x00, 0xf0, 0x11, 0x00


	//----- nvinfo : EIATTR_KPARAM_INFO
	.align		4
.L_1388:
        /*0088*/ 	.byte	0x04, 0x17
        /*008a*/ 	.short	(.L_1390 - .L_1389)
.L_1389:
        /*008c*/ 	.word	0x00000000
        /*0090*/ 	.short	0x0011
        /*0092*/ 	.short	0x0088
        /*0094*/ 	.byte	0x00, 0xf0, 0x11, 0x00


	//----- nvinfo : EIATTR_KPARAM_INFO
	.align		4
.L_1390:
        /*0098*/ 	.byte	0x04, 0x17
        /*009a*/ 	.short	(.L_1392 - .L_1391)
.L_1391:
        /*009c*/ 	.word	0x00000000
        /*00a0*/ 	.short	0x0010
        /*00a2*/ 	.short	0x0080
        /*00a4*/ 	.byte	0x00, 0xf5, 0x21, 0x00


	//----- nvinfo : EIATTR_KPARAM_INFO
	.align		4
.L_1392:
        /*00a8*/ 	.byte	0x04, 0x17
        /*00aa*/ 	.short	(.L_1394 - .L_1393)
.L_1393:
        /*00ac*/ 	.word	0x00000000
        /*00b0*/ 	.short	0x000f
        /*00b2*/ 	.short	0x0078
        /*00b4*/ 	.byte	0x00, 0xf5, 0x21, 0x00


	//----- nvinfo : EIATTR_KPARAM_INFO
	.align		4
.L_1394:
        /*00b8*/ 	.byte	0x04, 0x17
        /*00ba*/ 	.short	(.L_1396 - .L_1395)
.L_1395:
        /*00bc*/ 	.word	0x00000000
        /*00c0*/ 	.short	0x000e
        /*00c2*/ 	.short	0x0070
        /*00c4*/ 	.byte	0x00, 0xf5, 0x21, 0x00


	//----- nvinfo : EIATTR_KPARAM_INFO
	.align		4
.L_1396:
        /*00c8*/ 	.byte	0x04, 0x17
        /*00ca*/ 	.short	(.L_1398 - .L_1397)
.L_1397:
        /*00cc*/ 	.word	0x00000000
        /*00d0*/ 	.short	0x000d
        /*00d2*/ 	.short	0x0068
        /*00d4*/ 	.byte	0x00, 0xf5, 0x21, 0x00


	//----- nvinfo : EIATTR_KPARAM_INFO
	.align		4
.L_1398:
        /*00d8*/ 	.byte	0x04, 0x17
        /*00da*/ 	.short	(.L_1400 - .L_1399)
.L_1399:
        /*00dc*/ 	.word	0x00000000
        /*00e0*/ 	.short	0x000c
        /*00e2*/ 	.short	0x0060
        /*00e4*/ 	.byte	0x00, 0xf5, 0x21, 0x00


	//----- nvinfo : EIATTR_KPARAM_INFO
	.align		4
.L_1400:
        /*00e8*/ 	.byte	0x04, 0x17
        /*00ea*/ 	.short	(.L_1402 - .L_1401)
.L_1401:
        /*00ec*/ 	.word	0x00000000
        /*00f0*/ 	.short	0x000b
        /*00f2*/ 	.short	0x0058
        /*00f4*/ 	.byte	0x00, 0xf5, 0x21, 0x00


	//----- nvinfo : EIATTR_KPARAM_INFO
	.align		4
.L_1402:
        /*00f8*/ 	.byte	0x04, 0x17
        /*00fa*/ 	.short	(.L_1404 - .L_1403)
.L_1403:
        /*00fc*/ 	.word	0x00000000
        /*0100*/ 	.short	0x000a
        /*0102*/ 	.short	0x0050
        /*0104*/ 	.byte	0x00, 0xf5, 0x21, 0x00


	//----- nvinfo : EIATTR_KPARAM_INFO
	.align		4
.L_1404:
        /*0108*/ 	.byte	0x04, 0x17
        /*010a*/ 	.short	(.L_1406 - .L_1405)
.L_1405:
        /*010c*/ 	.word	0x00000000
        /*0110*/ 	.short	0x0009
        /*0112*/ 	.short	0x0048
        /*0114*/ 	.byte	0x00, 0xf5, 0x21, 0x00


	//----- nvinfo : EIATTR_KPARAM_INFO
	.align		4
.L_1406:
        /*0118*/ 	.byte	0x04, 0x17
        /*011a*/ 	.short	(.L_1408 - .L_1407)
.L_1407:
        /*011c*/ 	.word	0x00000000
        /*0120*/ 	.short	0x0008
        /*0122*/ 	.short	0x0040
        /*0124*/ 	.byte	0x00, 0xf5, 0x21, 0x00


	//----- nvinfo : EIATTR_KPARAM_INFO
	.align		4
.L_1408:
        /*0128*/ 	.byte	0x04, 0x17
        /*012a*/ 	.short	(.L_1410 - .L_1409)
.L_1409:
        /*012c*/ 	.word	0x00000000
        /*0130*/ 	.short	0x0007
        /*0132*/ 	.short	0x0038
        /*0134*/ 	.byte	0x00, 0xf5, 0x21, 0x00


	//----- nvinfo : EIATTR_KPARAM_INFO
	.align		4
.L_1410:
        /*0138*/ 	.byte	0x04, 0x17
        /*013a*/ 	.short	(.L_1412 - .L_1411)
.L_1411:
        /*013c*/ 	.word	0x00000000
        /*0140*/ 	.short	0x0006
        /*0142*/ 	.short	0x0030
        /*0144*/ 	.byte	0x00, 0xf5, 0x21, 0x00


	//----- nvinfo : EIATTR_KPARAM_INFO
	.align		4
.L_1412:
        /*0148*/ 	.byte	0x04, 0x17
        /*014a*/ 	.short	(.L_1414 - .L_1413)
.L_1413:
        /*014c*/ 	.word	0x00000000
        /*0150*/ 	.short	0x0005
        /*0152*/ 	.short	0x0028
        /*0154*/ 	.byte	0x00, 0xf5, 0x21, 0x00


	//----- nvinfo : EIATTR_KPARAM_INFO
	.align		4
.L_1414:
        /*0158*/ 	.byte	0x04, 0x17
        /*015a*/ 	.short	(.L_1416 - .L_1415)
.L_1415:
        /*015c*/ 	.word	0x00000000
        /*0160*/ 	.short	0x0004
        /*0162*/ 	.short	0x0020
        /*0164*/ 	.byte	0x00, 0xf5, 0x21, 0x00


	//----- nvinfo : EIATTR_KPARAM_INFO
	.align		4
.L_1416:
        /*0168*/ 	.byte	0x04, 0x17
        /*016a*/ 	.short	(.L_1418 - .L_1417)
.L_1417:
        /*016c*/ 	.word	0x00000000
        /*0170*/ 	.short	0x0003
        /*0172*/ 	.short	0x0018
        /*0174*/ 	.byte	0x00, 0xf5, 0x21, 0x00


	//----- nvinfo : EIATTR_KPARAM_INFO
	.align		4
.L_1418:
        /*0178*/ 	.byte	0x04, 0x17
        /*017a*/ 	.short	(.L_1420 - .L_1419)
.L_1419:
        /*017c*/ 	.word	0x00000000
        /*0180*/ 	.short	0x0002
        /*0182*/ 	.short	0x0010
        /*0184*/ 	.byte	0x00, 0xf5, 0x21, 0x00


	//----- nvinfo : EIATTR_KPARAM_INFO
	.align		4
.L_1420:
        /*0188*/ 	.byte	0x04, 0x17
        /*018a*/ 	.short	(.L_1422 - .L_1421)
.L_1421:
        /*018c*/ 	.word	0x00000000
        /*0190*/ 	.short	0x0001
        /*0192*/ 	.short	0x0008
        /*0194*/ 	.byte	0x00, 0xf5, 0x21, 0x00


	//----- nvinfo : EIATTR_KPARAM_INFO
	.align		4
.L_1422:
        /*0198*/ 	.byte	0x04, 0x17
        /*019a*/ 	.short	(.L_1424 - .L_1423)
.L_1423:
        /*019c*/ 	.word	0x00000000
        /*01a0*/ 	.short	0x0000
        /*01a2*/ 	.short	0x0000
        /*01a4*/ 	.byte	0x00, 0xf5, 0x21, 0x00


	//----- nvinfo : EIATTR_SPARSE_MMA_MASK
	.align		4
.L_1424:
        /*01a8*/ 	.byte	0x03, 0x50
        /*01aa*/ 	.short	0x0000


	//----- nvinfo : EIATTR_MAXREG_COUNT
	.align		4
        /*01ac*/ 	.byte	0x03, 0x1b
        /*01ae*/ 	.short	0x00ff


	//----- nvinfo : EIATTR_NUM_BARRIERS
	.align		4
        /*01b0*/ 	.byte	0x02, 0x4c
        /*01b2*/ 	.byte	0x01
	.zero		1


	//----- nvinfo : EIATTR_MERCURY_ISA_VERSION
	.align		4
        /*01b4*/ 	.byte	0x03, 0x5f
        /*01b6*/ 	.short	0x0101


	//----- nvinfo : EIATTR_VRC_CTA_INIT_COUNT
	.align		4
        /*01b8*/ 	.byte	0x02, 0x4a
	.zero		1
	.zero		1


	//----- nvinfo : EIATTR_EXIT_INSTR_OFFSETS
	.align		4
        /*01bc*/ 	.byte	0x04, 0x1c
        /*01be*/ 	.short	(.L_1426 - .L_1425)


	//   ....[0]....
.L_1425:
        /*01c0*/ 	.word	0x00000270


	//   ....[1]....
        /*01c4*/ 	.word	0x00001a40


	//----- nvinfo : EIATTR_CRS_STACK_SIZE
	.align		4
.L_1426:
        /*01c8*/ 	.byte	0x04, 0x1e
        /*01ca*/ 	.short	(.L_1428 - .L_1427)
.L_1427:
        /*01cc*/ 	.word	0x00000000


	//----- nvinfo : EIATTR_CBANK_PARAM_SIZE
	.align		4
.L_1428:
        /*01d0*/ 	.byte	0x03, 0x19
        /*01d2*/ 	.short	0x00b8


	//----- nvinfo : EIATTR_PARAM_CBANK
	.align		4
        /*01d4*/ 	.byte	0x04, 0x0a
        /*01d6*/ 	.short	(.L_1430 - .L_1429)
	.align		4
.L_1429:
        /*01d8*/ 	.word	index@(.nv.constant0._Z17fwd_txxzzxzpp_newPfS_S_S_S_S_S_S_S_S_S_S_S_S_S_S_S_fffS_ffiiS_)
        /*01dc*/ 	.short	0x0380
        /*01de*/ 	.short	0x00b8


	//----- nvinfo : EIATTR_SW_WAR
	.align		4
.L_1430:
        /*01e0*/ 	.byte	0x04, 0x36
        /*01e2*/ 	.short	(.L_1432 - .L_1431)
.L_1431:
        /*01e4*/ 	.word	0x00000008
.L_1432:


//--------------------- .nv.info._Z13fwd_txxzzxzppPfS_S_S_S_S_S_S_S_S_S_S_S_fS_ffiiS_ --------------------------
	.section	.nv.info._Z13fwd_txxzzxzppPfS_S_S_S_S_S_S_S_S_S_S_S_fS_ffiiS_,"",@"SHT_CUDA_INFO"
	.sectionflags	@""
	.align	4


	//----- nvinfo : EIATTR_CUDA_API_VERSION
	.align		4
        /*0000*/ 	.byte	0x04, 0x37
        /*0002*/ 	.short	(.L_1434 - .L_1433)
.L_1433:
        /*0004*/ 	.word	0x00000082


	//----- nvinfo : EIATTR_KPARAM_INFO
	.align		4
.L_1434:
        /*0008*/ 	.byte	0x04, 0x17
        /*000a*/ 	.short	(.L_1436 - .L_1435)
.L_1435:
        /*000c*/ 	.word	0x00000000
        /*0010*/ 	.short	0x0013
        /*0012*/ 	.short	0x0088
        /*0014*/ 	.byte	0x00, 0xf5, 0x21, 0x00


	//----- nvinfo : EIATTR_KPARAM_INFO
	.align		4
.L_1436:
        /*0018*/ 	.byte	0x04, 0x17
        /*001a*/ 	.short	(.L_1438 - .L_1437)
.L_1437:
        /*001c*/ 	.word	0x00000000
        /*0020*/ 	.short	0x0012
        /*0022*/ 	.short	0x0084
        /*0024*/ 	.byte	0x00, 0xf0, 0x11, 0x00


	//----- nvinfo : EIATTR_KPARAM_INFO
	.align		4
.L_1438:
        /*0028*/ 	.byte	0x04, 0x17
        /*002a*/ 	.short	(.L_1440 - .L_1439)
.L_1439:
        /*002c*/ 	.word	0x00000000
        /*0030*/ 	.short	0x0011
        /*0032*/ 	.short	0x0080
        /*0034*/ 	.byte	0x00, 0xf0, 0x11, 0x00


	//----- nvinfo : EIATTR_KPARAM_INFO
	.align		4
.L_1440:
        /*0038*/ 	.byte	0x04, 0x17
        /*003a*/ 	.short	(.L_1442 - .L_1441)
.L_1441:
        /*003c*/ 	.word	0x00000000
        /*0040*/ 	.short	0x0010
        /*0042*/ 	.short	0x007c
        /*0044*/ 	.byte	0x00, 0xf0, 0x11, 0x00


	//----- nvinfo : EIATTR_KPARAM_INFO
	.align		4
.L_1442:
        /*0048*/ 	.byte	0x04, 0x17
        /*004a*/ 	.short	(.L_1444 - .L_1443)
.L_1443:
        /*004c*/ 	.word	0x00000000
        /*0050*/ 	.short	0x000f
        /*0052*/ 	.short	0x0078
        /*0054*/ 	.byte	0x00, 0xf0, 0x11, 0x00


	//----- nvinfo : EIATTR_KPARAM_INFO
	.align		4
.L_1444:
        /*0058*/ 	.byte	0x04, 0x17
        /*005a*/ 	.short	(.L_1446 - .L_1445)
.L_1445:
        /*005c*/ 	.word	0x00000000
        /*0060*/ 	.short	0x000e
        /*0062*/ 	.short	0x0070
        /*0064*/ 	.byte	0x00, 0xf5, 0x21, 0x00


	//----- nvinfo : EIATTR_KPARAM_INFO
	.align		4
.L_1446:
        /*0068*/ 	.byte	0x04, 0x17
        /*006a*/ 	.short	(.L_1448 - .L_1447)
.L_1447:
        /*006c*/ 	.word	0x00000000
        /*0070*/ 	.short	0x000d
        /*0072*/ 	.short	0x0068
        /*0074*/ 	.byte	0x00, 0xf0, 0x11, 0x00


	//----- nvinfo : EIATTR_KPARAM_INFO
	.align		4
.L_1448:
        /*0078*/ 	.byte	0x04, 0x17
        /*007a*/ 	.short	(.L_1450 - .L_1449)
.L_1449:
        /*007c*/ 	.word	0x00000000
        /*0080*/ 	.short	0x000c
        /*0082*/ 	.short	0x0060
        /*0084*/ 	.byte	0x00, 0xf5, 0x21, 0x00


	//----- nvinfo : EIATTR_KPARAM_INFO
	.align		4
.L_1450:
        /*0088*/ 	.byte	0x04, 0x17
        /*008a*/ 	.short	(.L_1452 - .L_1451)
.L_1451:
        /*008c*/ 	.word	0x00000000
        /*0090*/ 	.short	0x000b
        /*0092*/ 	.short	0x0058
        /*0094*/ 	.byte	0x00, 0xf5, 0x21, 0x00


	//----- nvinfo : EIATTR_KPARAM_INFO
	.align		4
.L_1452:
        /*0098*/ 	.byte	0x04, 0x17
        /*009a*/ 	.short	(.L_1454 - .L_1453)
.L_1453:
        /*009c*/ 	.word	0x00000000
        /*00a0*/ 	.short	0x000a
        /*00a2*/ 	.short	0x0050
        /*00a4*/ 	.byte	0x00, 0xf5, 0x21, 0x00


	//----- nvinfo : EIATTR_KPARAM_INFO
	.align		4
.L_1454:
        /*00a8*/ 	.byte	0x04, 0x17
        /*00aa*/ 	.short	(.L_1456 - .L_1455)
.L_1455:
        /*00ac*/ 	.word	0x00000000
        /*00b0*/ 	.short	0x0009
        /*00b2*/ 	.short	0x0048
        /*00b4*/ 	.byte	0x00, 0xf5, 0x21, 0x00


	//----- nvinfo : EIATTR_KPARAM_INFO
	.align		4
.L_1456:
        /*00b8*/ 	.byte	0x04, 0x17
        /*00ba*/ 	.short	(.L_1458 - .L_1457)
.L_1457:
        /*00bc*/ 	.word	0x00000000
        /*00c0*/ 	.short	0x0008
        /*00c2*/ 	.short	0x0040
        /*00c4*/ 	.byte	0x00, 0xf5, 0x21, 0x00


	//----- nvinfo : EIATTR_KPARAM_INFO
	.align		4
.L_1458:
        /*00c8*/ 	.byte	0x04, 0x17
        /*00ca*/ 	.short	(.L_1460 - .L_1459)
.L_1459:
        /*00cc*/ 	.word	0x00000000
        /*00d0*/ 	.short	0x0007
        /*00d2*/ 	.short	0x0038
        /*00d4*/ 	.byte	0x00, 0xf5, 0x21, 0x00


	//----- nvinfo : EIATTR_KPARAM_INFO
	.align		4
.L_1460:
        /*00d8*/ 	.byte	0x04, 0x17
        /*00da*/ 	.short	(.L_1462 - .L_1461)
.L_1461:
        /*00dc*/ 	.word	0x00000000
        /*00e0*/ 	.short	0x0006
        /*00e2*/ 	.short	0x0030
        /*00e4*/ 	.byte	0x00, 0xf5, 0x21, 0x00


	//----- nvinfo : EIATTR_KPARAM_INFO
	.align		4
.L_1462:
        /*00e8*/ 	.byte	0x04, 0x17
        /*00ea*/ 	.short	(.L_1464 - .L_1463)
.L_1463:
        /*00ec*/ 	.word	0x00000000
        /*00f0*/ 	.short	0x0005
        /*00f2*/ 	.short	0x0028
        /*00f4*/ 	.byte	0x00, 0xf5, 0x21, 0x00


	//----- nvinfo : EIATTR_KPARAM_INFO
	.align		4
.L_1464:
        /*00f8*/ 	.byte	0x04, 0x17
        /*00fa*/ 	.short	(.L_1466 - .L_1465)
.L_1465:
        /*00fc*/ 	.word	0x00000000
        /*0100*/ 	.short	0x0004
        /*0102*/ 	.short	0x0020
        /*0104*/ 	.byte	0x00, 0xf5, 0x21, 0x00


	//----- nvinfo : EIATTR_KPARAM_INFO
	.align		4
.L_1466:
        /*0108*/ 	.byte	0x04, 0x17
        /*010a*/ 	.short	(.L_1468 - .L_1467)
.L_1467:
        /*010c*/ 	.word	0x00000000
        /*0110*/ 	.short	0x0003
        /*0112*/ 	.short	0x0018
        /*0114*/ 	.byte	0x00, 0xf5, 0x21, 0x00


	//----- nvinfo : EIATTR_KPARAM_INFO
	.align		4
.L_1468:
        /*0118*/ 	.byte	0x04, 0x17
        /*011a*/ 	.short	(.L_1470 - .L_1469)
.L_1469:
        /*011c*/ 	.word	0x00000000
        /*0120*/ 	.short	0x0002
        /*0122*/ 	.short	0x0010
        /*0124*/ 	.byte	0x00, 0xf5, 0x21, 0x00


	//----- nvinfo : EIATTR_KPARAM_INFO
	.align		4
.L_1470:
        /*0128*/ 	.byte	0x04, 0x17
        /*012a*/ 	.short	(.L_1472 - .L_1471)
.L_1471:
        /*012c*/ 	.word	0x00000000
        /*0130*/ 	.short	0x0001
        /*0132*/ 	.short	0x0008
        /*0134*/ 	.byte	0x00, 0xf5, 0x21, 0x00


	//----- nvinfo : EIATTR_KPARAM_INFO
	.align		4
.L_1472:
        /*0138*/ 	.byte	0x04, 0x17
        /*013a*/ 	.short	(.L_1474 - .L_1473)
.L_1473:
        /*013c*/ 	.word	0x00000000
        /*0140*/ 	.short	0x0000
        /*0142*/ 	.short	0x0000
        /*0144*/ 	.byte	0x00, 0xf5, 0x21, 0x00


	//----- nvinfo : EIATTR_SPARSE_MMA_MASK
	.align		4
.L_1474:
        /*0148*/ 	.byte	0x03, 0x50
        /*014a*/ 	.short	0x0000


	//----- nvinfo : EIATTR_MAXREG_COUNT
	.align		4
        /*014c*/ 	.byte	0x03, 0x1b
        /*014e*/ 	.short	0x00ff


	//----- nvinfo : EIATTR_NUM_BARRIERS
	.align		4
        /*0150*/ 	.byte	0x02, 0x4c
        /*0152*/ 	.byte	0x01
	.zero		1


	//----- nvinfo : EIATTR_MERCURY_ISA_VERSION
	.align		4
        /*0154*/ 	.byte	0x03, 0x5f
        /*0156*/ 	.short	0x0101


	//----- nvinfo : EIATTR_VRC_CTA_INIT_COUNT
	.align		4
        /*0158*/ 	.byte	0x02, 0x4a
	.zero		1
	.zero		1


	//----- nvinfo : EIATTR_EXIT_INSTR_OFFSETS
	.align		4
        /*015c*/ 	.byte	0x04, 0x1c
        /*015e*/ 	.short	(.L_1476 - .L_1475)


	//   ....[0]....
.L_1475:
        /*0160*/ 	.word	0x00000270


	//   ....[1]....
        /*0164*/ 	.word	0x00001420


	//----- nvinfo : EIATTR_CRS_STACK_SIZE
	.align		4
.L_1476:
        /*0168*/ 	.byte	0x04, 0x1e
        /*016a*/ 	.short	(.L_1478 - .L_1477)
.L_1477:
        /*016c*/ 	.word	0x00000000


	//----- nvinfo : EIATTR_CBANK_PARAM_SIZE
	.align		4
.L_1478:
        /*0170*/ 	.byte	0x03, 0x19
        /*0172*/ 	.short	0x0090


	//----- nvinfo : EIATTR_PARAM_CBANK
	.align		4
        /*0174*/ 	.byte	0x04, 0x0a
        /*0176*/ 	.short	(.L_1480 - .L_1479)
	.align		4
.L_1479:
        /*0178*/ 	.word	index@(.nv.constant0._Z13fwd_txxzzxzppPfS_S_S_S_S_S_S_S_S_S_S_S_fS_ffiiS_)
        /*017c*/ 	.short	0x0380
        /*017e*/ 	.short	0x0090


	//----- nvinfo : EIATTR_SW_WAR
	.align		4
.L_1480:
        /*0180*/ 	.byte	0x04, 0x36
        /*0182*/ 	.short	(.L_1482 - .L_1481)
.L_1481:
        /*0184*/ 	.word	0x00000008
.L_1482:


//--------------------- .nv.info._Z5vp_vsPfS_S_S_S_S_ii --------------------------
	.section	.nv.info._Z5vp_vsPfS_S_S_S_S_ii,"",@"SHT_CUDA_INFO"
	.sectionflags	@""
	.align	4


	//----- nvinfo : EIATTR_CUDA_API_VERSION
	.align		4
        /*0000*/ 	.byte	0x04, 0x37
        /*0002*/ 	.short	(.L_1484 - .L_1483)
.L_1483:
        /*0004*/ 	.word	0x00000082


	//----- nvinfo : EIATTR_KPARAM_INFO
	.align		4
.L_1484:
        /*0008*/ 	.byte	0x04, 0x17
        /*000a*/ 	.short	(.L_1486 - .L_1485)
.L_1485:
        /*000c*/ 	.word	0x00000000
        /*0010*/ 	.short	0x0007
        /*0012*/ 	.short	0x0034
        /*0014*/ 	.byte	0x00, 0xf0, 0x11, 0x00


	//----- nvinfo : EIATTR_KPARAM_INFO
	.align		4
.L_1486:
        /*0018*/ 	.byte	0x04, 0x17
        /*001a*/ 	.short	(.L_1488 - .L_1487)
.L_1487:
        /*001c*/ 	.word	0x00000000
        /*0020*/ 	.short	0x0006
        /*0022*/ 	.short	0x0030
        /*0024*/ 	.byte	0x00, 0xf0, 0x11, 0x00


	//----- nvinfo : EIATTR_KPARAM_INFO
	.align		4
.L_1488:
        /*0028*/ 	.byte	0x04, 0x17
        /*002a*/ 	.short	(.L_1490 - .L_1489)
.L_1489:
        /*002c*/ 	.word	0x00000000
        /*0030*/ 	.short	0x0005
        /*0032*/ 	.short	0x0028
        /*0034*/ 	.byte	0x00, 0xf5, 0x21, 0x00


	//----- nvinfo : EIATTR_KPARAM_INFO
	.align		4
.L_1490:
        /*0038*/ 	.byte	0x04, 0x17
        /*003a*/ 	.short	(.L_1492 - .L_1491)
.L_1491:
        /*003c*/ 	.word	0x00000000
        /*0040*/ 	.short	0x0004
        /*0042*/ 	.short	0x0020
        /*0044*/ 	.byte	0x00, 0xf5, 0x21, 0x00


	//----- nvinfo : EIATTR_KPARAM_INFO
	.align		4
.L_1492:
        /*0048*/ 	.byte	0x04, 0x17
        /*004a*/ 	.short	(.L_1494 - .L_1493)
.L_1493:
        /*004c*/ 	.word	0x00000000
        /*0050*/ 	.short	0x0003
        /*0052*/ 	.short	0x0018
        /*0054*/ 	.byte	0x00, 0xf5, 0x21, 0x00


	//----- nvinfo : EIATTR_KPARAM_INFO
	.align		4
.L_1494:
        /*0058*/ 	.byte	0x04, 0x17
        /*005a*/ 	.short	(.L_1496 - .L_1495)
.L_1495:
        /*005c*/ 	.word	0x00000000
        /*0060*/ 	.short	0x0002
        /*0062*/ 	.short	0x0010
        /*0064*/ 	.byte	0x00, 0xf5, 0x21, 0x00


	//----- nvinfo : EIATTR_KPARAM_INFO
	.align		4
.L_1496:
        /*0068*/ 	.byte	0x04, 0x17
        /*006a*/ 	.short	(.L_1498 - .L_1497)
.L_1497:
        /*006c*/ 	.word	0x00000000
        /*0070*/ 	.short	0x0001
        /*0072*/ 	.short	0x0008
        /*0074*/ 	.byte	0x00, 0xf5, 0x21, 0x00


	//----- nvinfo : EIATTR_KPARAM_INFO
	.align		4
.L_1498:
        /*0078*/ 	.byte	0x04, 0x17
        /*007a*/ 	.short	(.L_1500 - .L_1499)
.L_1499:
        /*007c*/ 	.word	0x00000000
        /*0080*/ 	.short	0x0000
        /*0082*/ 	.short	0x0000
        /*0084*/ 	.byte	0x00, 0xf5, 0x21, 0x00


	//----- nvinfo : EIATTR_SPARSE_MMA_MASK
	.align		4
.L_1500:
        /*0088*/ 	.byte	0x03, 0x50
        /*008a*/ 	.short	0x0000


	//----- nvinfo : EIATTR_MAXREG_COUNT
	.align		4
        /*008c*/ 	.byte	0x03, 0x1b
        /*008e*/ 	.short	0x00ff


	//----- nvinfo : EIATTR_MERCURY_ISA_VERSION
	.align		4
        /*0090*/ 	.byte	0x03, 0x5f
        /*0092*/ 	.short	0x0101


	//----- nvinfo : EIATTR_VRC_CTA_INIT_COUNT
	.align		4
        /*0094*/ 	.byte	0x02, 0x4a
	.zero		1
	.zero		1


	//----- nvinfo : EIATTR_EXIT_INSTR_OFFSETS
	.align		4
        /*0098*/ 	.byte	0x04, 0x1c
        /*009a*/ 	.short	(.L_1502 - .L_1501)


	//   ....[0]....
.L_1501:
        /*009c*/ 	.word	0x000000c0


	//   ....[1]....
        /*00a0*/ 	.word	0x000002c0


	//----- nvinfo : EIATTR_CBANK_PARAM_SIZE
	.align		4
.L_1502:
        /*00a4*/ 	.byte	0x03, 0x19
        /*00a6*/ 	.short	0x0038


	//----- nvinfo : EIATTR_PARAM_CBANK
	.align		4
        /*00a8*/ 	.byte	0x04, 0x0a
        /*00aa*/ 	.short	(.L_1504 - .L_1503)
	.align		4
.L_1503:
        /*00ac*/ 	.word	index@(.nv.constant0._Z5vp_vsPfS_S_S_S_S_ii)
        /*00b0*/ 	.short	0x0380
        /*00b2*/ 	.short	0x0038


	//----- nvinfo : EIATTR_SW_WAR
	.align		4
.L_1504:
        /*00b4*/ 	.byte	0x04, 0x36
        /*00b6*/ 	.short	(.L_1506 - .L_1505)
.L_1505:
        /*00b8*/ 	.word	0x00000008
.L_1506:


//--------------------- .nv.info._Z11fwd_vxp_vzpPfS_S_S_S_fffffS_S_iiS_ --------------------------
	.section	.nv.info._Z11fwd_vxp_vzpPfS_S_S_S_fffffS_S_iiS_,"",@"SHT_CUDA_INFO"
	.sectionflags	@""
	.align	4


	//----- nvinfo : EIATTR_CUDA_API_VERSION
	.align		4
        /*0000*/ 	.byte	0x04, 0x37
        /*0002*/ 	.short	(.L_1508 - .L_1507)
.L_1507:
        /*0004*/ 	.word	0x00000082


	//----- nvinfo : EIATTR_KPARAM_INFO
	.align		4
.L_1508:
        /*0008*/ 	.byte	0x04, 0x17
        /*000a*/ 	.short	(.L_1510 - .L_1509)
.L_1509:
        /*000c*/ 	.word	0x00000000
        /*0010*/ 	.short	0x000e
        /*0012*/ 	.short	0x0058
        /*0014*/ 	.byte	0x00, 0xf5, 0x21, 0x00


	//----- nvinfo : EIATTR_KPARAM_INFO
	.align		4
.L_1510:
        /*0018*/ 	.byte	0x04, 0x17
        /*001a*/ 	.short	(.L_1512 - .L_1511)
.L_1511:
        /*001c*/ 	.word	0x00000000
        /*0020*/ 	.short	0x000d
        /*0022*/ 	.short	0x0054
        /*0024*/ 	.byte	0x00, 0xf0, 0x11, 0x00


	//----- nvinfo : EIATTR_KPARAM_INFO
	.align		4
.L_1512:
        /*0028*/ 	.byte	0x04, 0x17
        /*002a*/ 	.short	(.L_1514 - .L_1513)
.L_1513:
        /*002c*/ 	.word	0x00000000
        /*0030*/ 	.short	0x000c
        /*0032*/ 	.short	0x0050
        /*0034*/ 	.byte	0x00, 0xf0, 0x11, 0x00


	//----- nvinfo : EIATTR_KPARAM_INFO
	.align		4
.L_1514:
        /*0038*/ 	.byte	0x04, 0x17
        /*003a*/ 	.short	(.L_1516 - .L_1515)
.L_1515:
        /*003c*/ 	.word	0x00000000
        /*0040*/ 	.short	0x000b
        /*0042*/ 	.short	0x0048
        /*0044*/ 	.byte	0x00, 0xf5, 0x21, 0x00


	//----- nvinfo : EIATTR_KPARAM_INFO
	.align		4
.L_1516:
        /*0048*/ 	.byte	0x04, 0x17
        /*004a*/ 	.short	(.L_1518 - .L_1517)
.L_1517:
        /*004c*/ 	.word	0x00000000
        /*0050*/ 	.short	0x000a
        /*0052*/ 	.short	0x0040
        /*0054*/ 	.byte	0x00, 0xf5, 0x21, 0x00


	//----- nvinfo : EIATTR_KPARAM_INFO
	.align		4
.L_1518:
        /*0058*/ 	.byte	0x04, 0x17
        /*005a*/ 	.short	(.L_1520 - .L_1519)
.L_1519:
        /*005c*/ 	.word	0x00000000
        /*0060*/ 	.short	0x0009
        /*0062*/ 	.short	0x0038
        /*0064*/ 	.byte	0x00, 0xf0, 0x11, 0x00


	//----- nvinfo : EIATTR_KPARAM_INFO
	.align		4
.L_1520:
        /*0068*/ 	.byte	0x04, 0x17
        /*006a*/ 	.short	(.L_1522 - .L_1521)
.L_1521:
        /*006c*/ 	.word	0x00000000
        /*0070*/ 	.short	0x0008
        /*0072*/ 	.short	0x0034
        /*0074*/ 	.byte	0x00, 0xf0, 0x11, 0x00


	//----- nvinfo : EIATTR_KPARAM_INFO
	.align		4
.L_1522:
        /*0078*/ 	.byte	0x04, 0x17
        /*007a*/ 	.short	(.L_1524 - .L_1523)
.L_1523:
        /*007c*/ 	.word	0x00000000
        /*0080*/ 	.short	0x0007
        /*0082*/ 	.short	0x0030
        /*0084*/ 	.byte	0x00, 0xf0, 0x11, 0x00


	//----- nvinfo : EIATTR_KPARAM_INFO
	.align		4
.L_1524:
        /*0088*/ 	.byte	0x04, 0x17
        /*008a*/ 	.short	(.L_1526 - .L_1525)
.L_1525:
        /*008c*/ 	.word	0x00000000
        /*0090*/ 	.short	0x0006
        /*0092*/ 	.short	0x002c
        /*0094*/ 	.byte	0x00, 0xf0, 0x11, 0x00


	//----- nvinfo : EIATTR_KPARAM_INFO
	.align		4
.L_1526:
        /*0098*/ 	.byte	0x04, 0x17
        /*009a*/ 	.short	(.L_1528 - .L_1527)
.L_1527:
        /*009c*/ 	.word	0x00000000
        /*00a0*/ 	.short	0x0005
        /*00a2*/ 	.short	0x0028
        /*00a4*/ 	.byte	0x00, 0xf0, 0x11, 0x00


	//----- nvinfo : EIATTR_KPARAM_INFO
	.align		4
.L_1528:
        /*00a8*/ 	.byte	0x04, 0x17
        /*00aa*/ 	.short	(.L_1530 - .L_1529)
.L_1529:
        /*00ac*/ 	.word	0x00000000
        /*00b0*/ 	.short	0x0004
        /*00b2*/ 	.short	0x0020
        /*00b4*/ 	.byte	0x00, 0xf5, 0x21, 0x00


	//----- nvinfo : EIATTR_KPARAM_INFO
	.align		4
.L_1530:
        /*00b8*/ 	.byte	0x04, 0x17
        /*00ba*/ 	.short	(.L_1532 - .L_1531)
.L_1531:
        /*00bc*/ 	.word	0x00000000
        /*00c0*/ 	.short	0x0003
        /*00c2*/ 	.short	0x0018
        /*00c4*/ 	.byte	0x00, 0xf5, 0x21, 0x00


	//----- nvinfo : EIATTR_KPARAM_INFO
	.align		4
.L_1532:
        /*00c8*/ 	.byte	0x04, 0x17
        /*00ca*/ 	.short	(.L_1534 - .L_1533)
.L_1533:
        /*00cc*/ 	.word	0x00000000
        /*00d0*/ 	.short	0x0002
        /*00d2*/ 	.short	0x0010
        /*00d4*/ 	.byte	0x00, 0xf5, 0x21, 0x00


	//----- nvinfo : EIATTR_KPARAM_INFO
	.align		4
.L_1534:
        /*00d8*/ 	.byte	0x04, 0x17
        /*00da*/ 	.short	(.L_1536 - .L_1535)
.L_1535:
        /*00dc*/ 	.word	0x00000000
        /*00e0*/ 	.short	0x0001
        /*00e2*/ 	.short	0x0008
        /*00e4*/ 	.byte	0x00, 0xf5, 0x21, 0x00


	//----- nvinfo : EIATTR_KPARAM_INFO
	.align		4
.L_1536:
        /*00e8*/ 	.byte	0x04, 0x17
        /*00ea*/ 	.short	(.L_1538 - .L_1537)
.L_1537:
        /*00ec*/ 	.word	0x00000000
        /*00f0*/ 	.short	0x0000
        /*00f2*/ 	.short	0x0000
        /*00f4*/ 	.byte	0x00, 0xf5, 0x21, 0x00


	//----- nvinfo : EIATTR_SPARSE_MMA_MASK
	.align		4
.L_1538:
        /*00f8*/ 	.byte	0x03, 0x50
        /*00fa*/ 	.short	0x0000


	//----- nvinfo : EIATTR_MAXREG_COUNT
	.align		4
        /*00fc*/ 	.byte	0x03, 0x1b
        /*00fe*/ 	.short	0x00ff


	//----- nvinfo : EIATTR_NUM_BARRIERS
	.align		4
        /*0100*/ 	.byte	0x02, 0x4c
        /*0102*/ 	.byte	0x01
	.zero		1


	//----- nvinfo : EIATTR_MERCURY_ISA_VERSION
	.align		4
        /*0104*/ 	.byte	0x03, 0x5f
        /*0106*/ 	.short	0x0101


	//----- nvinfo : EIATTR_VRC_CTA_INIT_COUNT
	.align		4
        /*0108*/ 	.byte	0x02, 0x4a
	.zero		1
	.zero		1


	//----- nvinfo : EIATTR_EXIT_INSTR_OFFSETS
	.align		4
        /*010c*/ 	.byte	0x04, 0x1c
        /*010e*/ 	.short	(.L_1540 - .L_1539)


	//   ....[0]....
.L_1539:
        /*0110*/ 	.word	0x000001a0


	//   ....[1]....
        /*0114*/ 	.word	0x00000eb0


	//----- nvinfo : EIATTR_CRS_STACK_SIZE
	.align		4
.L_1540:
        /*0118*/ 	.byte	0x04, 0x1e
        /*011a*/ 	.short	(.L_1542 - .L_1541)
.L_1541:
        /*011c*/ 	.word	0x00000000


	//----- nvinfo : EIATTR_CBANK_PARAM_SIZE
	.align		4
.L_1542:
        /*0120*/ 	.byte	0x03, 0x19
        /*0122*/ 	.short	0x0060


	//----- nvinfo : EIATTR_PARAM_CBANK
	.align		4
        /*0124*/ 	.byte	0x04, 0x0a
        /*0126*/ 	.short	(.L_1544 - .L_1543)
	.align		4
.L_1543:
        /*0128*/ 	.word	index@(.nv.constant0._Z11fwd_vxp_vzpPfS_S_S_S_fffffS_S_iiS_)
        /*012c*/ 	.short	0x0380
        /*012e*/ 	.short	0x0060


	//----- nvinfo : EIATTR_SW_WAR
	.align		4
.L_1544:
        /*0130*/ 	.byte	0x04, 0x36
        /*0132*/ 	.short	(.L_1546 - .L_1545)
.L_1545:
        /*0134*/ 	.word	0x00000008
.L_1546:


//--------------------- .nv.info._Z14fwd_vz_new_newPfS_S_S_S_S_S_fffS_ffiiS_ --------------------------
	.section	.nv.info._Z14fwd_vz_new_newPfS_S_S_S_S_S_fffS_ffiiS_,"",@"SHT_CUDA_INFO"
	.sectionflags	@""
	.align	4


	//----- nvinfo : EIATTR_CUDA_API_VERSION
	.align		4
        /*0000*/ 	.byte	0x04, 0x37
        /*0002*/ 	.short	(.L_1548 - .L_1547)
.L_1547:
        /*0004*/ 	.word	0x00000082


	//----- nvinfo : EIATTR_KPARAM_INFO
	.align		4
.L_1548:
        /*0008*/ 	.byte	0x04, 0x17
        /*000a*/ 	.short	(.L_1550 - .L_1549)
.L_1549:
        /*000c*/ 	.word	0x00000000
        /*0010*/ 	.short	0x000f
        /*0012*/ 	.short	0x0060
        /*0014*/ 	.byte	0x00, 0xf5, 0x21, 0x00


	//----- nvinfo : EIATTR_KPARAM_INFO
	.align		4
.L_1550:
        /*0018*/ 	.byte	0x04, 0x17
        /*001a*/ 	.short	(.L_1552 - .L_1551)
.L_1551:
        /*001c*/ 	.word	0x00000000
        /*0020*/ 	.short	0x000e
        /*0022*/ 	.short	0x005c
        /*0024*/ 	.byte	0x00, 0xf0, 0x11, 0x00


	//----- nvinfo : EIATTR_KPARAM_INFO
	.align		4
.L_1552:
        /*0028*/ 	.byte	0x04, 0x17
        /*002a*/ 	.short	(.L_1554 - .L_1553)
.L_1553:
        /*002c*/ 	.word	0x00000000
        /*0030*/ 	.short	0x000d
        /*0032*/ 	.short	0x0058
        /*0034*/ 	.byte	0x00, 0xf0, 0x11, 0x00


	//----- nvinfo : EIATTR_KPARAM_INFO
	.align		4
.L_1554:
        /*0038*/ 	.byte	0x04, 0x17
        /*003a*/ 	.short	(.L_1556 - .L_1555)
.L_1555:
        /*003c*/ 	.word	0x00000000
        /*0040*/ 	.short	0x000c
        /*0042*/ 	.short	0x0054
        /*0044*/ 	.byte	0x00, 0xf0, 0x11, 0x00


	//----- nvinfo : EIATTR_KPARAM_INFO
	.align		4
.L_1556:
        /*0048*/ 	.byte	0x04, 0x17
        /*004a*/ 	.short	(.L_1558 - .L_1557)
.L_1557:
        /*004c*/ 	.word	0x00000000
        /*0050*/ 	.short	0x000b
        /*0052*/ 	.short	0x0050
        /*0054*/ 	.byte	0x00, 0xf0, 0x11, 0x00


	//----- nvinfo : EIATTR_KPARAM_INFO
	.align		4
.L_1558:
        /*0058*/ 	.byte	0x04, 0x17
        /*005a*/ 	.short	(.L_1560 - .L_1559)
.L_1559:
        /*005c*/ 	.word	0x00000000
        /*0060*/ 	.short	0x000a
        /*0062*/ 	.short	0x0048
        /*0064*/ 	.byte	0x00, 0xf5, 0x21, 0x00


	//----- nvinfo : EIATTR_KPARAM_INFO
	.align		4
.L_1560:
        /*0068*/ 	.byte	0x04, 0x17
        /*006a*/ 	.short	(.L_1562 - .L_1561)
.L_1561:
        /*006c*/ 	.word	0x00000000
        /*0070*/ 	.short	0x0009
        /*0072*/ 	.short	0x0040
        /*0074*/ 	.byte	0x00, 0xf0, 0x11, 0x00


	//----- nvinfo : EIATTR_KPARAM_INFO
	.align		4
.L_1562:
        /*0078*/ 	.byte	0x04, 0x17
        /*007a*/ 	.short	(.L_1564 - .L_1563)
.L_1563:
        /*007c*/ 	.word	0x00000000
        /*0080*/ 	.short	0x0008
        /*0082*/ 	.short	0x003c
        /*0084*/ 	.byte	0x00, 0xf0, 0x11, 0x00


	//----- nvinfo : EIATTR_KPARAM_INFO
	.align		4
.L_1564:
        /*0088*/ 	.byte	0x04, 0x17
        /*008a*/ 	.short	(.L_1566 - .L_1565)
.L_1565:
        /*008c*/ 	.word	0x00000000
        /*0090*/ 	.short	0x0007
        /*0092*/ 	.short	0x0038
        /*0094*/ 	.byte	0x00, 0xf0, 0x11, 0x00


	//----- nvinfo : EIATTR_KPARAM_INFO
	.align		4
.L_1566:
        /*0098*/ 	.byte	0x04, 0x17
        /*009a*/ 	.short	(.L_1568 - .L_1567)
.L_1567:
        /*009c*/ 	.word	0x00000000
        /*00a0*/ 	.short	0x0006
        /*00a2*/ 	.short	0x0030
        /*00a4*/ 	.byte	0x00, 0xf5, 0x21, 0x00


	//----- nvinfo : EIATTR_KPARAM_INFO
	.align		4
.L_1568:
        /*00a8*/ 	.byte	0x04, 0x17
        /*00aa*/ 	.short	(.L_1570 - .L_1569)
.L_1569:
        /*00ac*/ 	.word	0x00000000
        /*00b0*/ 	.short	0x0005
        /*00b2*/ 	.short	0x0028
        /*00b4*/ 	.byte	0x00, 0xf5, 0x21, 0x00


	//----- nvinfo : EIATTR_KPARAM_INFO
	.align		4
.L_1570:
        /*00b8*/ 	.byte	0x04, 0x17
        /*00ba*/ 	.short	(.L_1572 - .L_1571)
.L_1571:
        /*00bc*/ 	.word	0x00000000
        /*00c0*/ 	.short	0x0004
        /*00c2*/ 	.short	0x0020
        /*00c4*/ 	.byte	0x00, 0xf5, 0x21, 0x00


	//----- nvinfo : EIATTR_KPARAM_INFO
	.align		4
.L_1572:
        /*00c8*/ 	.byte	0x04, 0x17
        /*00ca*/ 	.short	(.L_1574 - .L_1573)
.L_1573:
        /*00cc*/ 	.word	0x00000000
        /*00d0*/ 	.short	0x0003
        /*00d2*/ 	.short	0x0018
        /*00d4*/ 	.byte	0x00, 0xf5, 0x21, 0x00


	//----- nvinfo : EIATTR_KPARAM_INFO
	.align		4
.L_1574:
        /*00d8*/ 	.byte	0x04, 0x17
        /*00da*/ 	.short	(.L_1576 - .L_1575)
.L_1575:
        /*00dc*/ 	.word	0x00000000
        /*00e0*/ 	.short	0x0002
        /*00e2*/ 	.short	0x0010
        /*00e4*/ 	.byte	0x00, 0xf5, 0x21, 0x00


	//----- nvinfo : EIATTR_KPARAM_INFO
	.align		4
.L_1576:
        /*00e8*/ 	.byte	0x04, 0x17
        /*00ea*/ 	.short	(.L_1578 - .L_1577)
.L_1577:
        /*00ec*/ 	.word	0x00000000
        /*00f0*/ 	.short	0x0001
        /*00f2*/ 	.short	0x0008
        /*00f4*/ 	.byte	0x00, 0xf5, 0x21, 0x00


	//----- nvinfo : EIATTR_KPARAM_INFO
	.align		4
.L_1578:
        /*00f8*/ 	.byte	0x04, 0x17
        /*00fa*/ 	.short	(.L_1580 - .L_1579)
.L_1579:
        /*00fc*/ 	.word	0x00000000
        /*0100*/ 	.short	0x0000
        /*0102*/ 	.short	0x0000
        /*0104*/ 	.byte	0x00, 0xf5, 0x21, 0x00


	//----- nvinfo : EIATTR_SPARSE_MMA_MASK
	.align		4
.L_1580:
        /*0108*/ 	.byte	0x03, 0x50
        /*010a*/ 	.short	0x0000


	//----- nvinfo : EIATTR_MAXREG_COUNT
	.align		4
        /*010c*/ 	.byte	0x03, 0x1b
        /*010e*/ 	.short	0x00ff


	//----- nvinfo : EIATTR_NUM_BARRIERS
	.align		4
        /*0110*/ 	.byte	0x02, 0x4c
        /*0112*/ 	.byte	0x01
	.zero		1


	//----- nvinfo : EIATTR_MERCURY_ISA_VERSION
	.align		4
        /*0114*/ 	.byte	0x03, 0x5f
        /*0116*/ 	.short	0x0101


	//----- nvinfo : EIATTR_VRC_CTA_INIT_COUNT
	.align		4
        /*0118*/ 	.byte	0x02, 0x4a
	.zero		1
	.zero		1


	//----- nvinfo : EIATTR_EXIT_INSTR_OFFSETS
	.align		4
        /*011c*/ 	.byte	0x04, 0x1c
        /*011e*/ 	.short	(.L_1582 - .L_1581)


	//   ....[0]....
.L_1581:
        /*0120*/ 	.word	0x00000270


	//   ....[1]....
        /*0124*/ 	.word	0x00001150


	//----- nvinfo : EIATTR_CRS_STACK_SIZE
	.align		4
.L_1582:
        /*0128*/ 	.byte	0x04, 0x1e
        /*012a*/ 	.short	(.L_1584 - .L_1583)
.L_1583:
        /*012c*/ 	.word	0x00000000


	//----- nvinfo : EIATTR_CBANK_PARAM_SIZE
	.align		4
.L_1584:
        /*0130*/ 	.byte	0x03, 0x19
        /*0132*/ 	.short	0x0068


	//----- nvinfo : EIATTR_PARAM_CBANK
	.align		4
        /*0134*/ 	.byte	0x04, 0x0a
        /*0136*/ 	.short	(.L_1586 - .L_1585)
	.align		4
.L_1585:
        /*0138*/ 	.word	index@(.nv.constant0._Z14fwd_vz_new_newPfS_S_S_S_S_S_fffS_ffiiS_)
        /*013c*/ 	.short	0x0380
        /*013e*/ 	.short	0x0068


	//----- nvinfo : EIATTR_SW_WAR
	.align		4
.L_1586:
        /*0140*/ 	.byte	0x04, 0x36
        /*0142*/ 	.short	(.L_1588 - .L_1587)
.L_1587:
        /*0144*/ 	.word	0x00000008
.L_1588:


//--------------------- .nv.info._Z10fwd_vz_newPfS_S_S_S_S_fffS_ffiiS_ --------------------------
	.section	.nv.info._Z10fwd_vz_newPfS_S_S_S_S_fffS_ffiiS_,"",@"SHT_CUDA_INFO"
	.sectionflags	@""
	.align	4


	//----- nvinfo : EIATTR_CUDA_API_VERSION
	.align		4
        /*0000*/ 	.byte	0x04, 0x37
        /*0002*/ 	.short	(.L_1590 - .L_1589)
.L_1589:
        /*0004*/ 	.word	0x00000082


	//----- nvinfo : EIATTR_KPARAM_INFO
	.align		4
.L_1590:
        /*0008*/ 	.byte	0x04, 0x17
        /*000a*/ 	.short	(.L_1592 - .L_1591)
.L_1591:
        /*000c*/ 	.word	0x00000000
        /*0010*/ 	.short	0x000e
        /*0012*/ 	.short	0x0058
        /*0014*/ 	.byte	0x00, 0xf5, 0x21, 0x00


	//----- nvinfo : EIATTR_KPARAM_INFO
	.align		4
.L_1592:
        /*0018*/ 	.byte	0x04, 0x17
        /*001a*/ 	.short	(.L_1594 - .L_1593)
.L_1593:
        /*001c*/ 	.word	0x00000000
        /*0020*/ 	.short	0x000d
        /*0022*/ 	.short	0x0054
        /*0024*/ 	.byte	0x00, 0xf0, 0x11, 0x00


	//----- nvinfo : EIATTR_KPARAM_INFO
	.align		4
.L_1594:
        /*0028*/ 	.byte	0x04, 0x17
        /*002a*/ 	.short	(.L_1596 - .L_1595)
.L_1595:
        /*002c*/ 	.word	0x00000000
        /*0030*/ 	.short	0x000c
        /*0032*/ 	.short	0x0050
        /*0034*/ 	.byte	0x00, 0xf0, 0x11, 0x00


	//----- nvinfo : EIATTR_KPARAM_INFO
	.align		4
.L_1596:
        /*0038*/ 	.byte	0x04, 0x17
        /*003a*/ 	.short	(.L_1598 - .L_1597)
.L_1597:
        /*003c*/ 	.word	0x00000000
        /*0040*/ 	.short	0x000b
        /*0042*/ 	.short	0x004c
        /*0044*/ 	.byte	0x00, 0xf0, 0x11, 0x00


	//----- nvinfo : EIATTR_KPARAM_INFO
	.align		4
.L_1598:
        /*0048*/ 	.byte	0x04, 0x17
        /*004a*/ 	.short	(.L_1600 - .L_1599)
.L_1599:
        /*004c*/ 	.word	0x00000000
        /*0050*/ 	.short	0x000a
        /*0052*/ 	.short	0x0048
        /*0054*/ 	.byte	0x00, 0xf0, 0x11, 0x00


	//----- nvinfo : EIATTR_KPARAM_INFO
	.align		4
.L_1600:
        /*0058*/ 	.byte	0x04, 0x17
        /*005a*/ 	.short	(.L_1602 - .L_1601)
.L_1601:
        /*005c*/ 	.word	0x00000000
        /*0060*/ 	.short	0x0009
        /*0062*/ 	.short	0x0040
        /*0064*/ 	.byte	0x00, 0xf5, 0x21, 0x00


	//----- nvinfo : EIATTR_KPARAM_INFO
	.align		4
.L_1602:
        /*0068*/ 	.byte	0x04, 0x17
        /*006a*/ 	.short	(.L_1604 - .L_1603)
.L_1603:
        /*006c*/ 	.word	0x00000000
        /*0070*/ 	.short	0x0008
        /*0072*/ 	.short	0x0038
        /*0074*/ 	.byte	0x00, 0xf0, 0x11, 0x00


	//----- nvinfo : EIATTR_KPARAM_INFO
	.align		4
.L_1604:
        /*0078*/ 	.byte	0x04, 0x17
        /*007a*/ 	.short	(.L_1606 - .L_1605)
.L_1605:
        /*007c*/ 	.word	0x00000000
        /*0080*/ 	.short	0x0007
        /*0082*/ 	.short	0x0034
        /*0084*/ 	.byte	0x00, 0xf0, 0x11, 0x00


	//----- nvinfo : EIATTR_KPARAM_INFO
	.align		4
.L_1606:
        /*0088*/ 	.byte	0x04, 0x17
        /*008a*/ 	.short	(.L_1608 - .L_1607)
.L_1607:
        /*008c*/ 	.word	0x00000000
        /*0090*/ 	.short	0x0006
        /*0092*/ 	.short	0x0030
        /*0094*/ 	.byte	0x00, 0xf0, 0x11, 0x00


	//----- nvinfo : EIATTR_KPARAM_INFO
	.align		4
.L_1608:
        /*0098*/ 	.byte	0x04, 0x17
        /*009a*/ 	.short	(.L_1610 - .L_1609)
.L_1609:
        /*009c*/ 	.word	0x00000000
        /*00a0*/ 	.short	0x0005
        /*00a2*/ 	.short	0x0028
        /*00a4*/ 	.byte	0x00, 0xf5, 0x21, 0x00


	//----- nvinfo : EIATTR_KPARAM_INFO
	.align		4
.L_1610:
        /*00a8*/ 	.byte	0x04, 0x17
        /*00aa*/ 	.short	(.L_1612 - .L_1611)
.L_1611:
        /*00ac*/ 	.word	0x00000000
        /*00b0*/ 	.short	0x0004
        /*00b2*/ 	.short	0x0020
        /*00b4*/ 	.byte	0x00, 0xf5, 0x21, 0x00


	//----- nvinfo : EIATTR_KPARAM_INFO
	.align		4
.L_1612:
        /*00b8*/ 	.byte	0x04, 0x17
        /*00ba*/ 	.short	(.L_1614 - .L_1613)
.L_1613:
        /*00bc*/ 	.word	0x00000000
        /*00c0*/ 	.short	0x0003
        /*00c2*/ 	.short	0x0018
        /*00c4*/ 	.byte	0x00, 0xf5, 0x21, 0x00


	//----- nvinfo : EIATTR_KPARAM_INFO
	.align		4
.L_1614:
        /*00c8*/ 	.byte	0x04, 0x17
        /*00ca*/ 	.short	(.L_1616 - .L_1615)
.L_1615:
        /*00cc*/ 	.word	0x00000000
        /*00d0*/ 	.short	0x0002
        /*00d2*/ 	.short	0x0010
        /*00d4*/ 	.byte	0x00, 0xf5, 0x21, 0x00


	//----- nvinfo : EIATTR_KPARAM_INFO
	.align		4
.L_1616:
        /*00d8*/ 	.byte	0x04, 0x17
        /*00da*/ 	.short	(.L_1618 - .L_1617)
.L_1617:
        /*00dc*/ 	.word	0x00000000
        /*00e0*/ 	.short	0x0001
        /*00e2*/ 	.short	0x0008
        /*00e4*/ 	.byte	0x00, 0xf5, 0x21, 0x00


	//----- nvinfo : EIATTR_KPARAM_INFO
	.align		4
.L_1618:
        /*00e8*/ 	.byte	0x04, 0x17
        /*00ea*/ 	.short	(.L_1620 - .L_1619)
.L_1619:
        /*00ec*/ 	.word	0x00000000
        /*00f0*/ 	.short	0x0000
        /*00f2*/ 	.short	0x0000
        /*00f4*/ 	.byte	0x00, 0xf5, 0x21, 0x00


	//----- nvinfo : EIATTR_SPARSE_MMA_MASK
	.align		4
.L_1620:
        /*00f8*/ 	.byte	0x03, 0x50
        /*00fa*/ 	.short	0x0000


	//----- nvinfo : EIATTR_MAXREG_COUNT
	.align		4
        /*00fc*/ 	.byte	0x03, 0x1b
        /*00fe*/ 	.short	0x00ff


	//----- nvinfo : EIATTR_NUM_BARRIERS
	.align		4
        /*0100*/ 	.byte	0x02, 0x4c
        /*0102*/ 	.byte	0x01
	.zero		1


	//----- nvinfo : EIATTR_MERCURY_ISA_VERSION
	.align		4
        /*0104*/ 	.byte	0x03, 0x5f
        /*0106*/ 	.short	0x0101


	//----- nvinfo : EIATTR_VRC_CTA_INIT_COUNT
	.align		4
        /*0108*/ 	.byte	0x02, 0x4a
	.zero		1
	.zero		1


	//----- nvinfo : EIATTR_EXIT_INSTR_OFFSETS
	.align		4
        /*010c*/ 	.byte	0x04, 0x1c
        /*010e*/ 	.short	(.L_1622 - .L_1621)


	//   ....[0]....
.L_1621:
        /*0110*/ 	.word	0x00000270


	//   ....[1]....
        /*0114*/ 	.word	0x00001100


	//----- nvinfo : EIATTR_CRS_STACK_SIZE
	.align		4
.L_1622:
        /*0118*/ 	.byte	0x04, 0x1e
        /*011a*/ 	.short	(.L_1624 - .L_1623)
.L_1623:
        /*011c*/ 	.word	0x00000000


	//----- nvinfo : EIATTR_CBANK_PARAM_SIZE
	.align		4
.L_1624:
        /*0120*/ 	.byte	0x03, 0x19
        /*0122*/ 	.short	0x0060


	//----- nvinfo : EIATTR_PARAM_CBANK
	.align		4
        /*0124*/ 	.byte	0x04, 0x0a
        /*0126*/ 	.short	(.L_1626 - .L_1625)
	.align		4
.L_1625:
        /*0128*/ 	.word	index@(.nv.constant0._Z10fwd_vz_newPfS_S_S_S_S_fffS_ffiiS_)
        /*012c*/ 	.short	0x0380
        /*012e*/ 	.short	0x0060


	//----- nvinfo : EIATTR_SW_WAR
	.align		4
.L_1626:
        /*0130*/ 	.byte	0x04, 0x36
        /*0132*/ 	.short	(.L_1628 - .L_1627)
.L_1627:
        /*0134*/ 	.word	0x00000008
.L_1628:


//--------------------- .nv.info._Z6fwd_vzPfS_S_S_S_fffS_ffiiS_ --------------------------
	.section	.nv.info._Z6fwd_vzPfS_S_S_S_fffS_ffiiS_,"",@"SHT_CUDA_INFO"
	.sectionflags	@""
	.align	4


	//----- nvinfo : EIATTR_CUDA_API_VERSION
	.align		4
        /*0000*/ 	.byte	0x04, 0x37
        /*0002*/ 	.short	(.L_1630 - .L_1629)
.L_1629:
        /*0004*/ 	.word	0x00000082


	//----- nvinfo : EIATTR_KPARAM_INFO
	.align		4
.L_1630:
        /*0008*/ 	.byte	0x04, 0x17
        /*000a*/ 	.short	(.L_1632 - .L_1631)
.L_1631:
        /*000c*/ 	.word	0x00000000
        /*0010*/ 	.short	0x000d
        /*0012*/ 	.short	0x0050
        /*0014*/ 	.byte	0x00, 0xf5, 0x21, 0x00


	//----- nvinfo : EIATTR_KPARAM_INFO
	.align		4
.L_1632:
        /*0018*/ 	.byte	0x04, 0x17
        /*001a*/ 	.short	(.L_1634 - .L_1633)
.L_1633:
        /*001c*/ 	.word	0x00000000
        /*0020*/ 	.short	0x000c
        /*0022*/ 	.short	0x004c
        /*0024*/ 	.byte	0x00, 0xf0, 0x11, 0x00


	//----- nvinfo : EIATTR_KPARAM_INFO
	.align		4
.L_1634:
        /*0028*/ 	.byte	0x04, 0x17
        /*002a*/ 	.short	(.L_1636 - .L_1635)
.L_1635:
        /*002c*/ 	.word	0x00000000
        /*0030*/ 	.short	0x000b
        /*0032*/ 	.short	0x0048
        /*0034*/ 	.byte	0x00, 0xf0, 0x11, 0x00


	//----- nvinfo : EIATTR_KPARAM_INFO
	.align		4
.L_1636:
        /*0038*/ 	.byte	0x04, 0x17
        /*003a*/ 	.short	(.L_1638 - .L_1637)
.L_1637:
        /*003c*/ 	.word	0x00000000
        /*0040*/ 	.short	0x000a
        /*0042*/ 	.short	0x0044
        /*0044*/ 	.byte	0x00, 0xf0, 0x11, 0x00


	//----- nvinfo : EIATTR_KPARAM_INFO
	.align		4
.L_1638:
        /*0048*/ 	.byte	0x04, 0x17
        /*004a*/ 	.short	(.L_1640 - .L_1639)
.L_1639:
        /*004c*/ 	.word	0x00000000
        /*0050*/ 	.short	0x0009
        /*0052*/ 	.short	0x0040
        /*0054*/ 	.byte	0x00, 0xf0, 0x11, 0x00


	//----- nvinfo : EIATTR_KPARAM_INFO
	.align		4
.L_1640:
        /*0058*/ 	.byte	0x04, 0x17
        /*005a*/ 	.short	(.L_1642 - .L_1641)
.L_1641:
        /*005c*/ 	.word	0x00000000
        /*0060*/ 	.short	0x0008
        /*0062*/ 	.short	0x0038
        /*0064*/ 	.byte	0x00, 0xf5, 0x21, 0x00


	//----- nvinfo : EIATTR_KPARAM_INFO
	.align		4
.L_1642:
        /*0068*/ 	.byte	0x04, 0x17
        /*006a*/ 	.short	(.L_1644 - .L_1643)
.L_1643:
        /*006c*/ 	.word	0x00000000
        /*0070*/ 	.short	0x0007
        /*0072*/ 	.short	0x0030
        /*0074*/ 	.byte	0x00, 0xf0, 0x11, 0x00


	//----- nvinfo : EIATTR_KPARAM_INFO
	.align		4
.L_1644:
        /*0078*/ 	.byte	0x04, 0x17
        /*007a*/ 	.short	(.L_1646 - .L_1645)
.L_1645:
        /*007c*/ 	.word	0x00000000
        /*0080*/ 	.short	0x0006
        /*0082*/ 	.short	0x002c
        /*0084*/ 	.byte	0x00, 0xf0, 0x11, 0x00


	//----- nvinfo : EIATTR_KPARAM_INFO
	.align		4
.L_1646:
        /*0088*/ 	.byte	0x04, 0x17
        /*008a*/ 	.short	(.L_1648 - .L_1647)
.L_1647:
        /*008c*/ 	.word	0x00000000
        /*0090*/ 	.short	0x0005
        /*0092*/ 	.short	0x0028
        /*0094*/ 	.byte	0x00, 0xf0, 0x11, 0x00


	//----- nvinfo : EIATTR_KPARAM_INFO
	.align		4
.L_1648:
        /*0098*/ 	.byte	0x04, 0x17
        /*009a*/ 	.short	(.L_1650 - .L_1649)
.L_1649:
        /*009c*/ 	.word	0x00000000
        /*00a0*/ 	.short	0x0004
        /*00a2*/ 	.short	0x0020
        /*00a4*/ 	.byte	0x00, 0xf5, 0x21, 0x00


	//----- nvinfo : EIATTR_KPARAM_INFO
	.align		4
.L_1650:
        /*00a8*/ 	.byte	0x04, 0x17
        /*00aa*/ 	.short	(.L_1652 - .L_1651)
.L_1651:
        /*00ac*/ 	.word	0x00000000
        /*00b0*/ 	.short	0x0003
        /*00b2*/ 	.short	0x0018
        /*00b4*/ 	.byte	0x00, 0xf5, 0x21, 0x00


	//----- nvinfo : EIATTR_KPARAM_INFO
	.align		4
.L_1652:
        /*00b8*/ 	.byte	0x04, 0x17
        /*00ba*/ 	.short	(.L_1654 - .L_1653)
.L_1653:
        /*00bc*/ 	.word	0x00000000
        /*00c0*/ 	.short	0x0002
        /*00c2*/ 	.short	0x0010
        /*00c4*/ 	.byte	0x00, 0xf5, 0x21, 0x00


	//----- nvinfo : EIATTR_KPARAM_INFO
	.align		4
.L_1654:
        /*00c8*/ 	.byte	0x04, 0x17
        /*00ca*/ 	.short	(.L_1656 - .L_1655)
.L_1655:
        /*00cc*/ 	.word	0x00000000
        /*00d0*/ 	.short	0x0001
        /*00d2*/ 	.short	0x0008
        /*00d4*/ 	.byte	0x00, 0xf5, 0x21, 0x00


	//----- nvinfo : EIATTR_KPARAM_INFO
	.align		4
.L_1656:
        /*00d8*/ 	.byte	0x04, 0x17
        /*00da*/ 	.short	(.L_1658 - .L_1657)
.L_1657:
        /*00dc*/ 	.word	0x00000000
        /*00e0*/ 	.short	0x0000
        /*00e2*/ 	.short	0x0000
        /*00e4*/ 	.byte	0x00, 0xf5, 0x21, 0x00


	//----- nvinfo : EIATTR_SPARSE_MMA_MASK
	.align		4
.L_1658:
        /*00e8*/ 	.byte	0x03, 0x50
        /*00ea*/ 	.short	0x0000


	//----- nvinfo : EIATTR_MAXREG_COUNT
	.align		4
        /*00ec*/ 	.byte	0x03, 0x1b
        /*00ee*/ 	.short	0x00ff


	//----- nvinfo : EIATTR_NUM_BARRIERS
	.align		4
        /*00f0*/ 	.byte	0x02, 0x4c
        /*00f2*/ 	.byte	0x01
	.zero		1


	//----- nvinfo : EIATTR_MERCURY_ISA_VERSION
	.align		4
        /*00f4*/ 	.byte	0x03, 0x5f
        /*00f6*/ 	.short	0x0101


	//----- nvinfo : EIATTR_VRC_CTA_INIT_COUNT
	.align		4
        /*00f8*/ 	.byte	0x02, 0x4a
	.zero		1
	.zero		1


	//----- nvinfo : EIATTR_EXIT_INSTR_OFFSETS
	.align		4
        /*00fc*/ 	.byte	0x04, 0x1c
        /*00fe*/ 	.short	(.L_1660 - .L_1659)


	//   ....[0]....
.L_1659:
        /*0100*/ 	.word	0x00000270


	//   ....[1]....
        /*0104*/ 	.word	0x00000e60


	//----- nvinfo : EIATTR_CRS_STACK_SIZE
	.align		4
.L_1660:
        /*0108*/ 	.byte	0x04, 0x1e
        /*010a*/ 	.short	(.L_1662 - .L_1661)
.L_1661:
        /*010c*/ 	.word	0x00000000


	//----- nvinfo : EIATTR_CBANK_PARAM_SIZE
	.align		4
.L_1662:
        /*0110*/ 	.byte	0x03, 0x19
        /*0112*/ 	.short	0x0058


	//----- nvinfo : EIATTR_PARAM_CBANK
	.align		4
        /*0114*/ 	.byte	0x04, 0x0a
        /*0116*/ 	.short	(.L_1664 - .L_1663)
	.align		4
.L_1663:
        /*0118*/ 	.word	index@(.nv.constant0._Z6fwd_vzPfS_S_S_S_fffS_ffiiS_)
        /*011c*/ 	.short	0x0380
        /*011e*/ 	.short	0x0058


	//----- nvinfo : EIATTR_SW_WAR
	.align		4
.L_1664:
        /*0120*/ 	.byte	0x04, 0x36
        /*0122*/ 	.short	(.L_1666 - .L_1665)
.L_1665:
        /*0124*/ 	.word	0x00000008
.L_1666:


//--------------------- .nv.info._Z14fwd_vx_new_newPfS_S_S_S_S_S_fffS_ffiiS_ --------------------------
	.section	.nv.info._Z14fwd_vx_new_newPfS_S_S_S_S_S_fffS_ffiiS_,"",@"SHT_CUDA_INFO"
	.sectionflags	@""
	.align	4


	//----- nvinfo : EIATTR_CUDA_API_VERSION
	.align		4
        /*0000*/ 	.byte	0x04, 0x37
        /*0002*/ 	.short	(.L_1668 - .L_1667)
.L_1667:
        /*0004*/ 	.word	0x00000082


	//----- nvinfo : EIATTR_KPARAM_INFO
	.align		4
.L_1668:
        /*0008*/ 	.byte	0x04, 0x17
        /*000a*/ 	.short	(.L_1670 - .L_1669)
.L_1669:
        /*000c*/ 	.word	0x00000000
        /*0010*/ 	.short	0x000f
        /*0012*/ 	.short	0x0060
        /*0014*/ 	.byte	0x00, 0xf5, 0x21, 0x00


	//----- nvinfo : EIATTR_KPARAM_INFO
	.align		4
.L_1670:
        /*0018*/ 	.byte	0x04, 0x17
        /*001a*/ 	.short	(.L_1672 - .L_1671)
.L_1671:
        /*001c*/ 	.word	0x00000000
        /*0020*/ 	.short	0x000e
        /*0022*/ 	.short	0x005c
        /*0024*/ 	.byte	0x00, 0xf0, 0x11, 0x00


	//----- nvinfo : EIATTR_KPARAM_INFO
	.align		4
.L_1672:
        /*0028*/ 	.byte	0x04, 0x17
        /*002a*/ 	.short	(.L_1674 - .L_1673)
.L_1673:
        /*002c*/ 	.word	0x00000000
        /*0030*/ 	.short	0x000d
        /*0032*/ 	.short	0x0058
        /*0034*/ 	.byte	0x00, 0xf0, 0x11, 0x00


	//----- nvinfo : EIATTR_KPARAM_INFO
	.align		4
.L_1674:
        /*0038*/ 	.byte	0x04, 0x17
        /*003a*/ 	.short	(.L_1676 - .L_1675)
.L_1675:
        /*003c*/ 	.word	0x00000000
        /*0040*/ 	.short	0x000c
        /*0042*/ 	.short	0x0054
        /*0044*/ 	.byte	0x00, 0xf0, 0x11, 0x00


	//----- nvinfo : EIATTR_KPARAM_INFO
	.align		4
.L_1676:
        /*0048*/ 	.byte	0x04, 0x17
        /*004a*/ 	.short	(.L_1678 - .L_1677)
.L_1677:
        /*004c*/ 	.word	0x00000000
        /*0050*/ 	.short	0x000b
        /*0052*/ 	.short	0x0050
        /*0054*/ 	.byte	0x00, 0xf0, 0x11, 0x00


	//----- nvinfo : EIATTR_KPARAM_INFO
	.align		4
.L_1678:
        /*0058*/ 	.byte	0x04, 0x17
        /*005a*/ 	.short	(.L_1680 - .L_1679)
.L_1679:
        /*005c*/ 	.word	0x00000000
        /*0060*/ 	.short	0x000a
        /*0062*/ 	.short	0x0048
        /*0064*/ 	.byte	0x00, 0xf5, 0x21, 0x00


	//----- nvinfo : EIATTR_KPARAM_INFO
	.align		4
.L_1680:
        /*0068*/ 	.byte	0x04, 0x17
        /*006a*/ 	.short	(.L_1682 - .L_1681)
.L_1681:
        /*006c*/ 	.word	0x00000000
        /*0070*/ 	.short	0x0009
        /*0072*/ 	.short	0x0040
        /*0074*/ 	.byte	0x00, 0xf0, 0x11, 0x00


	//----- nvinfo : EIATTR_KPARAM_INFO
	.align		4
.L_1682:
        /*0078*/ 	.byte	0x04, 0x17
        /*007a*/ 	.short	(.L_1684 - .L_1683)
.L_1683:
        /*007c*/ 	.word	0x00000000
        /*0080*/ 	.short	0x0008
        /*0082*/ 	.short	0x003c
        /*0084*/ 	.byte	0x00, 0xf0, 0x11, 0x00


	//----- nvinfo : EIATTR_KPARAM_INFO
	.align		4
.L_1684:
        /*0088*/ 	.byte	0x04, 0x17
        /*008a*/ 	.short	(.L_1686 - .L_1685)
.L_1685:
        /*008c*/ 	.word	0x00000000
        /*0090*/ 	.short	0x0007
        /*0092*/ 	.short	0x0038
        /*0094*/ 	.byte	0x00, 0xf0, 0x11, 0x00


	//----- nvinfo : EIATTR_KPARAM_INFO
	.align		4
.L_1686:
        /*0098*/ 	.byte	0x04, 0x17
        /*009a*/ 	.short	(.L_1688 - .L_1687)
.L_1687:
        /*009c*/ 	.word	0x00000000
        /*00a0*/ 	.short	0x0006
        /*00a2*/ 	.short	0x0030
        /*00a4*/ 	.byte	0x00, 0xf5, 0x21, 0x00


	//----- nvinfo : EIATTR_KPARAM_INFO
	.align		4
.L_1688:
        /*00a8*/ 	.byte	0x04, 0x17
        /*00aa*/ 	.short	(.L_1690 - .L_1689)
.L_1689:
        /*00ac*/ 	.word	0x00000000
        /*00b0*/ 	.short	0x0005
        /*00b2*/ 	.short	0x0028
        /*00b4*/ 	.byte	0x00, 0xf5, 0x21, 0x00


	//----- nvinfo : EIATTR_KPARAM_INFO
	.align		4
.L_1690:
        /*00b8*/ 	.byte	0x04, 0x17
        /*00ba*/ 	.short	(.L_1692 - .L_1691)
.L_1691:
        /*00bc*/ 	.word	0x00000000
        /*00c0*/ 	.short	0x0004
        /*00c2*/ 	.short	0x0020
        /*00c4*/ 	.byte	0x00, 0xf5, 0x21, 0x00


	//----- nvinfo : EIATTR_KPARAM_INFO
	.align		4
.L_1692:
        /*00c8*/ 	.byte	0x04, 0x17
        /*00ca*/ 	.short	(.L_1694 - .L_1693)
.L_1693:
        /*00cc*/ 	.word	0x00000000
        /*00d0*/ 	.short	0x0003
        /*00d2*/ 	.short	0x0018
        /*00d4*/ 	.byte	0x00, 0xf5, 0x21, 0x00


	//----- nvinfo : EIATTR_KPARAM_INFO
	.align		4
.L_1694:
        /*00d8*/ 	.byte	0x04, 0x17
        /*00da*/ 	.short	(.L_1696 - .L_1695)
.L_1695:
        /*00dc*/ 	.word	0x00000000
        /*00e0*/ 	.short	0x0002
        /*00e2*/ 	.short	0x0010
        /*00e4*/ 	.byte	0x00, 0xf5, 0x21, 0x00


	//----- nvinfo : EIATTR_KPARAM_INFO
	.align		4
.L_1696:
        /*00e8*/ 	.byte	0x04, 0x17
        /*00ea*/ 	.short	(.L_1698 - .L_1697)
.L_1697:
        /*00ec*/ 	.word	0x00000000
        /*00f0*/ 	.short	0x0001
        /*00f2*/ 	.short	0x0008
        /*00f4*/ 	.byte	0x00, 0xf5, 0x21, 0x00


	//----- nvinfo : EIATTR_KPARAM_INFO
	.align		4
.L_1698:
        /*00f8*/ 	.byte	0x04, 0x17
        /*00fa*/ 	.short	(.L_1700 - .L_1699)
.L_1699:
        /*00fc*/ 	.word	0x00000000
        /*0100*/ 	.short	0x0000
        /*0102*/ 	.short	0x0000
        /*0104*/ 	.byte	0x00, 0xf5, 0x21, 0x00


	//----- nvinfo : EIATTR_SPARSE_MMA_MASK
	.align		4
.L_1700:
        /*0108*/ 	.byte	0x03, 0x50
        /*010a*/ 	.short	0x0000


	//----- nvinfo : EIATTR_MAXREG_COUNT
	.align		4
        /*010c*/ 	.byte	0x03, 0x1b
        /*010e*/ 	.short	0x00ff


	//----- nvinfo : EIATTR_NUM_BARRIERS
	.align		4
        /*0110*/ 	.byte	0x02, 0x4c
        /*0112*/ 	.byte	0x01
	.zero		1


	//----- nvinfo : EIATTR_MERCURY_ISA_VERSION
	.align		4
        /*0114*/ 	.byte	0x03, 0x5f
        /*0116*/ 	.short	0x0101


	//----- nvinfo : EIATTR_VRC_CTA_INIT_COUNT
	.align		4
        /*0118*/ 	.byte	0x02, 0x4a
	.zero		1
	.zero		1


	//----- nvinfo : EIATTR_EXIT_INSTR_OFFSETS
	.align		4
        /*011c*/ 	.byte	0x04, 0x1c
        /*011e*/ 	.short	(.L_1702 - .L_1701)


	//   ....[0]....
.L_1701:
        /*0120*/ 	.word	0x00000270


	//   ....[1]....
        /*0124*/ 	.word	0x00001150


	//----- nvinfo : EIATTR_CRS_STACK_SIZE
	.align		4
.L_1702:
        /*0128*/ 	.byte	0x04, 0x1e
        /*012a*/ 	.short	(.L_1704 - .L_1703)
.L_1703:
        /*012c*/ 	.word	0x00000000


	//----- nvinfo : EIATTR_CBANK_PARAM_SIZE
	.align		4
.L_1704:
        /*0130*/ 	.byte	0x03, 0x19
        /*0132*/ 	.short	0x0068


	//----- nvinfo : EIATTR_PARAM_CBANK
	.align		4
        /*0134*/ 	.byte	0x04, 0x0a
        /*0136*/ 	.short	(.L_1706 - .L_1705)
	.align		4
.L_1705:
        /*0138*/ 	.word	index@(.nv.constant0._Z14fwd_vx_new_newPfS_S_S_S_S_S_fffS_ffiiS_)
        /*013c*/ 	.short	0x0380
        /*013e*/ 	.short	0x0068


	//----- nvinfo : EIATTR_SW_WAR
	.align		4
.L_1706:
        /*0140*/ 	.byte	0x04, 0x36
        /*0142*/ 	.short	(.L_1708 - .L_1707)
.L_1707:
        /*0144*/ 	.word	0x00000008
.L_1708:


//--------------------- .nv.info._Z10fwd_vx_newPfS_S_S_S_S_fffS_ffiiS_ --------------------------
	.section	.nv.info._Z10fwd_vx_newPfS_S_S_S_S_fffS_ffiiS_,"",@"SHT_CUDA_INFO"
	.sectionflags	@""
	.align	4


	//----- nvinfo : EIATTR_CUDA_API_VERSION
	.align		4
        /*0000*/ 	.byte	0x04, 0x37
        /*0002*/ 	.short	(.L_1710 - .L_1709)
.L_1709:
        /*0004*/ 	.word	0x00000082


	//----- nvinfo : EIATTR_KPARAM_INFO
	.align		4
.L_1710:
        /*0008*/ 	.byte	0x04, 0x17
        /*000a*/ 	.short	(.L_1712 - .L_1711)
.L_1711:
        /*000c*/ 	.word	0x00000000
        /*0010*/ 	.short	0x000e
        /*0012*/ 	.short	0x0058
        /*0014*/ 	.byte	0x00, 0xf5, 0x21, 0x00


	//----- nvinfo : EIATTR_KPARAM_INFO
	.align		4
.L_1712:
        /*0018*/ 	.byte	0x04, 0x17
        /*001a*/ 	.short	(.L_1714 - .L_1713)
.L_1713:
        /*001c*/ 	.word	0x00000000
        /*0020*/ 	.short	0x000d
        /*0022*/ 	.short	0x0054
        /*0024*/ 	.byte	0x00, 0xf0, 0x11, 0x00


	//----- nvinfo : EIATTR_KPARAM_INFO
	.align		4
.L_1714:
        /*0028*/ 	.byte	0x04, 0x17
        /*002a*/ 	.short	(.L_1716 - .L_1715)
.L_1715:
        /*002c*/ 	.word	0x00000000
        /*0030*/ 	.short	0x000c
        /*0032*/ 	.short	0x0050
        /*0034*/ 	.byte	0x00, 0xf0, 0x11, 0x00


	//----- nvinfo : EIATTR_KPARAM_INFO
	.align		4
.L_1716:
        /*0038*/ 	.byte	0x04, 0x17
        /*003a*/ 	.short	(.L_1718 - .L_1717)
.L_1717:
        /*003c*/ 	.word	0x00000000
        /*0040*/ 	.short	0x000b
        /*0042*/ 	.short	0x004c
        /*0044*/ 	.byte	0x00, 0xf0, 0x11, 0x00


	//----- nvinfo : EIATTR_KPARAM_INFO
	.align		4
.L_1718:
        /*0048*/ 	.byte	0x04, 0x17
        /*004a*/ 	.short	(.L_1720 - .L_1719)
.L_1719:
        /*004c*/ 	.word	0x00000000
        /*0050*/ 	.short	0x000a
        /*0052*/ 	.short	0x0048
        /*0054*/ 	.byte	0x00, 0xf0, 0x11, 0x00


	//----- nvinfo : EIATTR_KPARAM_INFO
	.align		4
.L_1720:
        /*0058*/ 	.byte	0x04, 0x17
        /*005a*/ 	.short	(.L_1722 - .L_1721)
.L_1721:
        /*005c*/ 	.word	0x00000000
        /*0060*/ 	.short	0x0009
        /*0062*/ 	.short	0x0040
        /*0064*/ 	.byte	0x00, 0xf5, 0x21, 0x00


	//----- nvinfo : EIATTR_KPARAM_INFO
	.align		4
.L_1722:
        /*0068*/ 	.byte	0x04, 0x17
        /*006a*/ 	.short	(.L_1724 - .L_1723)
.L_1723:
        /*006c*/ 	.word	0x00000000
        /*0070*/ 	.short	0x0008
        /*0072*/ 	.short	0x0038
        /*0074*/ 	.byte	0x00, 0xf0, 0x11, 0x00


	//----- nvinfo : EIATTR_KPARAM_INFO
	.align		4
.L_1724:
        /*0078*/ 	.byte	0x04, 0x17
        /*007a*/ 	.short	(.L_1726 - .L_1725)
.L_1725:
        /*007c*/ 	.word	0x00000000
        /*0080*/ 	.short	0x0007
        /*0082*/ 	.short	0x0034
        /*0084*/ 	.byte	0x00, 0xf0, 0x11, 0x00


	//----- nvinfo : EIATTR_KPARAM_INFO
	.align		4
.L_1726:
        /*0088*/ 	.byte	0x04, 0x17
        /*008a*/ 	.short	(.L_1728 - .L_1727)
.L_1727:
        /*008c*/ 	.word	0x00000000
        /*0090*/ 	.short	0x0006
        /*0092*/ 	.short	0x0030
        /*0094*/ 	.byte	0x00, 0xf0, 0x11, 0x00


	//----- nvinfo : EIATTR_KPARAM_INFO
	.align		4
.L_1728:
        /*0098*/ 	.byte	0x04, 0x17
        /*009a*/ 	.short	(.L_1730 - .L_1729)
.L_1729:
        /*009c*/ 	.word	0x00000000
        /*00a0*/ 	.short	0x0005
        /*00a2*/ 	.short	0x0028
        /*00a4*/ 	.byte	0x00, 0xf5, 0x21, 0x00


	//----- nvinfo : EIATTR_KPARAM_INFO
	.align		4
.L_1730:
        /*00a8*/ 	.byte	0x04, 0x17
        /*00aa*/ 	.short	(.L_1732 - .L_1731)
.L_1731:
        /*00ac*/ 	.word	0x00000000
        /*00b0*/ 	.short	0x0004
        /*00b2*/ 	.short	0x0020
        /*00b4*/ 	.byte	0x00, 0xf5, 0x21, 0x00


	//----- nvinfo : EIATTR_KPARAM_INFO
	.align		4
.L_1732:
        /*00b8*/ 	.byte	0x04, 0x17
        /*00ba*/ 	.short	(.L_1734 - .L_1733)
.L_1733:
        /*00bc*/ 	.word	0x00000000
        /*00c0*/ 	.short	0x0003
        /*00c2*/ 	.short	0x0018
        /*00c4*/ 	.byte	0x00, 0xf5, 0x21, 0x00


	//----- nvinfo : EIATTR_KPARAM_INFO
	.align		4
.L_1734:
        /*00c8*/ 	.byte	0x04, 0x17
        /*00ca*/ 	.short	(.L_1736 - .L_1735)
.L_1735:
        /*00cc*/ 	.word	0x00000000
        /*00d0*/ 	.short	0x0002
        /*00d2*/ 	.short	0x0010
        /*00d4*/ 	.byte	0x00, 0xf5, 0x21, 0x00


	//----- nvinfo : EIATTR_KPARAM_INFO
	.align		4
.L_1736:
        /*00d8*/ 	.byte	0x04, 0x17
        /*00da*/ 	.short	(.L_1738 - .L_1737)
.L_1737:
        /*00dc*/ 	.word	0x00000000
        /*00e0*/ 	.short	0x0001
        /*00e2*/ 	.short	0x0008
        /*00e4*/ 	.byte	0x00, 0xf5, 0x21, 0x00


	//----- nvinfo : EIATTR_KPARAM_INFO
	.align		4
.L_1738:
        /*00e8*/ 	.byte	0x04, 0x17
        /*00ea*/ 	.short	(.L_1740 - .L_1739)
.L_1739:
        /*00ec*/ 	.word	0x00000000
        /*00f0*/ 	.short	0x0000
        /*00f2*/ 	.short	0x0000
        /*00f4*/ 	.byte	0x00, 0xf5, 0x21, 0x00


	//----- nvinfo : EIATTR_SPARSE_MMA_MASK
	.align		4
.L_1740:
        /*00f8*/ 	.byte	0x03, 0x50
        /*00fa*/ 	.short	0x0000


	//----- nvinfo : EIATTR_MAXREG_COUNT
	.align		4
        /*00fc*/ 	.byte	0x03, 0x1b
        /*00fe*/ 	.short	0x00ff


	//----- nvinfo : EIATTR_NUM_BARRIERS
	.align		4
        /*0100*/ 	.byte	0x02, 0x4c
        /*0102*/ 	.byte	0x01
	.zero		1


	//----- nvinfo : EIATTR_MERCURY_ISA_VERSION
	.align		4
        /*0104*/ 	.byte	0x03, 0x5f
        /*0106*/ 	.short	0x0101


	//----- nvinfo : EIATTR_VRC_CTA_INIT_COUNT
	.align		4
        /*0108*/ 	.byte	0x02, 0x4a
	.zero		1
	.zero		1


	//----- nvinfo : EIATTR_EXIT_INSTR_OFFSETS
	.align		4
        /*010c*/ 	.byte	0x04, 0x1c
        /*010e*/ 	.short	(.L_1742 - .L_1741)


	//   ....[0]....
.L_1741:
        /*0110*/ 	.word	0x00000270


	//   ....[1]....
        /*0114*/ 	.word	0x00001100


	//----- nvinfo : EIATTR_CRS_STACK_SIZE
	.align		4
.L_1742:
        /*0118*/ 	.byte	0x04, 0x1e
        /*011a*/ 	.short	(.L_1744 - .L_1743)
.L_1743:
        /*011c*/ 	.word	0x00000000


	//----- nvinfo : EIATTR_CBANK_PARAM_SIZE
	.align		4
.L_1744:
        /*0120*/ 	.byte	0x03, 0x19
        /*0122*/ 	.short	0x0060


	//----- nvinfo : EIATTR_PARAM_CBANK
	.align		4
        /*0124*/ 	.byte	0x04, 0x0a
        /*0126*/ 	.short	(.L_1746 - .L_1745)
	.align		4
.L_1745:
        /*0128*/ 	.word	index@(.nv.constant0._Z10fwd_vx_newPfS_S_S_S_S_fffS_ffiiS_)
        /*012c*/ 	.short	0x0380
        /*012e*/ 	.short	0x0060


	//----- nvinfo : EIATTR_SW_WAR
	.align		4
.L_1746:
        /*0130*/ 	.byte	0x04, 0x36
        /*0132*/ 	.short	(.L_1748 - .L_1747)
.L_1747:
        /*0134*/ 	.word	0x00000008
.L_1748:


//--------------------- .nv.info._Z6fwd_vxPfS_S_S_S_fffS_ffiiS_ --------------------------
	.section	.nv.info._Z6fwd_vxPfS_S_S_S_fffS_ffiiS_,"",@"SHT_CUDA_INFO"
	.sectionflags	@""
	.align	4


	//----- nvinfo : EIATTR_CUDA_API_VERSION
	.align		4
        /*0000*/ 	.byte	0x04, 0x37
        /*0002*/ 	.short	(.L_1750 - .L_1749)
.L_1749:
        /*0004*/ 	.word	0x00000082


	//----- nvinfo : EIATTR_KPARAM_INFO
	.align		4
.L_1750:
        /*0008*/ 	.byte	0x04, 0x17
        /*000a*/ 	.short	(.L_1752 - .L_1751)
.L_1751:
        /*000c*/ 	.word	0x00000000
        /*0010*/ 	.short	0x000d
        /*0012*/ 	.short	0x0050
        /*0014*/ 	.byte	0x00, 0xf5, 0x21, 0x00


	//----- nvinfo : EIATTR_KPARAM_INFO
	.align		4
.L_1752:
        /*0018*/ 	.byte	0x04, 0x17
        /*001a*/ 	.short	(.L_1754 - .L_1753)
.L_1753:
        /*001c*/ 	.word	0x00000000
        /*0020*/ 	.short	0x000c
        /*0022*/ 	.short	0x004c
        /*0024*/ 	.byte	0x00, 0xf0, 0x11, 0x00


	//----- nvinfo : EIATTR_KPARAM_INFO
	.align		4
.L_1754:
        /*0028*/ 	.byte	0x04, 0x17
        /*002a*/ 	.short	(.L_1756 - .L_1755)
.L_1755:
        /*002c*/ 	.word	0x00000000
        /*0030*/ 	.short	0x000b
        /*0032*/ 	.short	0x0048
        /*0034*/ 	.byte	0x00, 0xf0, 0x11, 0x00


	//----- nvinfo : EIATTR_KPARAM_INFO
	.align		4
.L_1756:
        /*0038*/ 	.byte	0x04, 0x17
        /*003a*/ 	.short	(.L_1758 - .L_1757)
.L_1757:
        /*003c*/ 	.word	0x00000000
        /*0040*/ 	.short	0x000a
        /*0042*/ 	.short	0x0044
        /*0044*/ 	.byte	0x00, 0xf0, 0x11, 0x00


	//----- nvinfo : EIATTR_KPARAM_INFO
	.align		4
.L_1758:
        /*0048*/ 	.byte	0x04, 0x17
        /*004a*/ 	.short	(.L_1760 - .L_1759)
.L_1759:
        /*004c*/ 	.word	0x00000000
        /*0050*/ 	.short	0x0009
        /*0052*/ 	.short	0x0040
        /*0054*/ 	.byte	0x00, 0xf0, 0x11, 0x00


	//----- nvinfo : EIATTR_KPARAM_INFO
	.align		4
.L_1760:
        /*0058*/ 	.byte	0x04, 0x17
        /*005a*/ 	.short	(.L_1762 - .L_1761)
.L_1761:
        /*005c*/ 	.word	0x00000000
        /*0060*/ 	.short	0x0008
        /*0062*/ 	.short	0x0038
        /*0064*/ 	.byte	0x00, 0xf5, 0x21, 0x00


	//----- nvinfo : EIATTR_KPARAM_INFO
	.align		4
.L_1762:
        /*0068*/ 	.byte	0x04, 0x17
        /*006a*/ 	.short	(.L_1764 - .L_1763)
.L_1763:
        /*006c*/ 	.word	0x00000000
        /*0070*/ 	.short	0x0007
        /*0072*/ 	.short	0x0030
        /*0074*/ 	.byte	0x00, 0xf0, 0x11, 0x00


	//----- nvinfo : EIATTR_KPARAM_INFO
	.align		4
.L_1764:
        /*0078*/ 	.byte	0x04, 0x17
        /*007a*/ 	.short	(.L_1766 - .L_1765)
.L_1765:
        /*007c*/ 	.word	0x00000000
        /*0080*/ 	.short	0x0006
        /*0082*/ 	.short	0x002c
        /*0084*/ 	.byte	0x00, 0xf0, 0x11, 0x00


	//----- nvinfo : EIATTR_KPARAM_INFO
	.align		4
.L_1766:
        /*0088*/ 	.byte	0x04, 0x17
        /*008a*/ 	.short	(.L_1768 - .L_1767)
.L_1767:
        /*008c*/ 	.word	0x00000000
        /*0090*/ 	.short	0x0005
        /*0092*/ 	.short	0x0028
        /*0094*/ 	.byte	0x00, 0xf0, 0x11, 0x00


	//----- nvinfo : EIATTR_KPARAM_INFO
	.align		4
.L_1768:
        /*0098*/ 	.byte	0x04, 0x17
        /*009a*/ 	.short	(.L_1770 - .L_1769)
.L_1769:
        /*009c*/ 	.word	0x00000000
        /*00a0*/ 	.short	0x0004
        /*00a2*/ 	.short	0x0020
        /*00a4*/ 	.byte	0x00, 0xf5, 0x21, 0x00


	//----- nvinfo : EIATTR_KPARAM_INFO
	.align		4
.L_1770:
        /*00a8*/ 	.byte	0x04, 0x17
        /*00aa*/ 	.short	(.L_1772 - .L_1771)
.L_1771:
        /*00ac*/ 	.word	0x00000000
        /*00b0*/ 	.short	0x0003
        /*00b2*/ 	.short	0x0018
        /*00b4*/ 	.byte	0x00, 0xf5, 0x21, 0x00


	//----- nvinfo : EIATTR_KPARAM_INFO
	.align		4
.L_1772:
        /*00b8*/ 	.byte	0x04, 0x17
        /*00ba*/ 	.short	(.L_1774 - .L_1773)
.L_1773:
        /*00bc*/ 	.word	0x00000000
        /*00c0*/ 	.short	0x0002
        /*00c2*/ 	.short	0x0010
        /*00c4*/ 	.byte	0x00, 0xf5, 0x21, 0x00


	//----- nvinfo : EIATTR_KPARAM_INFO
	.align		4
.L_1774:
        /*00c8*/ 	.byte	0x04, 0x17
        /*00ca*/ 	.short	(.L_1776 - .L_1775)
.L_1775:
        /*00cc*/ 	.word	0x00000000
        /*00d0*/ 	.short	0x0001
        /*00d2*/ 	.short	0x0008
        /*00d4*/ 	.byte	0x00, 0xf5, 0x21, 0x00


	//----- nvinfo : EIATTR_KPARAM_INFO
	.align		4
.L_1776:
        /*00d8*/ 	.byte	0x04, 0x17
        /*00da*/ 	.short	(.L_1778 - .L_1777)
.L_1777:
        /*00dc*/ 	.word	0x00000000
        /*00e0*/ 	.short	0x0000
        /*00e2*/ 	.short	0x0000
        /*00e4*/ 	.byte	0x00, 0xf5, 0x21, 0x00


	//----- nvinfo : EIATTR_SPARSE_MMA_MASK
	.align		4
.L_1778:
        /*00e8*/ 	.byte	0x03, 0x50
        /*00ea*/ 	.short	0x0000


	//----- nvinfo : EIATTR_MAXREG_COUNT
	.align		4
        /*00ec*/ 	.byte	0x03, 0x1b
        /*00ee*/ 	.short	0x00ff


	//----- nvinfo : EIATTR_NUM_BARRIERS
	.align		4
        /*00f0*/ 	.byte	0x02, 0x4c
        /*00f2*/ 	.byte	0x01
	.zero		1


	//----- nvinfo : EIATTR_MERCURY_ISA_VERSION
	.align		4
        /*00f4*/ 	.byte	0x03, 0x5f
        /*00f6*/ 	.short	0x0101


	//----- nvinfo : EIATTR_VRC_CTA_INIT_COUNT
	.align		4
        /*00f8*/ 	.byte	0x02, 0x4a
	.zero		1
	.zero		1


	//----- nvinfo : EIATTR_EXIT_INSTR_OFFSETS
	.align		4
        /*00fc*/ 	.byte	0x04, 0x1c
        /*00fe*/ 	.short	(.L_1780 - .L_1779)


	//   ....[0]....
.L_1779:
        /*0100*/ 	.word	0x00000270


	//   ....[1]....
        /*0104*/ 	.word	0x00000e60


	//----- nvinfo : EIATTR_CRS_STACK_SIZE
	.align		4
.L_1780:
        /*0108*/ 	.byte	0x04, 0x1e
        /*010a*/ 	.short	(.L_1782 - .L_1781)
.L_1781:
        /*010c*/ 	.word	0x00000000


	//----- nvinfo : EIATTR_CBANK_PARAM_SIZE
	.align		4
.L_1782:
        /*0110*/ 	.byte	0x03, 0x19
        /*0112*/ 	.short	0x0058


	//----- nvinfo : EIATTR_PARAM_CBANK
	.align		4
        /*0114*/ 	.byte	0x04, 0x0a
        /*0116*/ 	.short	(.L_1784 - .L_1783)
	.align		4
.L_1783:
        /*0118*/ 	.word	index@(.nv.constant0._Z6fwd_vxPfS_S_S_S_fffS_ffiiS_)
        /*011c*/ 	.short	0x0380
        /*011e*/ 	.short	0x0058


	//----- nvinfo : EIATTR_SW_WAR
	.align		4
.L_1784:
        /*0120*/ 	.byte	0x04, 0x36
        /*0122*/ 	.short	(.L_1786 - .L_1785)
.L_1785:
        /*0124*/ 	.word	0x00000008
.L_1786:


//--------------------- .nv.info._Z16rfwd_txxzzxz_newPfS_S_S_S_S_S_S_S_S_S_S_S_S_S_fffS_ffiiS_ --------------------------
	.section	.nv.info._Z16rfwd_txxzzxz_newPfS_S_S_S_S_S_S_S_S_S_S_S_S_S_fffS_ffiiS_,"",@"SHT_CUDA_INFO"
	.sectionflags	@""
	.align	4


	//----- nvinfo : EIATTR_CUDA_API_VERSION
	.align		4
        /*0000*/ 	.byte	0x04, 0x37
        /*0002*/ 	.short	(.L_1788 - .L_1787)
.L_1787:
        /*0004*/ 	.word	0x00000082


	//----- nvinfo : EIATTR_KPARAM_INFO
	.align		4
.L_1788:
        /*0008*/ 	.byte	0x04, 0x17
        /*000a*/ 	.short	(.L_1790 - .L_1789)
.L_1789:
        /*000c*/ 	.word	0x00000000
        /*0010*/ 	.short	0x0017
        /*0012*/ 	.short	0x00a0
        /*0014*/ 	.byte	0x00, 0xf5, 0x21, 0x00


	//----- nvinfo : EIATTR_KPARAM_INFO
	.align		4
.L_1790:
        /*0018*/ 	.byte	0x04, 0x17
        /*001a*/ 	.short	(.L_1792 - .L_1791)
.L_1791:
        /*001c*/ 	.word	0x00000000
        /*0020*/ 	.short	0x0016
        /*0022*/ 	.short	0x009c
        /*0024*/ 	.byte	0x00, 0xf0, 0x11, 0x00


	//----- nvinfo : EIATTR_KPARAM_INFO
	.align		4
.L_1792:
        /*0028*/ 	.byte	0x04, 0x17
        /*002a*/ 	.short	(.L_1794 - .L_1793)
.L_1793:
        /*002c*/ 	.word	0x00000000
        /*0030*/ 	.short	0x0015
        /*0032*/ 	.short	0x0098
        /*0034*/ 	.byte	0x00, 0xf0, 0x11, 0x00


	//----- nvinfo : EIATTR_KPARAM_INFO
	.align		4
.L_1794:
        /*0038*/ 	.byte	0x04, 0x17
        /*003a*/ 	.short	(.L_1796 - .L_1795)
.L_1795:
        /*003c*/ 	.word	0x00000000
        /*0040*/ 	.short	0x0014
        /*0042*/ 	.short	0x0094
        /*0044*/ 	.byte	0x00, 0xf0, 0x11, 0x00


	//----- nvinfo : EIATTR_KPARAM_INFO
	.align		4
.L_1796:
        /*0048*/ 	.byte	0x04, 0x17
        /*004a*/ 	.short	(.L_1798 - .L_1797)
.L_1797:
        /*004c*/ 	.word	0x00000000
        /*0050*/ 	.short	0x0013
        /*0052*/ 	.short	0x0090
        /*0054*/ 	.byte	0x00, 0xf0, 0x11, 0x00


	//----- nvinfo : EIATTR_KPARAM_INFO
	.align		4
.L_1798:
        /*0058*/ 	.byte	0x04, 0x17
        /*005a*/ 	.short	(.L_1800 - .L_1799)
.L_1799:
        /*005c*/ 	.word	0x00000000
        /*0060*/ 	.short	0x0012
        /*0062*/ 	.short	0x0088
        /*0064*/ 	.byte	0x00, 0xf5, 0x21, 0x00


	//----- nvinfo : EIATTR_KPARAM_INFO
	.align		4
.L_1800:
        /*0068*/ 	.byte	0x04, 0x17
        /*006a*/ 	.short	(.L_1802 - .L_1801)
.L_1801:
        /*006c*/ 	.word	0x00000000
        /*0070*/ 	.short	0x0011
        /*0072*/ 	.short	0x0080
        /*0074*/ 	.byte	0x00, 0xf0, 0x11, 0x00


	//----- nvinfo : EIATTR_KPARAM_INFO
	.align		4
.L_1802:
        /*0078*/ 	.byte	0x04, 0x17
        /*007a*/ 	.short	(.L_1804 - .L_1803)
.L_1803:
        /*007c*/ 	.word	0x00000000
        /*0080*/ 	.short	0x0010
        /*0082*/ 	.short	0x007c
        /*0084*/ 	.byte	0x00, 0xf0, 0x11, 0x00


	//----- nvinfo : EIATTR_KPARAM_INFO
	.align		4
.L_1804:
        /*0088*/ 	.byte	0x04, 0x17
        /*008a*/ 	.short	(.L_1806 - .L_1805)
.L_1805:
        /*008c*/ 	.word	0x00000000
        /*0090*/ 	.short	0x000f
        /*0092*/ 	.short	0x0078
        /*0094*/ 	.byte	0x00, 0xf0, 0x11, 0x00


	//----- nvinfo : EIATTR_KPARAM_INFO
	.align		4
.L_1806:
        /*0098*/ 	.byte	0x04, 0x17
        /*009a*/ 	.short	(.L_1808 - .L_1807)
.L_1807:
        /*009c*/ 	.word	0x00000000
        /*00a0*/ 	.short	0x000e
        /*00a2*/ 	.short	0x0070
        /*00a4*/ 	.byte	0x00, 0xf5, 0x21, 0x00


	//----- nvinfo : EIATTR_KPARAM_INFO
	.align		4
.L_1808:
        /*00a8*/ 	.byte	0x04, 0x17
        /*00aa*/ 	.short	(.L_1810 - .L_1809)
.L_1809:
        /*00ac*/ 	.word	0x00000000
        /*00b0*/ 	.short	0x000d
        /*00b2*/ 	.short	0x0068
        /*00b4*/ 	.byte	0x00, 0xf5, 0x21, 0x00


	//----- nvinfo : EIATTR_KPARAM_INFO
	.align		4
.L_1810:
        /*00b8*/ 	.byte	0x04, 0x17
        /*00ba*/ 	.short	(.L_1812 - .L_1811)
.L_1811:
        /*00bc*/ 	.word	0x00000000
        /*00c0*/ 	.short	0x000c
        /*00c2*/ 	.short	0x0060
        /*00c4*/ 	.byte	0x00, 0xf5, 0x21, 0x00


	//----- nvinfo : EIATTR_KPARAM_INFO
	.align		4
.L_1812:
        /*00c8*/ 	.byte	0x04, 0x17
        /*00ca*/ 	.short	(.L_1814 - .L_1813)
.L_1813:
        /*00cc*/ 	.word	0x00000000
        /*00d0*/ 	.short	0x000b
        /*00d2*/ 	.short	0x0058
        /*00d4*/ 	.byte	0x00, 0xf5, 0x21, 0x00


	//----- nvinfo : EIATTR_KPARAM_INFO
	.align		4
.L_1814:
        /*00d8*/ 	.byte	0x04, 0x17
        /*00da*/ 	.short	(.L_1816 - .L_1815)
.L_1815:
        /*00dc*/ 	.word	0x00000000
        /*00e0*/ 	.short	0x000a
        /*00e2*/ 	.short	0x0050
        /*00e4*/ 	.byte	0x00, 0xf5, 0x21, 0x00


	//----- nvinfo : EIATTR_KPARAM_INFO
	.align		4
.L_1816:
        /*00e8*/ 	.byte	0x04, 0x17
        /*00ea*/ 	.short	(.L_1818 - .L_1817)
.L_1817:
        /*00ec*/ 	.word	0x00000000
        /*00f0*/ 	.short	0x0009
        /*00f2*/ 	.short	0x0048
        /*00f4*/ 	.byte	0x00, 0xf5, 0x21, 0x00


	//----- nvinfo : EIATTR_KPARAM_INFO
	.align		4
.L_1818:
        /*00f8*/ 	.byte	0x04, 0x17
        /*00fa*/ 	.short	(.L_1820 - .L_1819)
.L_1819:
        /*00fc*/ 	.word	0x00000000
        /*0100*/ 	.short	0x0008
        /*0102*/ 	.short	0x0040
        /*0104*/ 	.byte	0x00, 0xf5, 0x21, 0x00


	//----- nvinfo : EIATTR_KPARAM_INFO
	.align		4
.L_1820:
        /*0108*/ 	.byte	0x04, 0x17
        /*010a*/ 	.short	(.L_1822 - .L_1821)
.L_1821:
        /*010c*/ 	.word	0x00000000
        /*0110*/ 	.short	0x0007
        /*0112*/ 	.short	0x0038
        /*0114*/ 	.byte	0x00, 0xf5, 0x21, 0x00


	//----- nvinfo : EIATTR_KPARAM_INFO
	.align		4
.L_1822:
        /*0118*/ 	.byte	0x04, 0x17
        /*011a*/ 	.short	(.L_1824 - .L_1823)
.L_1823:
        /*011c*/ 	.word	0x00000000
        /*0120*/ 	.short	0x0006
        /*0122*/ 	.short	0x0030
        /*0124*/ 	.byte	0x00, 0xf5, 0x21, 0x00


	//----- nvinfo : EIATTR_KPARAM_INFO
	.align		4
.L_1824:
        /*0128*/ 	.byte	0x04, 0x17
        /*012a*/ 	.short	(.L_1826 - .L_1825)
.L_1825:
        /*012c*/ 	.word	0x00000000
        /*0130*/ 	.short	0x0005
        /*0132*/ 	.short	0x0028
        /*0134*/ 	.byte	0x00, 0xf5, 0x21, 0x00


	//----- nvinfo : EIATTR_KPARAM_INFO
	.align		4
.L_1826:
        /*0138*/ 	.byte	0x04, 0x17
        /*013a*/ 	.short	(.L_1828 - .L_1827)
.L_1827:
        /*013c*/ 	.word	0x00000000
        /*0140*/ 	.short	0x0004
        /*0142*/ 	.short	0x0020
        /*0144*/ 	.byte	0x00, 0xf5, 0x21, 0x00


	//----- nvinfo : EIATTR_KPARAM_INFO
	.align		4
.L_1828:
        /*0148*/ 	.byte	0x04, 0x17
        /*014a*/ 	.short	(.L_1830 - .L_1829)
.L_1829:
        /*014c*/ 	.word	0x00000000
        /*0150*/ 	.short	0x0003
        /*0152*/ 	.short	0x0018
        /*0154*/ 	.byte	0x00, 0xf5, 0x21, 0x00


	//----- nvinfo : EIATTR_KPARAM_INFO
	.align		4
.L_1830:
        /*0158*/ 	.byte	0x04, 0x17
        /*015a*/ 	.short	(.L_1832 - .L_1831)
.L_1831:
        /*015c*/ 	.word	0x00000000
        /*0160*/ 	.short	0x0002
        /*0162*/ 	.short	0x0010
        /*0164*/ 	.byte	0x00, 0xf5, 0x21, 0x00


	//----- nvinfo : EIATTR_KPARAM_INFO
	.align		4
.L_1832:
        /*0168*/ 	.byte	0x04, 0x17
        /*016a*/ 	.short	(.L_1834 - .L_1833)
.L_1833:
        /*016c*/ 	.word	0x00000000
        /*0170*/ 	.short	0x0001
        /*0172*/ 	.short	0x0008
        /*0174*/ 	.byte	0x00, 0xf5, 0x21, 0x00


	//----- nvinfo : EIATTR_KPARAM_INFO
	.align		4
.L_1834:
        /*0178*/ 	.byte	0x04, 0x17
        /*017a*/ 	.short	(.L_1836 - .L_1835)
.L_1835:
        /*017c*/ 	.word	0x00000000
        /*0180*/ 	.short	0x0000
        /*0182*/ 	.short	0x0000
        /*0184*/ 	.byte	0x00, 0xf5, 0x21, 0x00


	//----- nvinfo : EIATTR_SPARSE_MMA_MASK
	.align		4
.L_1836:
        /*0188*/ 	.byte	0x03, 0x50
        /*018a*/ 	.short	0x0000


	//----- nvinfo : EIATTR_MAXREG_COUNT
	.align		4
        /*018c*/ 	.byte	0x03, 0x1b
        /*018e*/ 	.short	0x00ff


	//----- nvinfo : EIATTR_NUM_BARRIERS
	.align		4
        /*0190*/ 	.byte	0x02, 0x4c
        /*0192*/ 	.byte	0x01
	.zero		1


	//----- nvinfo : EIATTR_MERCURY_ISA_VERSION
	.align		4
        /*0194*/ 	.byte	0x03, 0x5f
        /*0196*/ 	.short	0x0101


	//----- nvinfo : EIATTR_VRC_CTA_INIT_COUNT
	.align		4
        /*0198*/ 	.byte	0x02, 0x4a
	.zero		1
	.zero		1


	//----- nvinfo : EIATTR_EXIT_INSTR_OFFSETS
	.align		4
        /*019c*/ 	.byte	0x04, 0x1c
        /*019e*/ 	.short	(.L_1838 - .L_1837)


	//   ....[0]....
.L_1837:
        /*01a0*/ 	.word	0x00000270


	//   ....[1]....
        /*01a4*/ 	.word	0x00001900


	//----- nvinfo : EIATTR_CRS_STACK_SIZE
	.align		4
.L_1838:
        /*01a8*/ 	.byte	0x04, 0x1e
        /*01aa*/ 	.short	(.L_1840 - .L_1839)
.L_1839:
        /*01ac*/ 	.word	0x00000000


	//----- nvinfo : EIATTR_CBANK_PARAM_SIZE
	.align		4
.L_1840:
        /*01b0*/ 	.byte	0x03, 0x19
        /*01b2*/ 	.short	0x00a8


	//----- nvinfo : EIATTR_PARAM_CBANK
	.align		4
        /*01b4*/ 	.byte	0x04, 0x0a
        /*01b6*/ 	.short	(.L_1842 - .L_1841)
	.align		4
.L_1841:
        /*01b8*/ 	.word	index@(.nv.constant0._Z16rfwd_txxzzxz_newPfS_S_S_S_S_S_S_S_S_S_S_S_S_S_fffS_ffiiS_)
        /*01bc*/ 	.short	0x0380
        /*01be*/ 	.short	0x00a8


	//----- nvinfo : EIATTR_SW_WAR
	.align		4
.L_1842:
        /*01c0*/ 	.byte	0x04, 0x36
        /*01c2*/ 	.short	(.L_1844 - .L_1843)
.L_1843:
        /*01c4*/ 	.word	0x00000008
.L_1844:


//--------------------- .nv.info._Z12rfwd_txxzzxzPfS_S_S_S_S_S_S_S_S_S_fS_ffiiS_ --------------------------
	.section	.nv.info._Z12rfwd_txxzzxzPfS_S_S_S_S_S_S_S_S_S_fS_ffiiS_,"",@"SHT_CUDA_INFO"
	.sectionflags	@""
	.align	4


	//----- nvinfo : EIATTR_CUDA_API_VERSION
	.align		4
        /*0000*/ 	.byte	0x04, 0x37
        /*0002*/ 	.short	(.L_1846 - .L_1845)
.L_1845:
        /*0004*/ 	.word	0x00000082


	//----- nvinfo : EIATTR_KPARAM_INFO
	.align		4
.L_1846:
        /*0008*/ 	.byte	0x04, 0x17
        /*000a*/ 	.short	(.L_1848 - .L_1847)
.L_1847:
        /*000c*/ 	.word	0x00000000
        /*0010*/ 	.short	0x0011
        /*0012*/ 	.short	0x0078
        /*0014*/ 	.byte	0x00, 0xf5, 0x21, 0x00


	//----- nvinfo : EIATTR_KPARAM_INFO
	.align		4
.L_1848:
        /*0018*/ 	.byte	0x04, 0x17
        /*001a*/ 	.short	(.L_1850 - .L_1849)
.L_1849:
        /*001c*/ 	.word	0x00000000
        /*0020*/ 	.short	0x0010
        /*0022*/ 	.short	0x0074
        /*0024*/ 	.byte	0x00, 0xf0, 0x11, 0x00


	//----- nvinfo : EIATTR_KPARAM_INFO
	.align		4
.L_1850:
        /*0028*/ 	.byte	0x04, 0x17
        /*002a*/ 	.short	(.L_1852 - .L_1851)
.L_1851:
        /*002c*/ 	.word	0x00000000
        /*0030*/ 	.short	0x000f
        /*0032*/ 	.short	0x0070
        /*0034*/ 	.byte	0x00, 0xf0, 0x11, 0x00


	//----- nvinfo : EIATTR_KPARAM_INFO
	.align		4
.L_1852:
        /*0038*/ 	.byte	0x04, 0x17
        /*003a*/ 	.short	(.L_1854 - .L_1853)
.L_1853:
        /*003c*/ 	.word	0x00000000
        /*0040*/ 	.short	0x000e
        /*0042*/ 	.short	0x006c
        /*0044*/ 	.byte	0x00, 0xf0, 0x11, 0x00


	//----- nvinfo : EIATTR_KPARAM_INFO
	.align		4
.L_1854:
        /*0048*/ 	.byte	0x04, 0x17
        /*004a*/ 	.short	(.L_1856 - .L_1855)
.L_1855:
        /*004c*/ 	.word	0x00000000
        /*0050*/ 	.short	0x000d
        /*0052*/ 	.short	0x0068
        /*0054*/ 	.byte	0x00, 0xf0, 0x11, 0x00


	//----- nvinfo : EIATTR_KPARAM_INFO
	.align		4
.L_1856:
        /*0058*/ 	.byte	0x04, 0x17
        /*005a*/ 	.short	(.L_1858 - .L_1857)
.L_1857:
        /*005c*/ 	.word	0x00000000
        /*0060*/ 	.short	0x000c
        /*0062*/ 	.short	0x0060
        /*0064*/ 	.byte	0x00, 0xf5, 0x21, 0x00


	//----- nvinfo : EIATTR_KPARAM_INFO
	.align		4
.L_1858:
        /*0068*/ 	.byte	0x04, 0x17
        /*006a*/ 	.short	(.L_1860 - .L_1859)
.L_1859:
        /*006c*/ 	.word	0x00000000
        /*0070*/ 	.short	0x000b
        /*0072*/ 	.short	0x0058
        /*0074*/ 	.byte	0x00, 0xf0, 0x11, 0x00


	//----- nvinfo : EIATTR_KPARAM_INFO
	.align		4
.L_1860:
        /*0078*/ 	.byte	0x04, 0x17
        /*007a*/ 	.short	(.L_1862 - .L_1861)
.L_1861:
        /*007c*/ 	.word	0x00000000
        /*0080*/ 	.short	0x000a
        /*0082*/ 	.short	0x0050
        /*0084*/ 	.byte	0x00, 0xf5, 0x21, 0x00


	//----- nvinfo : EIATTR_KPARAM_INFO
	.align		4
.L_1862:
        /*0088*/ 	.byte	0x04, 0x17
        /*008a*/ 	.short	(.L_1864 - .L_1863)
.L_1863:
        /*008c*/ 	.word	0x00000000
        /*0090*/ 	.short	0x0009
        /*0092*/ 	.short	0x0048
        /*0094*/ 	.byte	0x00, 0xf5, 0x21, 0x00


	//----- nvinfo : EIATTR_KPARAM_INFO
	.align		4
.L_1864:
        /*0098*/ 	.byte	0x04, 0x17
        /*009a*/ 	.short	(.L_1866 - .L_1865)
.L_1865:
        /*009c*/ 	.word	0x00000000
        /*00a0*/ 	.short	0x0008
        /*00a2*/ 	.short	0x0040
        /*00a4*/ 	.byte	0x00, 0xf5, 0x21, 0x00


	//----- nvinfo : EIATTR_KPARAM_INFO
	.align		4
.L_1866:
        /*00a8*/ 	.byte	0x04, 0x17
        /*00aa*/ 	.short	(.L_1868 - .L_1867)
.L_1867:
        /*00ac*/ 	.word	0x00000000
        /*00b0*/ 	.short	0x0007
        /*00b2*/ 	.short	0x0038
        /*00b4*/ 	.byte	0x00, 0xf5, 0x21, 0x00


	//----- nvinfo : EIATTR_KPARAM_INFO
	.align		4
.L_1868:
        /*00b8*/ 	.byte	0x04, 0x17
        /*00ba*/ 	.short	(.L_1870 - .L_1869)
.L_1869:
        /*00bc*/ 	.word	0x00000000
        /*00c0*/ 	.short	0x0006
        /*00c2*/ 	.short	0x0030
        /*00c4*/ 	.byte	0x00, 0xf5, 0x21, 0x00


	//----- nvinfo : EIATTR_KPARAM_INFO
	.align		4
.L_1870:
        /*00c8*/ 	.byte	0x04, 0x17
        /*00ca*/ 	.short	(.L_1872 - .L_1871)
.L_1871:
        /*00cc*/ 	.word	0x00000000
        /*00d0*/ 	.short	0x0005
        /*00d2*/ 	.short	0x0028
        /*00d4*/ 	.byte	0x00, 0xf5, 0x21, 0x00


	//----- nvinfo : EIATTR_KPARAM_INFO
	.align		4
.L_1872:
        /*00d8*/ 	.byte	0x04, 0x17
        /*00da*/ 	.short	(.L_1874 - .L_1873)
.L_1873:
        /*00dc*/ 	.word	0x00000000
        /*00e0*/ 	.short	0x0004
        /*00e2*/ 	.short	0x0020
        /*00e4*/ 	.byte	0x00, 0xf5, 0x21, 0x00


	//----- nvinfo : EIATTR_KPARAM_INFO
	.align		4
.L_1874:
        /*00e8*/ 	.byte	0x04, 0x17
        /*00ea*/ 	.short	(.L_1876 - .L_1875)
.L_1875:
        /*00ec*/ 	.word	0x00000000
        /*00f0*/ 	.short	0x0003
        /*00f2*/ 	.short	0x0018
        /*00f4*/ 	.byte	0x00, 0xf5, 0x21, 0x00


	//----- nvinfo : EIATTR_KPARAM_INFO
	.align		4
.L_1876:
        /*00f8*/ 	.byte	0x04, 0x17
        /*00fa*/ 	.short	(.L_1878 - .L_1877)
.L_1877:
        /*00fc*/ 	.word	0x00000000
        /*0100*/ 	.short	0x0002
        /*0102*/ 	.short	0x0010
        /*0104*/ 	.byte	0x00, 0xf5, 0x21, 0x00


	//----- nvinfo : EIATTR_KPARAM_INFO
	.align		4
.L_1878:
        /*0108*/ 	.byte	0x04, 0x17
        /*010a*/ 	.short	(.L_1880 - .L_1879)
.L_1879:
        /*010c*/ 	.word	0x00000000
        /*0110*/ 	.short	0x0001
        /*0112*/ 	.short	0x0008
        /*0114*/ 	.byte	0x00, 0xf5, 0x21, 0x00


	//----- nvinfo : EIATTR_KPARAM_INFO
	.align		4
.L_1880:
        /*0118*/ 	.byte	0x04, 0x17
        /*011a*/ 	.short	(.L_1882 - .L_1881)
.L_1881:
        /*011c*/ 	.word	0x00000000
        /*0120*/ 	.short	0x0000
        /*0122*/ 	.short	0x0000
        /*0124*/ 	.byte	0x00, 0xf5, 0x21, 0x00


	//----- nvinfo : EIATTR_SPARSE_MMA_MASK
	.align		4
.L_1882:
        /*0128*/ 	.byte	0x03, 0x50
        /*012a*/ 	.short	0x0000


	//----- nvinfo : EIATTR_MAXREG_COUNT
	.align		4
        /*012c*/ 	.byte	0x03, 0x1b
        /*012e*/ 	.short	0x00ff


	//----- nvinfo : EIATTR_NUM_BARRIERS
	.align		4
        /*0130*/ 	.byte	0x02, 0x4c
        /*0132*/ 	.byte	0x01
	.zero		1


	//----- nvinfo : EIATTR_MERCURY_ISA_VERSION
	.align		4
        /*0134*/ 	.byte	0x03, 0x5f
        /*0136*/ 	.short	0x0101


	//----- nvinfo : EIATTR_VRC_CTA_INIT_COUNT
	.align		4
        /*0138*/ 	.byte	0x02, 0x4a
	.zero		1
	.zero		1


	//----- nvinfo : EIATTR_EXIT_INSTR_OFFSETS
	.align		4
        /*013c*/ 	.byte	0x04, 0x1c
        /*013e*/ 	.short	(.L_1884 - .L_1883)


	//   ....[0]....
.L_1883:
        /*0140*/ 	.word	0x00000270


	//   ....[1]....
        /*0144*/ 	.word	0x000013c0


	//----- nvinfo : EIATTR_CRS_STACK_SIZE
	.align		4
.L_1884:
        /*0148*/ 	.byte	0x04, 0x1e
        /*014a*/ 	.short	(.L_1886 - .L_1885)
.L_1885:
        /*014c*/ 	.word	0x00000000


	//----- nvinfo : EIATTR_CBANK_PARAM_SIZE
	.align		4
.L_1886:
        /*0150*/ 	.byte	0x03, 0x19
        /*0152*/ 	.short	0x0080


	//----- nvinfo : EIATTR_PARAM_CBANK
	.align		4
        /*0154*/ 	.byte	0x04, 0x0a
        /*0156*/ 	.short	(.L_1888 - .L_1887)
	.align		4
.L_1887:
        /*0158*/ 	.word	index@(.nv.constant0._Z12rfwd_txxzzxzPfS_S_S_S_S_S_S_S_S_S_fS_ffiiS_)
        /*015c*/ 	.short	0x0380
        /*015e*/ 	.short	0x0080


	//----- nvinfo : EIATTR_SW_WAR
	.align		4
.L_1888:
        /*0160*/ 	.byte	0x04, 0x36
        /*0162*/ 	.short	(.L_1890 - .L_1889)
.L_1889:
        /*0164*/ 	.word	0x00000008
.L_1890:


//--------------------- .nv.info._Z20rfwd_vxp_vzp_vxs_vzsPfS_S_S_S_S_S_S_S_S_S_S_S_S_fS_ffiiS_ --------------------------
	.section	.nv.info._Z20rfwd_vxp_vzp_vxs_vzsPfS_S_S_S_S_S_S_S_S_S_S_S_S_fS_ffiiS_,"",@"SHT_CUDA_INFO"
	.sectionflags	@""
	.align	4


	//----- nvinfo : EIATTR_CUDA_API_VERSION
	.align		4
        /*0000*/ 	.byte	0x04, 0x37
        /*0002*/ 	.short	(.L_1892 - .L_1891)
.L_1891:
        /*0004*/ 	.word	0x00000082


	//----- nvinfo : EIATTR_KPARAM_INFO
	.align		4
.L_1892:
        /*0008*/ 	.byte	0x04, 0x17
        /*000a*/ 	.short	(.L_1894 - .L_1893)
.L_1893:
        /*000c*/ 	.word	0x00000000
        /*0010*/ 	.short	0x0014
        /*0012*/ 	.short	0x0090
        /*0014*/ 	.byte	0x00, 0xf5, 0x21, 0x00


	//----- nvinfo : EIATTR_KPARAM_INFO
	.align		4
.L_1894:
        /*0018*/ 	.byte	0x04, 0x17
        /*001a*/ 	.short	(.L_1896 - .L_1895)
.L_1895:
        /*001c*/ 	.word	0x00000000
        /*0020*/ 	.short	0x0013
        /*0022*/ 	.short	0x008c
        /*0024*/ 	.byte	0x00, 0xf0, 0x11, 0x00


	//----- nvinfo : EIATTR_KPARAM_INFO
	.align		4
.L_1896:
        /*0028*/ 	.byte	0x04, 0x17
        /*002a*/ 	.short	(.L_1898 - .L_1897)
.L_1897:
        /*002c*/ 	.word	0x00000000
        /*0030*/ 	.short	0x0012
        /*0032*/ 	.short	0x0088
        /*0034*/ 	.byte	0x00, 0xf0, 0x11, 0x00


	//----- nvinfo : EIATTR_KPARAM_INFO
	.align		4
.L_1898:
        /*0038*/ 	.byte	0x04, 0x17
        /*003a*/ 	.short	(.L_1900 - .L_1899)
.L_1899:
        /*003c*/ 	.word	0x00000000
        /*0040*/ 	.short	0x0011
        /*0042*/ 	.short	0x0084
        /*0044*/ 	.byte	0x00, 0xf0, 0x11, 0x00


	//----- nvinfo : EIATTR_KPARAM_INFO
	.align		4
.L_1900:
        /*0048*/ 	.byte	0x04, 0x17
        /*004a*/ 	.short	(.L_1902 - .L_1901)
.L_1901:
        /*004c*/ 	.word	0x00000000
        /*0050*/ 	.short	0x0010
        /*0052*/ 	.short	0x0080
        /*0054*/ 	.byte	0x00, 0xf0, 0x11, 0x00


	//----- nvinfo : EIATTR_KPARAM_INFO
	.align		4
.L_1902:
        /*0058*/ 	.byte	0x04, 0x17
        /*005a*/ 	.short	(.L_1904 - .L_1903)
.L_1903:
        /*005c*/ 	.word	0x00000000
        /*0060*/ 	.short	0x000f
        /*0062*/ 	.short	0x0078
        /*0064*/ 	.byte	0x00, 0xf5, 0x21, 0x00


	//----- nvinfo : EIATTR_KPARAM_INFO
	.align		4
.L_1904:
        /*0068*/ 	.byte	0x04, 0x17
        /*006a*/ 	.short	(.L_1906 - .L_1905)
.L_1905:
        /*006c*/ 	.word	0x00000000
        /*0070*/ 	.short	0x000e
        /*0072*/ 	.short	0x0070
        /*0074*/ 	.byte	0x00, 0xf0, 0x11, 0x00


	//----- nvinfo : EIATTR_KPARAM_INFO
	.align		4
.L_1906:
        /*0078*/ 	.byte	0x04, 0x17
        /*007a*/ 	.short	(.L_1908 - .L_1907)
.L_1907:
        /*007c*/ 	.word	0x00000000
        /*0080*/ 	.short	0x000d
        /*0082*/ 	.short	0x0068
        /*0084*/ 	.byte	0x00, 0xf5, 0x21, 0x00


	//----- nvinfo : EIATTR_KPARAM_INFO
	.align		4
.L_1908:
        /*0088*/ 	.byte	0x04, 0x17
        /*008a*/ 	.short	(.L_1910 - .L_1909)
.L_1909:
        /*008c*/ 	.word	0x00000000
        /*0090*/ 	.short	0x000c
        /*0092*/ 	.short	0x0060
        /*0094*/ 	.byte	0x00, 0xf5, 0x21, 0x00


	//----- nvinfo : EIATTR_KPARAM_INFO
	.align		4
.L_1910:
        /*0098*/ 	.byte	0x04, 0x17
        /*009a*/ 	.short	(.L_1912 - .L_1911)
.L_1911:
        /*009c*/ 	.word	0x00000000
        /*00a0*/ 	.short	0x000b
        /*00a2*/ 	.short	0x0058
        /*00a4*/ 	.byte	0x00, 0xf5, 0x21, 0x00


	//----- nvinfo : EIATTR_KPARAM_INFO
	.align		4
.L_1912:
        /*00a8*/ 	.byte	0x04, 0x17
        /*00aa*/ 	.short	(.L_1914 - .L_1913)
.L_1913:
        /*00ac*/ 	.word	0x00000000
        /*00b0*/ 	.short	0x000a
        /*00b2*/ 	.short	0x0050
        /*00b4*/ 	.byte	0x00, 0xf5, 0x21, 0x00


	//----- nvinfo : EIATTR_KPARAM_INFO
	.align		4
.L_1914:
        /*00b8*/ 	.byte	0x04, 0x17
        /*00ba*/ 	.short	(.L_1916 - .L_1915)
.L_1915:
        /*00bc*/ 	.word	0x00000000
        /*00c0*/ 	.short	0x0009
        /*00c2*/ 	.short	0x0048
        /*00c4*/ 	.byte	0x00, 0xf5, 0x21, 0x00


	//----- nvinfo : EIATTR_KPARAM_INFO
	.align		4
.L_1916:
        /*00c8*/ 	.byte	0x04, 0x17
        /*00ca*/ 	.short	(.L_1918 - .L_1917)
.L_1917:
        /*00cc*/ 	.word	0x00000000
        /*00d0*/ 	.short	0x0008
        /*00d2*/ 	.short	0x0040
        /*00d4*/ 	.byte	0x00, 0xf5, 0x21, 0x00


	//----- nvinfo : EIATTR_KPARAM_INFO
	.align		4
.L_1918:
        /*00d8*/ 	.byte	0x04, 0x17
        /*00da*/ 	.short	(.L_1920 - .L_1919)
.L_1919:
        /*00dc*/ 	.word	0x00000000
        /*00e0*/ 	.short	0x0007
        /*00e2*/ 	.short	0x0038
        /*00e4*/ 	.byte	0x00, 0xf5, 0x21, 0x00


	//----- nvinfo : EIATTR_KPARAM_INFO
	.align		4
.L_1920:
        /*00e8*/ 	.byte	0x04, 0x17
        /*00ea*/ 	.short	(.L_1922 - .L_1921)
.L_1921:
        /*00ec*/ 	.word	0x00000000
        /*00f0*/ 	.short	0x0006
        /*00f2*/ 	.short	0x0030
        /*00f4*/ 	.byte	0x00, 0xf5, 0x21, 0x00


	//----- nvinfo : EIATTR_KPARAM_INFO
	.align		4
.L_1922:
        /*00f8*/ 	.byte	0x04, 0x17
        /*00fa*/ 	.short	(.L_1924 - .L_1923)
.L_1923:
        /*00fc*/ 	.word	0x00000000
        /*0100*/ 	.short	0x0005
        /*0102*/ 	.short	0x0028
        /*0104*/ 	.byte	0x00, 0xf5, 0x21, 0x00


	//----- nvinfo : EIATTR_KPARAM_INFO
	.align		4
.L_1924:
        /*0108*/ 	.byte	0x04, 0x17
        /*010a*/ 	.short	(.L_1926 - .L_1925)
.L_1925:
        /*010c*/ 	.word	0x00000000
        /*0110*/ 	.short	0x0004
        /*0112*/ 	.short	0x0020
        /*0114*/ 	.byte	0x00, 0xf5, 0x21, 0x00


	//----- nvinfo : EIATTR_KPARAM_INFO
	.align		4
.L_1926:
        /*0118*/ 	.byte	0x04, 0x17
        /*011a*/ 	.short	(.L_1928 - .L_1927)
.L_1927:
        /*011c*/ 	.word	0x00000000
        /*0120*/ 	.short	0x0003
        /*0122*/ 	.short	0x0018
        /*0124*/ 	.byte	0x00, 0xf5, 0x21, 0x00


	//----- nvinfo : EIATTR_KPARAM_INFO
	.align		4
.L_1928:
        /*0128*/ 	.byte	0x04, 0x17
        /*012a*/ 	.short	(.L_1930 - .L_1929)
.L_1929:
        /*012c*/ 	.word	0x00000000
        /*0130*/ 	.short	0x0002
        /*0132*/ 	.short	0x0010
        /*0134*/ 	.byte	0x00, 0xf5, 0x21, 0x00


	//----- nvinfo : EIATTR_KPARAM_INFO
	.align		4
.L_1930:
        /*0138*/ 	.byte	0x04, 0x17
        /*013a*/ 	.short	(.L_1932 - .L_1931)
.L_1931:
        /*013c*/ 	.word	0x00000000
        /*0140*/ 	.short	0x0001
        /*0142*/ 	.short	0x0008
        /*0144*/ 	.byte	0x00, 0xf5, 0x21, 0x00


	//----- nvinfo : EIATTR_KPARAM_INFO
	.align		4
.L_1932:
        /*0148*/ 	.byte	0x04, 0x17
        /*014a*/ 	.short	(.L_1934 - .L_1933)
.L_1933:
        /*014c*/ 	.word	0x00000000
        /*0150*/ 	.short	0x0000
        /*0152*/ 	.short	0x0000
        /*0154*/ 	.byte	0x00, 0xf5, 0x21, 0x00


	//----- nvinfo : EIATTR_SPARSE_MMA_MASK
	.align		4
.L_1934:
        /*0158*/ 	.byte	0x03, 0x50
        /*015a*/ 	.short	0x0000


	//----- nvinfo : EIATTR_MAXREG_COUNT
	.align		4
        /*015c*/ 	.byte	0x03, 0x1b
        /*015e*/ 	.short	0x00ff


	//----- nvinfo : EIATTR_NUM_BARRIERS
	.align		4
        /*0160*/ 	.byte	0x02, 0x4c
        /*0162*/ 	.byte	0x01
	.zero		1


	//----- nvinfo : EIATTR_MERCURY_ISA_VERSION
	.align		4
        /*0164*/ 	.byte	0x03, 0x5f
        /*0166*/ 	.short	0x0101


	//----- nvinfo : EIATTR_VRC_CTA_INIT_COUNT
	.align		4
        /*0168*/ 	.byte	0x02, 0x4a
	.zero		1
	.zero		1


	//----- nvinfo : EIATTR_EXIT_INSTR_OFFSETS
	.align		4
        /*016c*/ 	.byte	0x04, 0x1c
        /*016e*/ 	.short	(.L_1936 - .L_1935)


	//   ....[0]....
.L_1935:
        /*0170*/ 	.word	0x00000340


	//   ....[1]....
        /*0174*/ 	.word	0x00001fc0


	//----- nvinfo : EIATTR_CRS_STACK_SIZE
	.align		4
.L_1936:
        /*0178*/ 	.byte	0x04, 0x1e
        /*017a*/ 	.short	(.L_1938 - .L_1937)
.L_1937:
        /*017c*/ 	.word	0x00000000


	//----- nvinfo : EIATTR_CBANK_PARAM_SIZE
	.align		4
.L_1938:
        /*0180*/ 	.byte	0x03, 0x19
        /*0182*/ 	.short	0x0098


	//----- nvinfo : EIATTR_PARAM_CBANK
	.align		4
        /*0184*/ 	.byte	0x04, 0x0a
        /*0186*/ 	.short	(.L_1940 - .L_1939)
	.align		4
.L_1939:
        /*0188*/ 	.word	index@(.nv.constant0._Z20rfwd_vxp_vzp_vxs_vzsPfS_S_S_S_S_S_S_S_S_S_S_S_S_fS_ffiiS_)
        /*018c*/ 	.short	0x0380
        /*018e*/ 	.short	0x0098


	//----- nvinfo : EIATTR_SW_WAR
	.align		4
.L_1940:
        /*0190*/ 	.byte	0x04, 0x36
        /*0192*/ 	.short	(.L_1942 - .L_1941)
.L_1941:
        /*0194*/ 	.word	0x00000008
.L_1942:


//--------------------- .nv.info._Z15fwd_txxzzxz_newPfS_S_S_S_S_S_S_S_S_S_S_S_S_S_fffS_ffiiS_ --------------------------
	.section	.nv.info._Z15fwd_txxzzxz_newPfS_S_S_S_S_S_S_S_S_S_S_S_S_S_fffS_ffiiS_,"",@"SHT_CUDA_INFO"
	.sectionflags	@""
	.align	4


	//----- nvinfo : EIATTR_CUDA_API_VERSION
	.align		4
        /*0000*/ 	.byte	0x04, 0x37
        /*0002*/ 	.short	(.L_1944 - .L_1943)
.L_1943:
        /*0004*/ 	.word	0x00000082


	//----- nvinfo : EIATTR_KPARAM_INFO
	.align		4
.L_1944:
        /*0008*/ 	.byte	0x04, 0x17
        /*000a*/ 	.short	(.L_1946 - .L_1945)
.L_1945:
        /*000c*/ 	.word	0x00000000
        /*0010*/ 	.short	0x0017
        /*0012*/ 	.short	0x00a0
        /*0014*/ 	.byte	0x00, 0xf5, 0x21, 0x00


	//----- nvinfo : EIATTR_KPARAM_INFO
	.align		4
.L_1946:
        /*0018*/ 	.byte	0x04, 0x17
        /*001a*/ 	.short	(.L_1948 - .L_1947)
.L_1947:
        /*001c*/ 	.word	0x00000000
        /*0020*/ 	.short	0x0016
        /*0022*/ 	.short	0x009c
        /*0024*/ 	.byte	0x00, 0xf0, 0x11, 0x00


	//----- nvinfo : EIATTR_KPARAM_INFO
	.align		4
.L_1948:
        /*0028*/ 	.byte	0x04, 0x17
        /*002a*/ 	.short	(.L_1950 - .L_1949)
.L_1949:
        /*002c*/ 	.word	0x00000000
        /*0030*/ 	.short	0x0015
        /*0032*/ 	.short	0x0098
        /*0034*/ 	.byte	0x00, 0xf0, 0x11, 0x00


	//----- nvinfo : EIATTR_KPARAM_INFO
	.align		4
.L_1950:
        /*0038*/ 	.byte	0x04, 0x17
        /*003a*/ 	.short	(.L_1952 - .L_1951)
.L_1951:
        /*003c*/ 	.word	0x00000000
        /*0040*/ 	.short	0x0014
        /*0042*/ 	.short	0x0094
        /*0044*/ 	.byte	0x00, 0xf0, 0x11, 0x00


	//----- nvinfo : EIATTR_KPARAM_INFO
	.align		4
.L_1952:
        /*0048*/ 	.byte	0x04, 0x17
        /*004a*/ 	.short	(.L_1954 - .L_1953)
.L_1953:
        /*004c*/ 	.word	0x00000000
        /*0050*/ 	.short	0x0013
        /*0052*/ 	.short	0x0090
        /*0054*/ 	.byte	0x00, 0xf0, 0x11, 0x00


	//----- nvinfo : EIATTR_KPARAM_INFO
	.align		4
.L_1954:
        /*0058*/ 	.byte	0x04, 0x17
        /*005a*/ 	.short	(.L_1956 - .L_1955)
.L_1955:
        /*005c*/ 	.word	0x00000000
        /*0060*/ 	.short	0x0012
        /*0062*/ 	.short	0x0088
        /*0064*/ 	.byte	0x00, 0xf5, 0x21, 0x00


	//----- nvinfo : EIATTR_KPARAM_INFO
	.align		4
.L_1956:
        /*0068*/ 	.byte	0x04, 0x17
        /*006a*/ 	.short	(.L_1958 - .L_1957)
.L_1957:
        /*006c*/ 	.word	0x00000000
        /*0070*/ 	.short	0x0011
        /*0072*/ 	.short	0x0080
        /*0074*/ 	.byte	0x00, 0xf0, 0x11, 0x00


	//----- nvinfo : EIATTR_KPARAM_INFO
	.align		4
.L_1958:
        /*0078*/ 	.byte	0x04, 0x17
        /*007a*/ 	.short	(.L_1960 - .L_1959)
.L_1959:
        /*007c*/ 	.word	0x00000000
        /*0080*/ 	.short	0x0010
        /*0082*/ 	.short	0x007c
        /*0084*/ 	.byte	0x00, 0xf0, 0x11, 0x00


	//----- nvinfo : EIATTR_KPARAM_INFO
	.align		4
.L_1960:
        /*0088*/ 	.byte	0x04, 0x17
        /*008a*/ 	.short	(.L_1962 - .L_1961)
.L_1961:
        /*008c*/ 	.word	0x00000000
        /*0090*/ 	.short	0x000f
        /*0092*/ 	.short	0x0078
        /*0094*/ 	.byte	0x00, 0xf0, 0x11, 0x00


	//----- nvinfo : EIATTR_KPARAM_INFO
	.align		4
.L_1962:
        /*0098*/ 	.byte	0x04, 0x17
        /*009a*/ 	.short	(.L_1964 - .L_1963)
.L_1963:
        /*009c*/ 	.word	0x00000000
        /*00a0*/ 	.short	0x000e
        /*00a2*/ 	.short	0x0070
        /*00a4*/ 	.byte	0x00, 0xf5, 0x21, 0x00


	//----- nvinfo : EIATTR_KPARAM_INFO
	.align		4
.L_1964:
        /*00a8*/ 	.byte	0x04, 0x17
        /*00aa*/ 	.short	(.L_1966 - .L_1965)
.L_1965:
        /*00ac*/ 	.word	0x00000000
        /*00b0*/ 	.short	0x000d
        /*00b2*/ 	.short	0x0068
        /*00b4*/ 	.byte	0x00, 0xf5, 0x21, 0x00


	//----- nvinfo : EIATTR_KPARAM_INFO
	.align		4
.L_1966:
        /*00b8*/ 	.byte	0x04, 0x17
        /*00ba*/ 	.short	(.L_1968 - .L_1967)
.L_1967:
        /*00bc*/ 	.word	0x00000000
        /*00c0*/ 	.short	0x000c
        /*00c2*/ 	.short	0x0060
        /*00c4*/ 	.byte	0x00, 0xf5, 0x21, 0x00


	//----- nvinfo : EIATTR_KPARAM_INFO
	.align		4
.L_1968:
        /*00c8*/ 	.byte	0x04, 0x17
        /*00ca*/ 	.short	(.L_1970 - .L_1969)
.L_1969:
        /*00cc*/ 	.word	0x00000000
        /*00d0*/ 	.short	0x000b
        /*00d2*/ 	.short	0x0058
        /*00d4*/ 	.byte	0x00, 0xf5, 0x21, 0x00


	//----- nvinfo : EIATTR_KPARAM_INFO
	.align		4
.L_1970:
        /*00d8*/ 	.byte	0x04, 0x17
        /*00da*/ 	.short	(.L_1972 - .L_1971)
.L_1971:
        /*00dc*/ 	.word	0x00000000
        /*00e0*/ 	.short	0x000a
        /*00e2*/ 	.short	0x0050
        /*00e4*/ 	.byte	0x00, 0xf5, 0x21, 0x00


	//----- nvinfo : EIATTR_KPARAM_INFO
	.align		4
.L_1972:
        /*00e8*/ 	.byte	0x04, 0x17
        /*00ea*/ 	.short	(.L_1974 - .L_1973)
.L_1973:
        /*00ec*/ 	.word	0x00000000
        /*00f0*/ 	.short	0x0009
        /*00f2*/ 	.short	0x0048
        /*00f4*/ 	.byte	0x00, 0xf5, 0x21, 0x00


	//----- nvinfo : EIATTR_KPARAM_INFO
	.align		4
.L_1974:
        /*00f8*/ 	.byte	0x04, 0x17
        /*00fa*/ 	.short	(.L_1976 - .L_1975)
.L_1975:
        /*00fc*/ 	.word	0x00000000
        /*0100*/ 	.short	0x0008
        /*0102*/ 	.short	0x0040
        /*0104*/ 	.byte	0x00, 0xf5, 0x21, 0x00


	//----- nvinfo : EIATTR_KPARAM_INFO
	.align		4
.L_1976:
        /*0108*/ 	.byte	0x04, 0x17
        /*010a*/ 	.short	(.L_1978 - .L_1977)
.L_1977:
        /*010c*/ 	.word	0x00000000
        /*0110*/ 	.short	0x0007
        /*0112*/ 	.short	0x0038
        /*0114*/ 	.byte	0x00, 0xf5, 0x21, 0x00


	//----- nvinfo : EIATTR_KPARAM_INFO
	.align		4
.L_1978:
        /*0118*/ 	.byte	0x04, 0x17
        /*011a*/ 	.short	(.L_1980 - .L_1979)
.L_1979:
        /*011c*/ 	.word	0x00000000
        /*0120*/ 	.short	0x0006
        /*0122*/ 	.short	0x0030
        /*0124*/ 	.byte	0x00, 0xf5, 0x21, 0x00


	//----- nvinfo : EIATTR_KPARAM_INFO
	.align		4
.L_1980:
        /*0128*/ 	.byte	0x04, 0x17
        /*012a*/ 	.short	(.L_1982 - .L_1981)
.L_1981:
        /*012c*/ 	.word	0x00000000
        /*0130*/ 	.short	0x0005
        /*0132*/ 	.short	0x0028
        /*0134*/ 	.byte	0x00, 0xf5, 0x21, 0x00


	//----- nvinfo : EIATTR_KPARAM_INFO
	.align		4
.L_1982:
        /*0138*/ 	.byte	0x04, 0x17
        /*013a*/ 	.short	(.L_1984 - .L_1983)
.L_1983:
        /*013c*/ 	.word	0x00000000
        /*0140*/ 	.short	0x0004
        /*0142*/ 	.short	0x0020
        /*0144*/ 	.byte	0x00, 0xf5, 0x21, 0x00


	//----- nvinfo : EIATTR_KPARAM_INFO
	.align		4
.L_1984:
        /*0148*/ 	.byte	0x04, 0x17
        /*014a*/ 	.short	(.L_1986 - .L_1985)
.L_1985:
        /*014c*/ 	.word	0x00000000
        /*0150*/ 	.short	0x0003
        /*0152*/ 	.short	0x0018
        /*0154*/ 	.byte	0x00, 0xf5, 0x21, 0x00


	//----- nvinfo : EIATTR_KPARAM_INFO
	.align		4
.L_1986:
        /*0158*/ 	.byte	0x04, 0x17
        /*015a*/ 	.short	(.L_1988 - .L_1987)
.L_1987:
        /*015c*/ 	.word	0x00000000
        /*0160*/ 	.short	0x0002
        /*0162*/ 	.short	0x0010
        /*0164*/ 	.byte	0x00, 0xf5, 0x21, 0x00


	//----- nvinfo : EIATTR_KPARAM_INFO
	.align		4
.L_1988:
        /*0168*/ 	.byte	0x04, 0x17
        /*016a*/ 	.short	(.L_1990 - .L_1989)
.L_1989:
        /*016c*/ 	.word	0x00000000
        /*0170*/ 	.short	0x0001
        /*0172*/ 	.short	0x0008
        /*0174*/ 	.byte	0x00, 0xf5, 0x21, 0x00


	//----- nvinfo : EIATTR_KPARAM_INFO
	.align		4
.L_1990:
        /*0178*/ 	.byte	0x04, 0x17
        /*017a*/ 	.short	(.L_1992 - .L_1991)
.L_1991:
        /*017c*/ 	.word	0x00000000
        /*0180*/ 	.short	0x0000
        /*0182*/ 	.short	0x0000
        /*0184*/ 	.byte	0x00, 0xf5, 0x21, 0x00


	//----- nvinfo : EIATTR_SPARSE_MMA_MASK
	.align		4
.L_1992:
        /*0188*/ 	.byte	0x03, 0x50
        /*018a*/ 	.short	0x0000


	//----- nvinfo : EIATTR_MAXREG_COUNT
	.align		4
        /*018c*/ 	.byte	0x03, 0x1b
        /*018e*/ 	.short	0x00ff


	//----- nvinfo : EIATTR_NUM_BARRIERS
	.align		4
        /*0190*/ 	.byte	0x02, 0x4c
        /*0192*/ 	.byte	0x01
	.zero		1


	//----- nvinfo : EIATTR_MERCURY_ISA_VERSION
	.align		4
        /*0194*/ 	.byte	0x03, 0x5f
        /*0196*/ 	.short	0x0101


	//----- nvinfo : EIATTR_VRC_CTA_INIT_COUNT
	.align		4
        /*0198*/ 	.byte	0x02, 0x4a
	.zero		1
	.zero		1


	//----- nvinfo : EIATTR_EXIT_INSTR_OFFSETS
	.align		4
        /*019c*/ 	.byte	0x04, 0x1c
        /*019e*/ 	.short	(.L_1994 - .L_1993)


	//   ....[0]....
.L_1993:
        /*01a0*/ 	.word	0x00000270


	//   ....[1]....
        /*01a4*/ 	.word	0x00001900


	//----- nvinfo : EIATTR_CRS_STACK_SIZE
	.align		4
.L_1994:
        /*01a8*/ 	.byte	0x04, 0x1e
        /*01aa*/ 	.short	(.L_1996 - .L_1995)
.L_1995:
        /*01ac*/ 	.word	0x00000000


	//----- nvinfo : EIATTR_CBANK_PARAM_SIZE
	.align		4
.L_1996:
        /*01b0*/ 	.byte	0x03, 0x19
        /*01b2*/ 	.short	0x00a8


	//----- nvinfo : EIATTR_PARAM_CBANK
	.align		4
        /*01b4*/ 	.byte	0x04, 0x0a
        /*01b6*/ 	.short	(.L_1998 - .L_1997)
	.align		4
.L_1997:
        /*01b8*/ 	.word	index@(.nv.constant0._Z15fwd_txxzzxz_newPfS_S_S_S_S_S_S_S_S_S_S_S_S_S_fffS_ffiiS_)
        /*01bc*/ 	.short	0x0380
        /*01be*/ 	.short	0x00a8


	//----- nvinfo : EIATTR_SW_WAR
	.align		4
.L_1998:
        /*01c0*/ 	.byte	0x04, 0x36
        /*01c2*/ 	.short	(.L_2000 - .L_1999)
.L_1999:
        /*01c4*/ 	.word	0x00000008
.L_2000:


//--------------------- .nv.info._Z11fwd_txxzzxzPfS_S_S_S_S_S_S_S_S_S_fS_ffiiS_ --------------------------
	.section	.nv.info._Z11fwd_txxzzxzPfS_S_S_S_S_S_S_S_S_S_fS_ffiiS_,"",@"SHT_CUDA_INFO"
	.sectionflags	@""
	.align	4


	//----- nvinfo : EIATTR_CUDA_API_VERSION
	.align		4
        /*0000*/ 	.byte	0x04, 0x37
        /*0002*/ 	.short	(.L_2002 - .L_2001)
.L_2001:
        /*0004*/ 	.word	0x00000082


	//----- nvinfo : EIATTR_KPARAM_INFO
	.align		4
.L_2002:
        /*0008*/ 	.byte	0x04, 0x17
        /*000a*/ 	.short	(.L_2004 - .L_2003)
.L_2003:
        /*000c*/ 	.word	0x00000000
        /*0010*/ 	.short	0x0011
        /*0012*/ 	.short	0x0078
        /*0014*/ 	.byte	0x00, 0xf5, 0x21, 0x00


	//----- nvinfo : EIATTR_KPARAM_INFO
	.align		4
.L_2004:
        /*0018*/ 	.byte	0x04, 0x17
        /*001a*/ 	.short	(.L_2006 - .L_2005)
.L_2005:
        /*001c*/ 	.word	0x00000000
        /*0020*/ 	.short	0x0010
        /*0022*/ 	.short	0x0074
        /*0024*/ 	.byte	0x00, 0xf0, 0x11, 0x00


	//----- nvinfo : EIATTR_KPARAM_INFO
	.align		4
.L_2006:
        /*0028*/ 	.byte	0x04, 0x17
        /*002a*/ 	.short	(.L_2008 - .L_2007)
.L_2007:
        /*002c*/ 	.word	0x00000000
        /*0030*/ 	.short	0x000f
        /*0032*/ 	.short	0x0070
        /*0034*/ 	.byte	0x00, 0xf0, 0x11, 0x00


	//----- nvinfo : EIATTR_KPARAM_INFO
	.align		4
.L_2008:
        /*0038*/ 	.byte	0x04, 0x17
        /*003a*/ 	.short	(.L_2010 - .L_2009)
.L_2009:
        /*003c*/ 	.word	0x00000000
        /*0040*/ 	.short	0x000e
        /*0042*/ 	.short	0x006c
        /*0044*/ 	.byte	0x00, 0xf0, 0x11, 0x00


	//----- nvinfo : EIATTR_KPARAM_INFO
	.align		4
.L_2010:
        /*0048*/ 	.byte	0x04, 0x17
        /*004a*/ 	.short	(.L_2012 - .L_2011)
.L_2011:
        /*004c*/ 	.word	0x00000000
        /*0050*/ 	.short	0x000d
        /*0052*/ 	.short	0x0068
        /*0054*/ 	.byte	0x00, 0xf0, 0x11, 0x00


	//----- nvinfo : EIATTR_KPARAM_INFO
	.align		4
.L_2012:
        /*0058*/ 	.byte	0x04, 0x17
        /*005a*/ 	.short	(.L_2014 - .L_2013)
.L_2013:
        /*005c*/ 	.word	0x00000000
        /*0060*/ 	.short	0x000c
        /*0062*/ 	.short	0x0060
        /*0064*/ 	.byte	0x00, 0xf5, 0x21, 0x00


	//----- nvinfo : EIATTR_KPARAM_INFO
	.align		4
.L_2014:
        /*0068*/ 	.byte	0x04, 0x17
        /*006a*/ 	.short	(.L_2016 - .L_2015)
.L_2015:
        /*006c*/ 	.word	0x00000000
        /*0070*/ 	.short	0x000b
        /*0072*/ 	.short	0x0058
        /*0074*/ 	.byte	0x00, 0xf0, 0x11, 0x00


	//----- nvinfo : EIATTR_KPARAM_INFO
	.align		4
.L_2016:
        /*0078*/ 	.byte	0x04, 0x17
        /*007a*/ 	.short	(.L_2018 - .L_2017)
.L_2017:
        /*007c*/ 	.word	0x00000000
        /*0080*/ 	.short	0x000a
        /*0082*/ 	.short	0x0050
        /*0084*/ 	.byte	0x00, 0xf5, 0x21, 0x00


	//----- nvinfo : EIATTR_KPARAM_INFO
	.align		4
.L_2018:
        /*0088*/ 	.byte	0x04, 0x17
        /*008a*/ 	.short	(.L_2020 - .L_2019)
.L_2019:
        /*008c*/ 	.word	0x00000000
        /*0090*/ 	.short	0x0009
        /*0092*/ 	.short	0x0048
        /*0094*/ 	.byte	0x00, 0xf5, 0x21, 0x00


	//----- nvinfo : EIATTR_KPARAM_INFO
	.align		4
.L_2020:
        /*0098*/ 	.byte	0x04, 0x17
        /*009a*/ 	.short	(.L_2022 - .L_2021)
.L_2021:
        /*009c*/ 	.word	0x00000000
        /*00a0*/ 	.short	0x0008
        /*00a2*/ 	.short	0x0040
        /*00a4*/ 	.byte	0x00, 0xf5, 0x21, 0x00


	//----- nvinfo : EIATTR_KPARAM_INFO
	.align		4
.L_2022:
        /*00a8*/ 	.byte	0x04, 0x17
        /*00aa*/ 	.short	(.L_2024 - .L_2023)
.L_2023:
        /*00ac*/ 	.word	0x00000000
        /*00b0*/ 	.short	0x0007
        /*00b2*/ 	.short	0x0038
        /*00b4*/ 	.byte	0x00, 0xf5, 0x21, 0x00


	//----- nvinfo : EIATTR_KPARAM_INFO
	.align		4
.L_2024:
        /*00b8*/ 	.byte	0x04, 0x17
        /*00ba*/ 	.short	(.L_2026 - .L_2025)
.L_2025:
        /*00bc*/ 	.word	0x00000000
        /*00c0*/ 	.short	0x0006
        /*00c2*/ 	.short	0x0030
        /*00c4*/ 	.byte	0x00, 0xf5, 0x21, 0x00


	//----- nvinfo : EIATTR_KPARAM_INFO
	.align		4
.L_2026:
        /*00c8*/ 	.byte	0x04, 0x17
        /*00ca*/ 	.short	(.L_2028 - .L_2027)
.L_2027:
        /*00cc*/ 	.word	0x00000000
        /*00d0*/ 	.short	0x0005
        /*00d2*/ 	.short	0x0028
        /*00d4*/ 	.byte	0x00, 0xf5, 0x21, 0x00


	//----- nvinfo : EIATTR_KPARAM_INFO
	.align		4
.L_2028:
        /*00d8*/ 	.byte	0x04, 0x17
        /*00da*/ 	.short	(.L_2030 - .L_2029)
.L_2029:
        /*00dc*/ 	.word	0x00000000
        /*00e0*/ 	.short	0x0004
        /*00e2*/ 	.short	0x0020
        /*00e4*/ 	.byte	0x00, 0xf5, 0x21, 0x00


	//----- nvinfo : EIATTR_KPARAM_INFO
	.align		4
.L_2030:
        /*00e8*/ 	.byte	0x04, 0x17
        /*00ea*/ 	.short	(.L_2032 - .L_2031)
.L_2031:
        /*00ec*/ 	.word	0x00000000
        /*00f0*/ 	.short	0x0003
        /*00f2*/ 	.short	0x0018
        /*00f4*/ 	.byte	0x00, 0xf5, 0x21, 0x00


	//----- nvinfo : EIATTR_KPARAM_INFO
	.align		4
.L_2032:
        /*00f8*/ 	.byte	0x04, 0x17
        /*00fa*/ 	.short	(.L_2034 - .L_2033)
.L_2033:
        /*00fc*/ 	.word	0x00000000
        /*0100*/ 	.short	0x0002
        /*0102*/ 	.short	0x0010
        /*0104*/ 	.byte	0x00, 0xf5, 0x21, 0x00


	//----- nvinfo : EIATTR_KPARAM_INFO
	.align		4
.L_2034:
        /*0108*/ 	.byte	0x04, 0x17
        /*010a*/ 	.short	(.L_2036 - .L_2035)
.L_2035:
        /*010c*/ 	.word	0x00000000
        /*0110*/ 	.short	0x0001
        /*0112*/ 	.short	0x0008
        /*0114*/ 	.byte	0x00, 0xf5, 0x21, 0x00


	//----- nvinfo : EIATTR_KPARAM_INFO
	.align		4
.L_2036:
        /*0118*/ 	.byte	0x04, 0x17
        /*011a*/ 	.short	(.L_2038 - .L_2037)
.L_2037:
        /*011c*/ 	.word	0x00000000
        /*0120*/ 	.short	0x0000
        /*0122*/ 	.short	0x0000
        /*0124*/ 	.byte	0x00, 0xf5, 0x21, 0x00


	//----- nvinfo : EIATTR_SPARSE_MMA_MASK
	.align		4
.L_2038:
        /*0128*/ 	.byte	0x03, 0x50
        /*012a*/ 	.short	0x0000


	//----- nvinfo : EIATTR_MAXREG_COUNT
	.align		4
        /*012c*/ 	.byte	0x03, 0x1b
        /*012e*/ 	.short	0x00ff


	//----- nvinfo : EIATTR_NUM_BARRIERS
	.align		4
        /*0130*/ 	.byte	0x02, 0x4c
        /*0132*/ 	.byte	0x01
	.zero		1


	//----- nvinfo : EIATTR_MERCURY_ISA_VERSION
	.align		4
        /*0134*/ 	.byte	0x03, 0x5f
        /*0136*/ 	.short	0x0101


	//----- nvinfo : EIATTR_VRC_CTA_INIT_COUNT
	.align		4
        /*0138*/ 	.byte	0x02, 0x4a
	.zero		1
	.zero		1


	//----- nvinfo : EIATTR_EXIT_INSTR_OFFSETS
	.align		4
        /*013c*/ 	.byte	0x04, 0x1c
        /*013e*/ 	.short	(.L_2040 - .L_2039)


	//   ....[0]....
.L_2039:
        /*0140*/ 	.word	0x00000270


	//   ....[1]....
        /*0144*/ 	.word	0x000013c0


	//----- nvinfo : EIATTR_CRS_STACK_SIZE
	.align		4
.L_2040:
        /*0148*/ 	.byte	0x04, 0x1e
        /*014a*/ 	.short	(.L_2042 - .L_2041)
.L_2041:
        /*014c*/ 	.word	0x00000000


	//----- nvinfo : EIATTR_CBANK_PARAM_SIZE
	.align		4
.L_2042:
        /*0150*/ 	.byte	0x03, 0x19
        /*0152*/ 	.short	0x0080


	//----- nvinfo : EIATTR_PARAM_CBANK
	.align		4
        /*0154*/ 	.byte	0x04, 0x0a
        /*0156*/ 	.short	(.L_2044 - .L_2043)
	.align		4
.L_2043:
        /*0158*/ 	.word	index@(.nv.constant0._Z11fwd_txxzzxzPfS_S_S_S_S_S_S_S_S_S_fS_ffiiS_)
        /*015c*/ 	.short	0x0380
        /*015e*/ 	.short	0x0080


	//----- nvinfo : EIATTR_SW_WAR
	.align		4
.L_2044:
        /*0160*/ 	.byte	0x04, 0x36
        /*0162*/ 	.short	(.L_2046 - .L_2045)
.L_2045:
        /*0164*/ 	.word	0x00000008
.L_2046:


//--------------------- .nv.info._Z13fwd_sum_vx_vzPfS_S_S_S_S_ii --------------------------
	.section	.nv.info._Z13fwd_sum_vx_vzPfS_S_S_S_S_ii,"",@"SHT_CUDA_INFO"
	.sectionflags	@""
	.align	4


	//----- nvinfo : EIATTR_CUDA_API_VERSION
	.align		4
        /*0000*/ 	.byte	0x04, 0x37
        /*0002*/ 	.short	(.L_2048 - .L_2047)
.L_2047:
        /*0004*/ 	.word	0x00000082


	//----- nvinfo : EIATTR_KPARAM_INFO
	.align		4
.L_2048:
        /*0008*/ 	.byte	0x04, 0x17
        /*000a*/ 	.short	(.L_2050 - .L_2049)
.L_2049:
        /*000c*/ 	.word	0x00000000
        /*0010*/ 	.short	0x0007
        /*0012*/ 	.short	0x0034
        /*0014*/ 	.byte	0x00, 0xf0, 0x11, 0x00


	//----- nvinfo : EIATTR_KPARAM_INFO
	.align		4
.L_2050:
        /*0018*/ 	.byte	0x04, 0x17
        /*001a*/ 	.short	(.L_2052 - .L_2051)
.L_2051:
        /*001c*/ 	.word	0x00000000
        /*0020*/ 	.short	0x0006
        /*0022*/ 	.short	0x0030
        /*0024*/ 	.byte	0x00, 0xf0, 0x11, 0x00


	//----- nvinfo : EIATTR_KPARAM_INFO
	.align		4
.L_2052:
        /*0028*/ 	.byte	0x04, 0x17
        /*002a*/ 	.short	(.L_2054 - .L_2053)
.L_2053:
        /*002c*/ 	.word	0x00000000
        /*0030*/ 	.short	0x0005
        /*0032*/ 	.short	0x0028
        /*0034*/ 	.byte	0x00, 0xf5, 0x21, 0x00


	//----- nvinfo : EIATTR_KPARAM_INFO
	.align		4
.L_2054:
        /*0038*/ 	.byte	0x04, 0x17
        /*003a*/ 	.short	(.L_2056 - .L_2055)
.L_2055:
        /*003c*/ 	.word	0x00000000
        /*0040*/ 	.short	0x0004
        /*0042*/ 	.short	0x0020
        /*0044*/ 	.byte	0x00, 0xf5, 0x21, 0x00


	//----- nvinfo : EIATTR_KPARAM_INFO
	.align		4
.L_2056:
        /*0048*/ 	.byte	0x04, 0x17
        /*004a*/ 	.short	(.L_2058 - .L_2057)
.L_2057:
        /*004c*/ 	.word	0x00000000
        /*0050*/ 	.short	0x0003
        /*0052*/ 	.short	0x0018
        /*0054*/ 	.byte	0x00, 0xf5, 0x21, 0x00


	//----- nvinfo : EIATTR_KPARAM_INFO
	.align		4
.L_2058:
        /*0058*/ 	.byte	0x04, 0x17
        /*005a*/ 	.short	(.L_2060 - .L_2059)
.L_2059:
        /*005c*/ 	.word	0x00000000
        /*0060*/ 	.short	0x0002
        /*0062*/ 	.short	0x0010
        /*0064*/ 	.byte	0x00, 0xf5, 0x21, 0x00


	//----- nvinfo : EIATTR_KPARAM_INFO
	.align		4
.L_2060:
        /*0068*/ 	.byte	0x04, 0x17
        /*006a*/ 	.short	(.L_2062 - .L_2061)
.L_2061:
        /*006c*/ 	.word	0x00000000
        /*0070*/ 	.short	0x0001
        /*0072*/ 	.short	0x0008
        /*0074*/ 	.byte	0x00, 0xf5, 0x21, 0x00


	//----- nvinfo : EIATTR_KPARAM_INFO
	.align		4
.L_2062:
        /*0078*/ 	.byte	0x04, 0x17
        /*007a*/ 	.short	(.L_2064 - .L_2063)
.L_2063:
        /*007c*/ 	.word	0x00000000
        /*0080*/ 	.short	0x0000
        /*0082*/ 	.short	0x0000
        /*0084*/ 	.byte	0x00, 0xf5, 0x21, 0x00


	//----- nvinfo : EIATTR_SPARSE_MMA_MASK
	.align		4
.L_2064:
        /*0088*/ 	.byte	0x03, 0x50
        /*008a*/ 	.short	0x0000


	//----- nvinfo : EIATTR_MAXREG_COUNT
	.align		4
        /*008c*/ 	.byte	0x03, 0x1b
        /*008e*/ 	.short	0x00ff


	//----- nvinfo : EIATTR_MERCURY_ISA_VERSION
	.align		4
        /*0090*/ 	.byte	0x03, 0x5f
        /*0092*/ 	.short	0x0101


	//----- nvinfo : EIATTR_VRC_CTA_INIT_COUNT
	.align		4
        /*0094*/ 	.byte	0x02, 0x4a
	.zero		1
	.zero		1


	//----- nvinfo : EIATTR_EXIT_INSTR_OFFSETS
	.align		4
        /*0098*/ 	.byte	0x04, 0x1c
        /*009a*/ 	.short	(.L_2066 - .L_2065)


	//   ....[0]....
.L_2065:
        /*009c*/ 	.word	0x000000c0


	//   ....[1]....
        /*00a0*/ 	.word	0x000002c0


	//----- nvinfo : EIATTR_CBANK_PARAM_SIZE
	.align		4
.L_2066:
        /*00a4*/ 	.byte	0x03, 0x19
        /*00a6*/ 	.short	0x0038


	//----- nvinfo : EIATTR_PARAM_CBANK
	.align		4
        /*00a8*/ 	.byte	0x04, 0x0a
        /*00aa*/ 	.short	(.L_2068 - .L_2067)
	.align		4
.L_2067:
        /*00ac*/ 	.word	index@(.nv.constant0._Z13fwd_sum_vx_vzPfS_S_S_S_S_ii)
        /*00b0*/ 	.short	0x0380
        /*00b2*/ 	.short	0x0038


	//----- nvinfo : EIATTR_SW_WAR
	.align		4
.L_2068:
        /*00b4*/ 	.byte	0x04, 0x36
        /*00b6*/ 	.short	(.L_2070 - .L_2069)
.L_2069:
        /*00b8*/ 	.word	0x00000008
.L_2070:


//--------------------- .nv.info._Z19fwd_vxp_vzp_vxs_vzsPfS_S_S_S_S_S_S_S_S_S_S_S_S_fS_ffiiS_ --------------------------
	.section	.nv.info._Z19fwd_vxp_vzp_vxs_vzsPfS_S_S_S_S_S_S_S_S_S_S_S_S_fS_ffiiS_,"",@"SHT_CUDA_INFO"
	.sectionflags	@""
	.align	4


	//----- nvinfo : EIATTR_CUDA_API_VERSION
	.align		4
        /*0000*/ 	.byte	0x04, 0x37
        /*0002*/ 	.short	(.L_2072 - .L_2071)
.L_2071:
        /*0004*/ 	.word	0x00000082


	//----- nvinfo : EIATTR_KPARAM_INFO
	.align		4
.L_2072:
        /*0008*/ 	.byte	0x04, 0x17
        /*000a*/ 	.short	(.L_2074 - .L_2073)
.L_2073:
        /*000c*/ 	.word	0x00000000
        /*0010*/ 	.short	0x0014
        /*0012*/ 	.short	0x0090
        /*0014*/ 	.byte	0x00, 0xf5, 0x21, 0x00


	//----- nvinfo : EIATTR_KPARAM_INFO
	.align		4
.L_2074:
        /*0018*/ 	.byte	0x04, 0x17
        /*001a*/ 	.short	(.L_2076 - .L_2075)
.L_2075:
        /*001c*/ 	.word	0x00000000
        /*0020*/ 	.short	0x0013
        /*0022*/ 	.short	0x008c
        /*0024*/ 	.byte	0x00, 0xf0, 0x11, 0x00


	//----- nvinfo : EIATTR_KPARAM_INFO
	.align		4
.L_2076:
        /*0028*/ 	.byte	0x04, 0x17
        /*002a*/ 	.short	(.L_2078 - .L_2077)
.L_2077:
        /*002c*/ 	.word	0x00000000
        /*0030*/ 	.short	0x0012
        /*0032*/ 	.short	0x0088
        /*0034*/ 	.byte	0x00, 0xf0, 0x11, 0x00


	//----- nvinfo : EIATTR_KPARAM_INFO
	.align		4
.L_2078:
        /*0038*/ 	.byte	0x04, 0x17
        /*003a*/ 	.short	(.L_2080 - .L_2079)
.L_2079:
        /*003c*/ 	.word	0x00000000
        /*0040*/ 	.short	0x0011
        /*0042*/ 	.short	0x0084
        /*0044*/ 	.byte	0x00, 0xf0, 0x11, 0x00


	//----- nvinfo : EIATTR_KPARAM_INFO
	.align		4
.L_2080:
        /*0048*/ 	.byte	0x04, 0x17
        /*004a*/ 	.short	(.L_2082 - .L_2081)
.L_2081:
        /*004c*/ 	.word	0x00000000
        /*0050*/ 	.short	0x0010
        /*0052*/ 	.short	0x0080
        /*0054*/ 	.byte	0x00, 0xf0, 0x11, 0x00


	//----- nvinfo : EIATTR_KPARAM_INFO
	.align		4
.L_2082:
        /*0058*/ 	.byte	0x04, 0x17
        /*005a*/ 	.short	(.L_2084 - .L_2083)
.L_2083:
        /*005c*/ 	.word	0x00000000
        /*0060*/ 	.short	0x000f
        /*0062*/ 	.short	0x0078
        /*0064*/ 	.byte	0x00, 0xf5, 0x21, 0x00


	//----- nvinfo : EIATTR_KPARAM_INFO
	.align		4
.L_2084:
        /*0068*/ 	.byte	0x04, 0x17
        /*006a*/ 	.short	(.L_2086 - .L_2085)
.L_2085:
        /*006c*/ 	.word	0x00000000
        /*0070*/ 	.short	0x000e
        /*0072*/ 	.short	0x0070
        /*0074*/ 	.byte	0x00, 0xf0, 0x11, 0x00


	//----- nvinfo : EIATTR_KPARAM_INFO
	.align		4
.L_2086:
        /*0078*/ 	.byte	0x04, 0x17
        /*007a*/ 	.short	(.L_2088 - .L_2087)
.L_2087:
        /*007c*/ 	.word	0x00000000
        /*0080*/ 	.short	0x000d
        /*0082*/ 	.short	0x0068
        /*0084*/ 	.byte	0x00, 0xf5, 0x21, 0x00


	//----- nvinfo : EIATTR_KPARAM_INFO
	.align		4
.L_2088:
        /*0088*/ 	.byte	0x04, 0x17
        /*008a*/ 	.short	(.L_2090 - .L_2089)
.L_2089:
        /*008c*/ 	.word	0x00000000
        /*0090*/ 	.short	0x000c
        /*0092*/ 	.short	0x0060
        /*0094*/ 	.byte	0x00, 0xf5, 0x21, 0x00


	//----- nvinfo : EIATTR_KPARAM_INFO
	.align		4
.L_2090:
        /*0098*/ 	.byte	0x04, 0x17
        /*009a*/ 	.short	(.L_2092 - .L_2091)
.L_2091:
        /*009c*/ 	.word	0x00000000
        /*00a0*/ 	.short	0x000b
        /*00a2*/ 	.short	0x0058
        /*00a4*/ 	.byte	0x00, 0xf5, 0x21, 0x00


	//----- nvinfo : EIATTR_KPARAM_INFO
	.align		4
.L_2092:
        /*00a8*/ 	.byte	0x04, 0x17
        /*00aa*/ 	.short	(.L_2094 - .L_2093)
.L_2093:
        /*00ac*/ 	.word	0x00000000
        /*00b0*/ 	.short	0x000a
        /*00b2*/ 	.short	0x0050
        /*00b4*/ 	.byte	0x00, 0xf5, 0x21, 0x00


	//----- nvinfo : EIATTR_KPARAM_INFO
	.align		4
.L_2094:
        /*00b8*/ 	.byte	0x04, 0x17
        /*00ba*/ 	.short	(.L_2096 - .L_2095)
.L_2095:
        /*00bc*/ 	.word	0x00000000
        /*00c0*/ 	.short	0x0009
        /*00c2*/ 	.short	0x0048
        /*00c4*/ 	.byte	0x00, 0xf5, 0x21, 0x00


	//----- nvinfo : EIATTR_KPARAM_INFO
	.align		4
.L_2096:
        /*00c8*/ 	.byte	0x04, 0x17
        /*00ca*/ 	.short	(.L_2098 - .L_2097)
.L_2097:
        /*00cc*/ 	.word	0x00000000
        /*00d0*/ 	.short	0x0008
        /*00d2*/ 	.short	0x0040
        /*00d4*/ 	.byte	0x00, 0xf5, 0x21, 0x00


	//----- nvinfo : EIATTR_KPARAM_INFO
	.align		4
.L_2098:
        /*00d8*/ 	.byte	0x04, 0x17
        /*00da*/ 	.short	(.L_2100 - .L_2099)
.L_2099:
        /*00dc*/ 	.word	0x00000000
        /*00e0*/ 	.short	0x0007
        /*00e2*/ 	.short	0x0038
        /*00e4*/ 	.byte	0x00, 0xf5, 0x21, 0x00


	//----- nvinfo : EIATTR_KPARAM_INFO
	.align		4
.L_2100:
        /*00e8*/ 	.byte	0x04, 0x17
        /*00ea*/ 	.short	(.L_2102 - .L_2101)
.L_2101:
        /*00ec*/ 	.word	0x00000000
        /*00f0*/ 	.short	0x0006
        /*00f2*/ 	.short	0x0030
        /*00f4*/ 	.byte	0x00, 0xf5, 0x21, 0x00


	//----- nvinfo : EIATTR_KPARAM_INFO
	.align		4
.L_2102:
        /*00f8*/ 	.byte	0x04, 0x17
        /*00fa*/ 	.short	(.L_2104 - .L_2103)
.L_2103:
        /*00fc*/ 	.word	0x00000000
        /*0100*/ 	.short	0x0005
        /*0102*/ 	.short	0x0028
        /*0104*/ 	.byte	0x00, 0xf5, 0x21, 0x00


	//----- nvinfo : EIATTR_KPARAM_INFO
	.align		4
.L_2104:
        /*0108*/ 	.byte	0x04, 0x17
        /*010a*/ 	.short	(.L_2106 - .L_2105)
.L_2105:
        /*010c*/ 	.word	0x00000000
        /*0110*/ 	.short	0x0004
        /*0112*/ 	.short	0x0020
        /*0114*/ 	.byte	0x00, 0xf5, 0x21, 0x00


	//----- nvinfo : EIATTR_KPARAM_INFO
	.align		4
.L_2106:
        /*0118*/ 	.byte	0x04, 0x17
        /*011a*/ 	.short	(.L_2108 - .L_2107)
.L_2107:
        /*011c*/ 	.word	0x00000000
        /*0120*/ 	.short	0x0003
        /*0122*/ 	.short	0x0018
        /*0124*/ 	.byte	0x00, 0xf5, 0x21, 0x00


	//----- nvinfo : EIATTR_KPARAM_INFO
	.align		4
.L_2108:
        /*0128*/ 	.byte	0x04, 0x17
        /*012a*/ 	.short	(.L_2110 - .L_2109)
.L_2109:
        /*012c*/ 	.word	0x00000000
        /*0130*/ 	.short	0x0002
        /*0132*/ 	.short	0x0010
        /*0134*/ 	.byte	0x00, 0xf5, 0x21, 0x00


	//----- nvinfo : EIATTR_KPARAM_INFO
	.align		4
.L_2110:
        /*0138*/ 	.byte	0x04, 0x17
        /*013a*/ 	.short	(.L_2112 - .L_2111)
.L_2111:
        /*013c*/ 	.word	0x00000000
        /*0140*/ 	.short	0x0001
        /*0142*/ 	.short	0x0008
        /*0144*/ 	.byte	0x00, 0xf5, 0x21, 0x00


	//----- nvinfo : EIATTR_KPARAM_INFO
	.align		4
.L_2112:
        /*0148*/ 	.byte	0x04, 0x17
        /*014a*/ 	.short	(.L_2114 - .L_2113)
.L_2113:
        /*014c*/ 	.word	0x00000000
        /*0150*/ 	.short	0x0000
        /*0152*/ 	.short	0x0000
        /*0154*/ 	.byte	0x00, 0xf5, 0x21, 0x00


	//----- nvinfo : EIATTR_SPARSE_MMA_MASK
	.align		4
.L_2114:
        /*0158*/ 	.byte	0x03, 0x50
        /*015a*/ 	.short	0x0000


	//----- nvinfo : EIATTR_MAXREG_COUNT
	.align		4
        /*015c*/ 	.byte	0x03, 0x1b
        /*015e*/ 	.short	0x00ff


	//----- nvinfo : EIATTR_NUM_BARRIERS
	.align		4
        /*0160*/ 	.byte	0x02, 0x4c
        /*0162*/ 	.byte	0x01
	.zero		1


	//----- nvinfo : EIATTR_MERCURY_ISA_VERSION
	.align		4
        /*0164*/ 	.byte	0x03, 0x5f
        /*0166*/ 	.short	0x0101


	//----- nvinfo : EIATTR_VRC_CTA_INIT_COUNT
	.align		4
        /*0168*/ 	.byte	0x02, 0x4a
	.zero		1
	.zero		1


	//----- nvinfo : EIATTR_EXIT_INSTR_OFFSETS
	.align		4
        /*016c*/ 	.byte	0x04, 0x1c
        /*016e*/ 	.short	(.L_2116 - .L_2115)


	//   ....[0]....
.L_2115:
        /*0170*/ 	.word	0x00000340


	//   ....[1]....
        /*0174*/ 	.word	0x00001fc0


	//----- nvinfo : EIATTR_CRS_STACK_SIZE
	.align		4
.L_2116:
        /*0178*/ 	.byte	0x04, 0x1e
        /*017a*/ 	.short	(.L_2118 - .L_2117)
.L_2117:
        /*017c*/ 	.word	0x00000000


	//----- nvinfo : EIATTR_CBANK_PARAM_SIZE
	.align		4
.L_2118:
        /*0180*/ 	.byte	0x03, 0x19
        /*0182*/ 	.short	0x0098


	//----- nvinfo : EIATTR_PARAM_CBANK
	.align		4
        /*0184*/ 	.byte	0x04, 0x0a
        /*0186*/ 	.short	(.L_2120 - .L_2119)
	.align		4
.L_2119:
        /*0188*/ 	.word	index@(.nv.constant0._Z19fwd_vxp_vzp_vxs_vzsPfS_S_S_S_S_S_S_S_S_S_S_S_S_fS_ffiiS_)
        /*018c*/ 	.short	0x0380
        /*018e*/ 	.short	0x0098


	//----- nvinfo : EIATTR_SW_WAR
	.align		4
.L_2120:
        /*0190*/ 	.byte	0x04, 0x36
        /*0192*/ 	.short	(.L_2122 - .L_2121)
.L_2121:
        /*0194*/ 	.word	0x00000008
.L_2122:


//--------------------- .nv.info._Z11replace_2wfPfS_ii --------------------------
	.section	.nv.info._Z11replace_2wfPfS_ii,"",@"SHT_CUDA_INFO"
	.sectionflags	@""
	.align	4


	//----- nvinfo : EIATTR_CUDA_API_VERSION
	.align		4
        /*0000*/ 	.byte	0x04, 0x37
        /*0002*/ 	.short	(.L_2124 - .L_2123)
.L_2123:
        /*0004*/ 	.word	0x00000082


	//----- nvinfo : EIATTR_KPARAM_INFO
	.align		4
.L_2124:
        /*0008*/ 	.byte	0x04, 0x17
        /*000a*/ 	.short	(.L_2126 - .L_2125)
.L_2125:
        /*000c*/ 	.word	0x00000000
        /*0010*/ 	.short	0x0003
        /*0012*/ 	.short	0x0014
        /*0014*/ 	.byte	0x00, 0xf0, 0x11, 0x00


	//----- nvinfo : EIATTR_KPARAM_INFO
	.align		4
.L_2126:
        /*0018*/ 	.byte	0x04, 0x17
        /*001a*/ 	.short	(.L_2128 - .L_2127)
.L_2127:
        /*001c*/ 	.word	0x00000000
        /*0020*/ 	.short	0x0002
        /*0022*/ 	.short	0x0010
        /*0024*/ 	.byte	0x00, 0xf0, 0x11, 0x00


	//----- nvinfo : EIATTR_KPARAM_INFO
	.align		4
.L_2128:
        /*0028*/ 	.byte	0x04, 0x17
        /*002a*/ 	.short	(.L_2130 - .L_2129)
.L_2129:
        /*002c*/ 	.word	0x00000000
        /*0030*/ 	.short	0x0001
        /*0032*/ 	.short	0x0008
        /*0034*/ 	.byte	0x00, 0xf5, 0x21, 0x00


	//----- nvinfo : EIATTR_KPARAM_INFO
	.align		4
.L_2130:
        /*0038*/ 	.byte	0x04, 0x17
        /*003a*/ 	.short	(.L_2132 - .L_2131)
.L_2131:
        /*003c*/ 	.word	0x00000000
        /*0040*/ 	.short	0x0000
        /*0042*/ 	.short	0x0000
        /*0044*/ 	.byte	0x00, 0xf5, 0x21, 0x00


	//----- nvinfo : EIATTR_SPARSE_MMA_MASK
	.align		4
.L_2132:
        /*0048*/ 	.byte	0x03, 0x50
        /*004a*/ 	.short	0x0000


	//----- nvinfo : EIATTR_MAXREG_COUNT
	.align		4
        /*004c*/ 	.byte	0x03, 0x1b
        /*004e*/ 	.short	0x00ff


	//----- nvinfo : EIATTR_MERCURY_ISA_VERSION
	.align		4
        /*0050*/ 	.byte	0x03, 0x5f
        /*0052*/ 	.short	0x0101


	//----- nvinfo : EIATTR_VRC_CTA_INIT_COUNT
	.align		4
        /*0054*/ 	.byte	0x02, 0x4a
	.zero		1
	.zero		1


	//----- nvinfo : EIATTR_EXIT_INSTR_OFFSETS
	.align		4
        /*0058*/ 	.byte	0x04, 0x1c
        /*005a*/ 	.short	(.L_2134 - .L_2133)


	//   ....[0]....
.L_2133:
        /*005c*/ 	.word	0x000000c0


	//   ....[1]....
        /*0060*/ 	.word	0x000001e0


	//----- nvinfo : EIATTR_CBANK_PARAM_SIZE
	.align		4
.L_2134:
        /*0064*/ 	.byte	0x03, 0x19
        /*0066*/ 	.short	0x0018


	//----- nvinfo : EIATTR_PARAM_CBANK
	.align		4
        /*0068*/ 	.byte	0x04, 0x0a
        /*006a*/ 	.short	(.L_2136 - .L_2135)
	.align		4
.L_2135:
        /*006c*/ 	.word	index@(.nv.constant0._Z11replace_2wfPfS_ii)
        /*0070*/ 	.short	0x0380
        /*0072*/ 	.short	0x0018


	//----- nvinfo : EIATTR_SW_WAR
	.align		4
.L_2136:
        /*0074*/ 	.byte	0x04, 0x36
        /*0076*/ 	.short	(.L_2138 - .L_2137)
.L_2137:
        /*0078*/ 	.word	0x00000008
.L_2138:


//--------------------- .nv.info._Z7replacePfS_S_S_S_S_S_S_S_S_ii --------------------------
	.section	.nv.info._Z7replacePfS_S_S_S_S_S_S_S_S_ii,"",@"SHT_CUDA_INFO"
	.sectionflags	@""
	.align	4


	//----- nvinfo : EIATTR_CUDA_API_VERSION
	.align		4
        /*0000*/ 	.byte	0x04, 0x37
        /*0002*/ 	.short	(.L_2140 - .L_2139)
.L_2139:
        /*0004*/ 	.word	0x00000082


	//----- nvinfo : EIATTR_KPARAM_INFO
	.align		4
.L_2140:
        /*0008*/ 	.byte	0x04, 0x17
        /*000a*/ 	.short	(.L_2142 - .L_2141)
.L_2141:
        /*000c*/ 	.word	0x00000000
        /*0010*/ 	.short	0x000b
        /*0012*/ 	.short	0x0054
        /*0014*/ 	.byte	0x00, 0xf0, 0x11, 0x00


	//----- nvinfo : EIATTR_KPARAM_INFO
	.align		4
.L_2142:
        /*0018*/ 	.byte	0x04, 0x17
        /*001a*/ 	.short	(.L_2144 - .L_2143)
.L_2143:
        /*001c*/ 	.word	0x00000000
        /*0020*/ 	.short	0x000a
        /*0022*/ 	.short	0x0050
        /*0024*/ 	.byte	0x00, 0xf0, 0x11, 0x00


	//----- nvinfo : EIATTR_KPARAM_INFO
	.align		4
.L_2144:
        /*0028*/ 	.byte	0x04, 0x17
        /*002a*/ 	.short	(.L_2146 - .L_2145)
.L_2145:
        /*002c*/ 	.word	0x00000000
        /*0030*/ 	.short	0x0009
        /*0032*/ 	.short	0x0048
        /*0034*/ 	.byte	0x00, 0xf5, 0x21, 0x00


	//----- nvinfo : EIATTR_KPARAM_INFO
	.align		4
.L_2146:
        /*0038*/ 	.byte	0x04, 0x17
        /*003a*/ 	.short	(.L_2148 - .L_2147)
.L_2147:
        /*003c*/ 	.word	0x00000000
        /*0040*/ 	.short	0x0008
        /*0042*/ 	.short	0x0040
        /*0044*/ 	.byte	0x00, 0xf5, 0x21, 0x00


	//----- nvinfo : EIATTR_KPARAM_INFO
	.align		4
.L_2148:
        /*0048*/ 	.byte	0x04, 0x17
        /*004a*/ 	.short	(.L_2150 - .L_2149)
.L_2149:
        /*004c*/ 	.word	0x00000000
        /*0050*/ 	.short	0x0007
        /*0052*/ 	.short	0x0038
        /*0054*/ 	.byte	0x00, 0xf5, 0x21, 0x00


	//----- nvinfo : EIATTR_KPARAM_INFO
	.align		4
.L_2150:
        /*0058*/ 	.byte	0x04, 0x17
        /*005a*/ 	.short	(.L_2152 - .L_2151)
.L_2151:
        /*005c*/ 	.word	0x00000000
        /*0060*/ 	.short	0x0006
        /*0062*/ 	.short	0x0030
        /*0064*/ 	.byte	0x00, 0xf5, 0x21, 0x00


	//----- nvinfo : EIATTR_KPARAM_INFO
	.align		4
.L_2152:
        /*0068*/ 	.byte	0x04, 0x17
        /*006a*/ 	.short	(.L_2154 - .L_2153)
.L_2153:
        /*006c*/ 	.word	0x00000000
        /*0070*/ 	.short	0x0005
        /*0072*/ 	.short	0x0028
        /*0074*/ 	.byte	0x00, 0xf5, 0x21, 0x00


	//----- nvinfo : EIATTR_KPARAM_INFO
	.align		4
.L_2154:
        /*0078*/ 	.byte	0x04, 0x17
        /*007a*/ 	.short	(.L_2156 - .L_2155)
.L_2155:
        /*007c*/ 	.word	0x00000000
        /*0080*/ 	.short	0x0004
        /*0082*/ 	.short	0x0020
        /*0084*/ 	.byte	0x00, 0xf5, 0x21, 0x00


	//----- nvinfo : EIATTR_KPARAM_INFO
	.align		4
.L_2156:
        /*0088*/ 	.byte	0x04, 0x17
        /*008a*/ 	.short	(.L_2158 - .L_2157)
.L_2157:
        /*008c*/ 	.word	0x00000000
        /*0090*/ 	.short	0x0003
        /*0092*/ 	.short	0x0018
        /*0094*/ 	.byte	0x00, 0xf5, 0x21, 0x00


	//----- nvinfo : EIATTR_KPARAM_INFO
	.align		4
.L_2158:
        /*0098*/ 	.byte	0x04, 0x17
        /*009a*/ 	.short	(.L_2160 - .L_2159)
.L_2159:
        /*009c*/ 	.word	0x00000000
        /*00a0*/ 	.short	0x0002
        /*00a2*/ 	.short	0x0010
        /*00a4*/ 	.byte	0x00, 0xf5, 0x21, 0x00


	//----- nvinfo : EIATTR_KPARAM_INFO
	.align		4
.L_2160:
        /*00a8*/ 	.byte	0x04, 0x17
        /*00aa*/ 	.short	(.L_2162 - .L_2161)
.L_2161:
        /*00ac*/ 	.word	0x00000000
        /*00b0*/ 	.short	0x0001
        /*00b2*/ 	.short	0x0008
        /*00b4*/ 	.byte	0x00, 0xf5, 0x21, 0x00


	//----- nvinfo : EIATTR_KPARAM_INFO
	.align		4
.L_2162:
        /*00b8*/ 	.byte	0x04, 0x17
        /*00ba*/ 	.short	(.L_2164 - .L_2163)
.L_2163:
        /*00bc*/ 	.word	0x00000000
        /*00c0*/ 	.short	0x0000
        /*00c2*/ 	.short	0x0000
        /*00c4*/ 	.byte	0x00, 0xf5, 0x21, 0x00


	//----- nvinfo : EIATTR_SPARSE_MMA_MASK
	.align		4
.L_2164:
        /*00c8*/ 	.byte	0x03, 0x50
        /*00ca*/ 	.short	0x0000


	//----- nvinfo : EIATTR_MAXREG_COUNT
	.align		4
        /*00cc*/ 	.byte	0x03, 0x1b
        /*00ce*/ 	.short	0x00ff


	//----- nvinfo : EIATTR_MERCURY_ISA_VERSION
	.align		4
        /*00d0*/ 	.byte	0x03, 0x5f
        /*00d2*/ 	.short	0x0101


	//----- nvinfo : EIATTR_VRC_CTA_INIT_COUNT
	.align		4
        /*00d4*/ 	.byte	0x02, 0x4a
	.zero		1
	.zero		1


	//----- nvinfo : EIATTR_EXIT_INSTR_OFFSETS
	.align		4
        /*00d8*/ 	.byte	0x04, 0x1c
        /*00da*/ 	.short	(.L_2166 - .L_2165)


	//   ....[0]....
.L_2165:
        /*00dc*/ 	.word	0x000000c0


	//   ....[1]....
        /*00e0*/ 	.word	0x00000420


	//----- nvinfo : EIATTR_CBANK_PARAM_SIZE
	.align		4
.L_2166:
        /*00e4*/ 	.byte	0x03, 0x19
        /*00e6*/ 	.short	0x0058


	//----- nvinfo : EIATTR_PARAM_CBANK
	.align		4
        /*00e8*/ 	.byte	0x04, 0x0a
        /*00ea*/ 	.short	(.L_2168 - .L_2167)
	.align		4
.L_2167:
        /*00ec*/ 	.word	index@(.nv.constant0._Z7replacePfS_S_S_S_S_S_S_S_S_ii)
        /*00f0*/ 	.short	0x0380
        /*00f2*/ 	.short	0x0058


	//----- nvinfo : EIATTR_SW_WAR
	.align		4
.L_2168:
        /*00f4*/ 	.byte	0x04, 0x36
        /*00f6*/ 	.short	(.L_2170 - .L_2169)
.L_2169:
        /*00f8*/ 	.word	0x00000008
.L_2170:


//--------------------- .nv.info._Z14cut_direct_newPfiiiiiiiiiifffS_i --------------------------
	.section	.nv.info._Z14cut_direct_newPfiiiiiiiiiifffS_i,"",@"SHT_CUDA_INFO"
	.sectionflags	@""
	.align	4


	//----- nvinfo : EIATTR_CUDA_API_VERSION
	.align		4
        /*0000*/ 	.byte	0x04, 0x37
        /*0002*/ 	.short	(.L_2172 - .L_2171)
.L_2171:
        /*0004*/ 	.word	0x00000082


	//----- nvinfo : EIATTR_KPARAM_INFO
	.align		4
.L_2172:
        /*0008*/ 	.byte	0x04, 0x17
        /*000a*/ 	.short	(.L_2174 - .L_2173)
.L_2173:
        /*000c*/ 	.word	0x00000000
        /*0010*/ 	.short	0x000f
        /*0012*/ 	.short	0x0048
        /*0014*/ 	.byte	0x00, 0xf0, 0x11, 0x00


	//----- nvinfo : EIATTR_KPARAM_INFO
	.align		4
.L_2174:
        /*0018*/ 	.byte	0x04, 0x17
        /*001a*/ 	.short	(.L_2176 - .L_2175)
.L_2175:
        /*001c*/ 	.word	0x00000000
        /*0020*/ 	.short	0x000e
        /*0022*/ 	.short	0x0040
        /*0024*/ 	.byte	0x00, 0xf5, 0x21, 0x00


	//----- nvinfo : EIATTR_KPARAM_INFO
	.align		4
.L_2176:
        /*0028*/ 	.byte	0x04, 0x17
        /*002a*/ 	.short	(.L_2178 - .L_2177)
.L_2177:
        /*002c*/ 	.word	0x00000000
        /*0030*/ 	.short	0x000d
        /*0032*/ 	.short	0x0038
        /*0034*/ 	.byte	0x00, 0xf0, 0x11, 0x00


	//----- nvinfo : EIATTR_KPARAM_INFO
	.align		4
.L_2178:
        /*0038*/ 	.byte	0x04, 0x17
        /*003a*/ 	.short	(.L_2180 - .L_2179)
.L_2179:
        /*003c*/ 	.word	0x00000000
        /*0040*/ 	.short	0x000c
        /*0042*/ 	.short	0x0034
        /*0044*/ 	.byte	0x00, 0xf0, 0x11, 0x00


	//----- nvinfo : EIATTR_KPARAM_INFO
	.align		4
.L_2180:
        /*0048*/ 	.byte	0x04, 0x17
        /*004a*/ 	.short	(.L_2182 - .L_2181)
.L_2181:
        /*004c*/ 	.word	0x00000000
        /*0050*/ 	.short	0x000b
        /*0052*/ 	.short	0x0030
        /*0054*/ 	.byte	0x00, 0xf0, 0x11, 0x00


	//----- nvinfo : EIATTR_KPARAM_INFO
	.align		4
.L_2182:
        /*0058*/ 	.byte	0x04, 0x17
        /*005a*/ 	.short	(.L_2184 - .L_2183)
.L_2183:
        /*005c*/ 	.word	0x00000000
        /*0060*/ 	.short	0x000a
        /*0062*/ 	.short	0x002c
        /*0064*/ 	.byte	0x00, 0xf0, 0x11, 0x00


	//----- nvinfo : EIATTR_KPARAM_INFO
	.align		4
.L_2184:
        /*0068*/ 	.byte	0x04, 0x17
        /*006a*/ 	.short	(.L_2186 - .L_2185)
.L_2185:
        /*006c*/ 	.word	0x00000000
        /*0070*/ 	.short	0x0009
        /*0072*/ 	.short	0x0028
        /*0074*/ 	.byte	0x00, 0xf0, 0x11, 0x00


	//----- nvinfo : EIATTR_KPARAM_INFO
	.align		4
.L_2186:
        /*0078*/ 	.byte	0x04, 0x17
        /*007a*/ 	.short	(.L_2188 - .L_2187)
.L_2187:
        /*007c*/ 	.word	0x00000000
        /*0080*/ 	.short	0x0008
        /*0082*/ 	.short	0x0024
        /*0084*/ 	.byte	0x00, 0xf0, 0x11, 0x00


	//----- nvinfo : EIATTR_KPARAM_INFO
	.align		4
.L_2188:
        /*0088*/ 	.byte	0x04, 0x17
        /*008a*/ 	.short	(.L_2190 - .L_2189)
.L_2189:
        /*008c*/ 	.word	0x00000000
        /*0090*/ 	.short	0x0007
        /*0092*/ 	.short	0x0020
        /*0094*/ 	.byte	0x00, 0xf0, 0x11, 0x00


	//----- nvinfo : EIATTR_KPARAM_INFO
	.align		4
.L_2190:
        /*0098*/ 	.byte	0x04, 0x17
        /*009a*/ 	.short	(.L_2192 - .L_2191)
.L_2191:
        /*009c*/ 	.word	0x00000000
        /*00a0*/ 	.short	0x0006
        /*00a2*/ 	.short	0x001c
        /*00a4*/ 	.byte	0x00, 0xf0, 0x11, 0x00


	//----- nvinfo : EIATTR_KPARAM_INFO
	.align		4
.L_2192:
        /*00a8*/ 	.byte	0x04, 0x17
        /*00aa*/ 	.short	(.L_2194 - .L_2193)
.L_2193:
        /*00ac*/ 	.word	0x00000000
        /*00b0*/ 	.short	0x0005
        /*00b2*/ 	.short	0x0018
        /*00b4*/ 	.byte	0x00, 0xf0, 0x11, 0x00


	//----- nvinfo : EIATTR_KPARAM_INFO
	.align		4
.L_2194:
        /*00b8*/ 	.byte	0x04, 0x17
        /*00ba*/ 	.short	(.L_2196 - .L_2195)
.L_2195:
        /*00bc*/ 	.word	0x00000000
        /*00c0*/ 	.short	0x0004
        /*00c2*/ 	.short	0x0014
        /*00c4*/ 	.byte	0x00, 0xf0, 0x11, 0x00


	//----- nvinfo : EIATTR_KPARAM_INFO
	.align		4
.L_2196:
        /*00c8*/ 	.byte	0x04, 0x17
        /*00ca*/ 	.short	(.L_2198 - .L_2197)
.L_2197:
        /*00cc*/ 	.word	0x00000000
        /*00d0*/ 	.short	0x0003
        /*00d2*/ 	.short	0x0010
        /*00d4*/ 	.byte	0x00, 0xf0, 0x11, 0x00


	//----- nvinfo : EIATTR_KPARAM_INFO
	.align		4
.L_2198:
        /*00d8*/ 	.byte	0x04, 0x17
        /*00da*/ 	.short	(.L_2200 - .L_2199)
.L_2199:
        /*00dc*/ 	.word	0x00000000
        /*00e0*/ 	.short	0x0002
        /*00e2*/ 	.short	0x000c
        /*00e4*/ 	.byte	0x00, 0xf0, 0x11, 0x00


	//----- nvinfo : EIATTR_KPARAM_INFO
	.align		4
.L_2200:
        /*00e8*/ 	.byte	0x04, 0x17
        /*00ea*/ 	.short	(.L_2202 - .L_2201)
.L_2201:
        /*00ec*/ 	.word	0x00000000
        /*00f0*/ 	.short	0x0001
        /*00f2*/ 	.short	0x0008
        /*00f4*/ 	.byte	0x00, 0xf0, 0x11, 0x00


	//----- nvinfo : EIATTR_KPARAM_INFO
	.align		4
.L_2202:
        /*00f8*/ 	.byte	0x04, 0x17
        /*00fa*/ 	.short	(.L_2204 - .L_2203)
.L_2203:
        /*00fc*/ 	.word	0x00000000
        /*0100*/ 	.short	0x0000
        /*0102*/ 	.short	0x0000
        /*0104*/ 	.byte	0x00, 0xf5, 0x21, 0x00


	//----- nvinfo : EIATTR_SPARSE_MMA_MASK
	.align		4
.L_2204:
        /*0108*/ 	.byte	0x03, 0x50
        /*010a*/ 	.short	0x0000


	//----- nvinfo : EIATTR_MAXREG_COUNT
	.align		4
        /*010c*/ 	.byte	0x03, 0x1b
        /*010e*/ 	.short	0x00ff


	//----- nvinfo : EIATTR_MERCURY_ISA_VERSION
	.align		4
        /*0110*/ 	.byte	0x03, 0x5f
        /*0112*/ 	.short	0x0101


	//----- nvinfo : EIATTR_VRC_CTA_INIT_COUNT
	.align		4
        /*0114*/ 	.byte	0x02, 0x4a
	.zero		1
	.zero		1


	//----- nvinfo : EIATTR_EXIT_INSTR_OFFSETS
	.align		4
        /*0118*/ 	.byte	0x04, 0x1c
        /*011a*/ 	.short	(.L_2206 - .L_2205)


	//   ....[0]....
.L_2205:
        /*011c*/ 	.word	0x00000070


	//   ....[1]....
        /*0120*/ 	.word	0x00000740


	//   ....[2]....
        /*0124*/ 	.word	0x00001390


	//   ....[3]....
        /*0128*/ 	.word	0x00001960


	//----- nvinfo : EIATTR_CRS_STACK_SIZE
	.align		4
.L_2206:
        /*012c*/ 	.byte	0x04, 0x1e
        /*012e*/ 	.short	(.L_2208 - .L_2207)
.L_2207:
        /*0130*/ 	.word	0x00000000


	//----- nvinfo : EIATTR_CBANK_PARAM_SIZE
	.align		4
.L_2208:
        /*0134*/ 	.byte	0x03, 0x19
        /*0136*/ 	.short	0x004c


	//----- nvinfo : EIATTR_PARAM_CBANK
	.align		4
        /*0138*/ 	.byte	0x04, 0x0a
        /*013a*/ 	.short	(.L_2210 - .L_2209)
	.align		4
.L_2209:
        /*013c*/ 	.word	index@(.nv.constant0._Z14cut_direct_newPfiiiiiiiiiifffS_i)
        /*0140*/ 	.short	0x0380
        /*0142*/ 	.short	0x004c


	//----- nvinfo : EIATTR_SW_WAR
	.align		4
.L_2210:
        /*0144*/ 	.byte	0x04, 0x36
        /*0146*/ 	.short	(.L_2212 - .L_2211)
.L_2211:
        /*0148*/ 	.word	0x00000008
.L_2212:


//--------------------- .nv.info._Z15cut_direct_new1PfiiiiiiiiiifffS_ii --------------------------
	.section	.nv.info._Z15cut_direct_new1PfiiiiiiiiiifffS_ii,"",@"SHT_CUDA_INFO"
	.sectionflags	@""
	.align	4


	//----- nvinfo : EIATTR_CUDA_API_VERSION
	.align		4
        /*0000*/ 	.byte	0x04, 0x37
        /*0002*/ 	.short	(.L_2214 - .L_2213)
.L_2213:
        /*0004*/ 	.word	0x00000082


	//----- nvinfo : EIATTR_KPARAM_INFO
	.align		4
.L_2214:
        /*0008*/ 	.byte	0x04, 0x17
        /*000a*/ 	.short	(.L_2216 - .L_2215)
.L_2215:
        /*000c*/ 	.word	0x00000000
        /*0010*/ 	.short	0x0010
        /*0012*/ 	.short	0x004c
        /*0014*/ 	.byte	0x00, 0xf0, 0x11, 0x00


	//----- nvinfo : EIATTR_KPARAM_INFO
	.align		4
.L_2216:
        /*0018*/ 	.byte	0x04, 0x17
        /*001a*/ 	.short	(.L_2218 - .L_2217)
.L_2217:
        /*001c*/ 	.word	0x00000000
        /*0020*/ 	.short	0x000f
        /*0022*/ 	.short	0x0048
        /*0024*/ 	.byte	0x00, 0xf0, 0x11, 0x00


	//----- nvinfo : EIATTR_KPARAM_INFO
	.align		4
.L_2218:
        /*0028*/ 	.byte	0x04, 0x17
        /*002a*/ 	.short	(.L_2220 - .L_2219)
.L_2219:
        /*002c*/ 	.word	0x00000000
        /*0030*/ 	.short	0x000e
        /*0032*/ 	.short	0x0040
        /*0034*/ 	.byte	0x00, 0xf5, 0x21, 0x00


	//----- nvinfo : EIATTR_KPARAM_INFO
	.align		4
.L_2220:
        /*0038*/ 	.byte	0x04, 0x17
        /*003a*/ 	.short	(.L_2222 - .L_2221)
.L_2221:
        /*003c*/ 	.word	0x00000000
        /*0040*/ 	.short	0x000d
        /*0042*/ 	.short	0x0038
        /*0044*/ 	.byte	0x00, 0xf0, 0x11, 0x00


	//----- nvinfo : EIATTR_KPARAM_INFO
	.align		4
.L_2222:
        /*0048*/ 	.byte	0x04, 0x17
        /*004a*/ 	.short	(.L_2224 - .L_2223)
.L_2223:
        /*004c*/ 	.word	0x00000000
        /*0050*/ 	.short	0x000c
        /*0052*/ 	.short	0x0034
        /*0054*/ 	.byte	0x00, 0xf0, 0x11, 0x00


	//----- nvinfo : EIATTR_KPARAM_INFO
	.align		4
.L_2224:
        /*0058*/ 	.byte	0x04, 0x17
        /*005a*/ 	.short	(.L_2226 - .L_2225)
.L_2225:
        /*005c*/ 	.word	0x00000000
        /*0060*/ 	.short	0x000b
        /*0062*/ 	.short	0x0030
        /*0064*/ 	.byte	0x00, 0xf0, 0x11, 0x00


	//----- nvinfo : EIATTR_KPARAM_INFO
	.align		4
.L_2226:
        /*0068*/ 	.byte	0x04, 0x17
        /*006a*/ 	.short	(.L_2228 - .L_2227)
.L_2227:
        /*006c*/ 	.word	0x00000000
        /*0070*/ 	.short	0x000a
        /*0072*/ 	.short	0x002c
        /*0074*/ 	.byte	0x00, 0xf0, 0x11, 0x00


	//----- nvinfo : EIATTR_KPARAM_INFO
	.align		4
.L_2228:
        /*0078*/ 	.byte	0x04, 0x17
        /*007a*/ 	.short	(.L_2230 - .L_2229)
.L_2229:
        /*007c*/ 	.word	0x00000000
        /*0080*/ 	.short	0x0009
        /*0082*/ 	.short	0x0028
        /*0084*/ 	.byte	0x00, 0xf0, 0x11, 0x00


	//----- nvinfo : EIATTR_KPARAM_INFO
	.align		4
.L_2230:
        /*0088*/ 	.byte	0x04, 0x17
        /*008a*/ 	.short	(.L_2232 - .L_2231)
.L_2231:
        /*008c*/ 	.word	0x00000000
        /*0090*/ 	.short	0x0008
        /*0092*/ 	.short	0x0024
        /*0094*/ 	.byte	0x00, 0xf0, 0x11, 0x00


	//----- nvinfo : EIATTR_KPARAM_INFO
	.align		4
.L_2232:
        /*0098*/ 	.byte	0x04, 0x17
        /*009a*/ 	.short	(.L_2234 - .L_2233)
.L_2233:
        /*009c*/ 	.word	0x00000000
        /*00a0*/ 	.short	0x0007
        /*00a2*/ 	.short	0x0020
        /*00a4*/ 	.byte	0x00, 0xf0, 0x11, 0x00


	//----- nvinfo : EIATTR_KPARAM_INFO
	.align		4
.L_2234:
        /*00a8*/ 	.byte	0x04, 0x17
        /*00aa*/ 	.short	(.L_2236 - .L_2235)
.L_2235:
        /*00ac*/ 	.word	0x00000000
        /*00b0*/ 	.short	0x0006
        /*00b2*/ 	.short	0x001c
        /*00b4*/ 	.byte	0x00, 0xf0, 0x11, 0x00


	//----- nvinfo : EIATTR_KPARAM_INFO
	.align		4
.L_2236:
        /*00b8*/ 	.byte	0x04, 0x17
        /*00ba*/ 	.short	(.L_2238 - .L_2237)
.L_2237:
        /*00bc*/ 	.word	0x00000000
        /*00c0*/ 	.short	0x0005
        /*00c2*/ 	.short	0x0018
        /*00c4*/ 	.byte	0x00, 0xf0, 0x11, 0x00


	//----- nvinfo : EIATTR_KPARAM_INFO
	.align		4
.L_2238:
        /*00c8*/ 	.byte	0x04, 0x17
        /*00ca*/ 	.short	(.L_2240 - .L_2239)
.L_2239:
        /*00cc*/ 	.word	0x00000000
        /*00d0*/ 	.short	0x0004
        /*00d2*/ 	.short	0x0014
        /*00d4*/ 	.byte	0x00, 0xf0, 0x11, 0x00


	//----- nvinfo : EIATTR_KPARAM_INFO
	.align		4
.L_2240:
        /*00d8*/ 	.byte	0x04, 0x17
        /*00da*/ 	.short	(.L_2242 - .L_2241)
.L_2241:
        /*00dc*/ 	.word	0x00000000
        /*00e0*/ 	.short	0x0003
        /*00e2*/ 	.short	0x0010
        /*00e4*/ 	.byte	0x00, 0xf0, 0x11, 0x00


	//----- nvinfo : EIATTR_KPARAM_INFO
	.align		4
.L_2242:
        /*00e8*/ 	.byte	0x04, 0x17
        /*00ea*/ 	.short	(.L_2244 - .L_2243)
.L_2243:
        /*00ec*/ 	.word	0x00000000
        /*00f0*/ 	.short	0x0002
        /*00f2*/ 	.short	0x000c
        /*00f4*/ 	.byte	0x00, 0xf0, 0x11, 0x00


	//----- nvinfo : EIATTR_KPARAM_INFO
	.align		4
.L_2244:
        /*00f8*/ 	.byte	0x04, 0x17
        /*00fa*/ 	.short	(.L_2246 - .L_2245)
.L_2245:
        /*00fc*/ 	.word	0x00000000
        /*0100*/ 	.short	0x0001
        /*0102*/ 	.short	0x0008
        /*0104*/ 	.byte	0x00, 0xf0, 0x11, 0x00


	//----- nvinfo : EIATTR_KPARAM_INFO
	.align		4
.L_2246:
        /*0108*/ 	.byte	0x04, 0x17
        /*010a*/ 	.short	(.L_2248 - .L_2247)
.L_2247:
        /*010c*/ 	.word	0x00000000
        /*0110*/ 	.short	0x0000
        /*0112*/ 	.short	0x0000
        /*0114*/ 	.byte	0x00, 0xf5, 0x21, 0x00


	//----- nvinfo : EIATTR_SPARSE_MMA_MASK
	.align		4
.L_2248:
        /*0118*/ 	.byte	0x03, 0x50
        /*011a*/ 	.short	0x0000


	//----- nvinfo : EIATTR_MAXREG_COUNT
	.align		4
        /*011c*/ 	.byte	0x03, 0x1b
        /*011e*/ 	.short	0x00ff


	//----- nvinfo : EIATTR_MERCURY_ISA_VERSION
	.align		4
        /*0120*/ 	.byte	0x03, 0x5f
        /*0122*/ 	.short	0x0101


	//----- nvinfo : EIATTR_VRC_CTA_INIT_COUNT
	.align		4
        /*0124*/ 	.byte	0x02, 0x4a
	.zero		1
	.zero		1


	//----- nvinfo : EIATTR_EXIT_INSTR_OFFSETS
	.align		4
        /*0128*/ 	.byte	0x04, 0x1c
        /*012a*/ 	.short	(.L_2250 - .L_2249)


	//   ....[0]....
.L_2249:
        /*012c*/ 	.word	0x00000070


	//   ....[1]....
        /*0130*/ 	.word	0x00000780


	//   ....[2]....
        /*0134*/ 	.word	0x00000950


	//   ....[3]....
        /*0138*/ 	.word	0x00000a00


	//   ....[4]....
        /*013c*/ 	.word	0x00000aa0


	//   ....[5]....
        /*0140*/ 	.word	0x00000b00


	//----- nvinfo : EIATTR_CRS_STACK_SIZE
	.align		4
.L_2250:
        /*0144*/ 	.byte	0x04, 0x1e
        /*0146*/ 	.short	(.L_2252 - .L_2251)
.L_2251:
        /*0148*/ 	.word	0x00000000


	//----- nvinfo : EIATTR_CBANK_PARAM_SIZE
	.align		4
.L_2252:
        /*014c*/ 	.byte	0x03, 0x19
        /*014e*/ 	.short	0x0050


	//----- nvinfo : EIATTR_PARAM_CBANK
	.align		4
        /*0150*/ 	.byte	0x04, 0x0a
        /*0152*/ 	.short	(.L_2254 - .L_2253)
	.align		4
.L_2253:
        /*0154*/ 	.word	index@(.nv.constant0._Z15cut_direct_new1PfiiiiiiiiiifffS_ii)
        /*0158*/ 	.short	0x0380
        /*015a*/ 	.short	0x0050


	//----- nvinfo : EIATTR_SW_WAR
	.align		4
.L_2254:
        /*015c*/ 	.byte	0x04, 0x36
        /*015e*/ 	.short	(.L_2256 - .L_2255)
.L_2255:
        /*0160*/ 	.word	0x00000008
.L_2256:


//--------------------- .nv.info._Z10cut_directPfiiiiiiiiiifffS_i --------------------------
	.section	.nv.info._Z10cut_directPfiiiiiiiiiifffS_i,"",@"SHT_CUDA_INFO"
	.sectionflags	@""
	.align	4


	//----- nvinfo : EIATTR_CUDA_API_VERSION
	.align		4
        /*0000*/ 	.byte	0x04, 0x37
        /*0002*/ 	.short	(.L_2258 - .L_2257)
.L_2257:
        /*0004*/ 	.word	0x00000082


	//----- nvinfo : EIATTR_KPARAM_INFO
	.align		4
.L_2258:
        /*0008*/ 	.byte	0x04, 0x17
        /*000a*/ 	.short	(.L_2260 - .L_2259)
.L_2259:
        /*000c*/ 	.word	0x00000000
        /*0010*/ 	.short	0x000f
        /*0012*/ 	.short	0x0048
        /*0014*/ 	.byte	0x00, 0xf0, 0x11, 0x00


	//----- nvinfo : EIATTR_KPARAM_INFO
	.align		4
.L_2260:
        /*0018*/ 	.byte	0x04, 0x17
        /*001a*/ 	.short	(.L_2262 - .L_2261)
.L_2261:
        /*001c*/ 	.word	0x00000000
        /*0020*/ 	.short	0x000e
        /*0022*/ 	.short	0x0040
        /*0024*/ 	.byte	0x00, 0xf5, 0x21, 0x00


	//----- nvinfo : EIATTR_KPARAM_INFO
	.align		4
.L_2262:
        /*0028*/ 	.byte	0x04, 0x17
        /*002a*/ 	.short	(.L_2264 - .L_2263)
.L_2263:
        /*002c*/ 	.word	0x00000000
        /*0030*/ 	.short	0x000d
        /*0032*/ 	.short	0x0038
        /*0034*/ 	.byte	0x00, 0xf0, 0x11, 0x00


	//----- nvinfo : EIATTR_KPARAM_INFO
	.align		4
.L_2264:
        /*0038*/ 	.byte	0x04, 0x17
        /*003a*/ 	.short	(.L_2266 - .L_2265)
.L_2265:
        /*003c*/ 	.word	0x00000000
        /*0040*/ 	.short	0x000c
        /*0042*/ 	.short	0x0034
        /*0044*/ 	.byte	0x00, 0xf0, 0x11, 0x00


	//----- nvinfo : EIATTR_KPARAM_INFO
	.align		4
.L_2266:
        /*0048*/ 	.byte	0x04, 0x17
        /*004a*/ 	.short	(.L_2268 - .L_2267)
.L_2267:
        /*004c*/ 	.word	0x00000000
        /*0050*/ 	.short	0x000b
        /*0052*/ 	.short	0x0030
        /*0054*/ 	.byte	0x00, 0xf0, 0x11, 0x00


	//----- nvinfo : EIATTR_KPARAM_INFO
	.align		4
.L_2268:
        /*0058*/ 	.byte	0x04, 0x17
        /*005a*/ 	.short	(.L_2270 - .L_2269)
.L_2269:
        /*005c*/ 	.word	0x00000000
        /*0060*/ 	.short	0x000a
        /*0062*/ 	.short	0x002c
        /*0064*/ 	.byte	0x00, 0xf0, 0x11, 0x00


	//----- nvinfo : EIATTR_KPARAM_INFO
	.align		4
.L_2270:
        /*0068*/ 	.byte	0x04, 0x17
        /*006a*/ 	.short	(.L_2272 - .L_2271)
.L_2271:
        /*006c*/ 	.word	0x00000000
        /*0070*/ 	.short	0x0009
        /*0072*/ 	.short	0x0028
        /*0074*/ 	.byte	0x00, 0xf0, 0x11, 0x00


	//----- nvinfo : EIATTR_KPARAM_INFO
	.align		4
.L_2272:
        /*0078*/ 	.byte	0x04, 0x17
        /*007a*/ 	.short	(.L_2274 - .L_2273)
.L_2273:
        /*007c*/ 	.word	0x00000000
        /*0080*/ 	.short	0x0008
        /*0082*/ 	.short	0x0024
        /*0084*/ 	.byte	0x00, 0xf0, 0x11, 0x00


	//----- nvinfo : EIATTR_KPARAM_INFO
	.align		4
.L_2274:
        /*0088*/ 	.byte	0x04, 0x17
        /*008a*/ 	.short	(.L_2276 - .L_2275)
.L_2275:
        /*008c*/ 	.word	0x00000000
        /*0090*/ 	.short	0x0007
        /*0092*/ 	.short	0x0020
        /*0094*/ 	.byte	0x00, 0xf0, 0x11, 0x00


	//----- nvinfo : EIATTR_KPARAM_INFO
	.align		4
.L_2276:
        /*0098*/ 	.byte	0x04, 0x17
        /*009a*/ 	.short	(.L_2278 - .L_2277)
.L_2277:
        /*009c*/ 	.word	0x00000000
        /*00a0*/ 	.short	0x0006
        /*00a2*/ 	.short	0x001c
        /*00a4*/ 	.byte	0x00, 0xf0, 0x11, 0x00


	//----- nvinfo : EIATTR_KPARAM_INFO
	.align		4
.L_2278:
        /*00a8*/ 	.byte	0x04, 0x17
        /*00aa*/ 	.short	(.L_2280 - .L_2279)
.L_2279:
        /*00ac*/ 	.word	0x00000000
        /*00b0*/ 	.short	0x0005
        /*00b2*/ 	.short	0x0018
        /*00b4*/ 	.byte	0x00, 0xf0, 0x11, 0x00


	//----- nvinfo : EIATTR_KPARAM_INFO
	.align		4
.L_2280:
        /*00b8*/ 	.byte	0x04, 0x17
        /*00ba*/ 	.short	(.L_2282 - .L_2281)
.L_2281:
        /*00bc*/ 	.word	0x00000000
        /*00c0*/ 	.short	0x0004
        /*00c2*/ 	.short	0x0014
        /*00c4*/ 	.byte	0x00, 0xf0, 0x11, 0x00


	//----- nvinfo : EIATTR_KPARAM_INFO
	.align		4
.L_2282:
        /*00c8*/ 	.byte	0x04, 0x17
        /*00ca*/ 	.short	(.L_2284 - .L_2283)
.L_2283:
        /*00cc*/ 	.word	0x00000000
        /*00d0*/ 	.short	0x0003
        /*00d2*/ 	.short	0x0010
        /*00d4*/ 	.byte	0x00, 0xf0, 0x11, 0x00


	//----- nvinfo : EIATTR_KPARAM_INFO
	.align		4
.L_2284:
        /*00d8*/ 	.byte	0x04, 0x17
        /*00da*/ 	.short	(.L_2286 - .L_2285)
.L_2285:
        /*00dc*/ 	.word	0x00000000
        /*00e0*/ 	.short	0x0002
        /*00e2*/ 	.short	0x000c
        /*00e4*/ 	.byte	0x00, 0xf0, 0x11, 0x00


	//----- nvinfo : EIATTR_KPARAM_INFO
	.align		4
.L_2286:
        /*00e8*/ 	.byte	0x04, 0x17
        /*00ea*/ 	.short	(.L_2288 - .L_2287)
.L_2287:
        /*00ec*/ 	.word	0x00000000
        /*00f0*/ 	.short	0x0001
        /*00f2*/ 	.short	0x0008
        /*00f4*/ 	.byte	0x00, 0xf0, 0x11, 0x00


	//----- nvinfo : EIATTR_KPARAM_INFO
	.align		4
.L_2288:
        /*00f8*/ 	.byte	0x04, 0x17
        /*00fa*/ 	.short	(.L_2290 - .L_2289)
.L_2289:
        /*00fc*/ 	.word	0x00000000
        /*0100*/ 	.short	0x0000
        /*0102*/ 	.short	0x0000
        /*0104*/ 	.byte	0x00, 0xf5, 0x21, 0x00


	//----- nvinfo : EIATTR_SPARSE_MMA_MASK
	.align		4
.L_2290:
        /*0108*/ 	.byte	0x03, 0x50
        /*010a*/ 	.short	0x0000


	//----- nvinfo : EIATTR_MAXREG_COUNT
	.align		4
        /*010c*/ 	.byte	0x03, 0x1b
        /*010e*/ 	.short	0x00ff


	//----- nvinfo : EIATTR_MERCURY_ISA_VERSION
	.align		4
        /*0110*/ 	.byte	0x03, 0x5f
        /*0112*/ 	.short	0x0101


	//----- nvinfo : EIATTR_VRC_CTA_INIT_COUNT
	.align		4
        /*0114*/ 	.byte	0x02, 0x4a
	.zero		1
	.zero		1


	//----- nvinfo : EIATTR_EXIT_INSTR_OFFSETS
	.align		4
        /*0118*/ 	.byte	0x04, 0x1c
        /*011a*/ 	.short	(.L_2292 - .L_2291)


	//   ....[0]....
.L_2291:
        /*011c*/ 	.word	0x00000070


	//   ....[1]....
        /*0120*/ 	.word	0x00000760


	//   ....[2]....
        /*0124*/ 	.word	0x00000950


	//   ....[3]....
        /*0128*/ 	.word	0x00000a00


	//   ....[4]....
        /*012c*/ 	.word	0x00000aa0


	//   ....[5]....
        /*0130*/ 	.word	0x00000b00


	//----- nvinfo : EIATTR_CRS_STACK_SIZE
	.align		4
.L_2292:
        /*0134*/ 	.byte	0x04, 0x1e
        /*0136*/ 	.short	(.L_2294 - .L_2293)
.L_2293:
        /*0138*/ 	.word	0x00000000


	//----- nvinfo : EIATTR_CBANK_PARAM_SIZE
	.align		4
.L_2294:
        /*013c*/ 	.byte	0x03, 0x19
        /*013e*/ 	.short	0x004c


	//----- nvinfo : EIATTR_PARAM_CBANK
	.align		4
        /*0140*/ 	.byte	0x04, 0x0a
        /*0142*/ 	.short	(.L_2296 - .L_2295)
	.align		4
.L_2295:
        /*0144*/ 	.word	index@(.nv.constant0._Z10cut_directPfiiiiiiiiiifffS_i)
        /*0148*/ 	.short	0x0380
        /*014a*/ 	.short	0x004c


	//----- nvinfo : EIATTR_SW_WAR
	.align		4
.L_2296:
        /*014c*/ 	.byte	0x04, 0x36
        /*014e*/ 	.short	(.L_2298 - .L_2297)
.L_2297:
        /*0150*/ 	.word	0x00000008
.L_2298:


//--------------------- .nv.info._Z14write_shot_newPfS_S_S_iiiiiiii --------------------------
	.section	.nv.info._Z14write_shot_newPfS_S_S_iiiiiiii,"",@"SHT_CUDA_INFO"
	.sectionflags	@""
	.align	4


	//----- nvinfo : EIATTR_CUDA_API_VERSION
	.align		4
        /*0000*/ 	.byte	0x04, 0x37
        /*0002*/ 	.short	(.L_2300 - .L_2299)
.L_2299:
        /*0004*/ 	.word	0x00000082


	//----- nvinfo : EIATTR_KPARAM_INFO
	.align		4
.L_2300:
        /*0008*/ 	.byte	0x04, 0x17
        /*000a*/ 	.short	(.L_2302 - .L_2301)
.L_2301:
        /*000c*/ 	.word	0x00000000
        /*0010*/ 	.short	0x000b
        /*0012*/ 	.short	0x003c
        /*0014*/ 	.byte	0x00, 0xf0, 0x11, 0x00


	//----- nvinfo : EIATTR_KPARAM_INFO
	.align		4
.L_2302:
        /*0018*/ 	.byte	0x04, 0x17
        /*001a*/ 	.short	(.L_2304 - .L_2303)
.L_2303:
        /*001c*/ 	.word	0x00000000
        /*0020*/ 	.short	0x000a
        /*0022*/ 	.short	0x0038
        /*0024*/ 	.byte	0x00, 0xf0, 0x11, 0x00


	//----- nvinfo : EIATTR_KPARAM_INFO
	.align		4
.L_2304:
        /*0028*/ 	.byte	0x04, 0x17
        /*002a*/ 	.short	(.L_2306 - .L_2305)
.L_2305:
        /*002c*/ 	.word	0x00000000
        /*0030*/ 	.short	0x0009
        /*0032*/ 	.short	0x0034
        /*0034*/ 	.byte	0x00, 0xf0, 0x11, 0x00


	//----- nvinfo : EIATTR_KPARAM_INFO
	.align		4
.L_2306:
        /*0038*/ 	.byte	0x04, 0x17
        /*003a*/ 	.short	(.L_2308 - .L_2307)
.L_2307:
        /*003c*/ 	.word	0x00000000
        /*0040*/ 	.short	0x0008
        /*0042*/ 	.short	0x0030
        /*0044*/ 	.byte	0x00, 0xf0, 0x11, 0x00


	//----- nvinfo : EIATTR_KPARAM_INFO
	.align		4
.L_2308:
        /*0048*/ 	.byte	0x04, 0x17
        /*004a*/ 	.short	(.L_2310 - .L_2309)
.L_2309:
        /*004c*/ 	.word	0x00000000
        /*0050*/ 	.short	0x0007
        /*0052*/ 	.short	0x002c
        /*0054*/ 	.byte	0x00, 0xf0, 0x11, 0x00


	//----- nvinfo : EIATTR_KPARAM_INFO
	.align		4
.L_2310:
        /*0058*/ 	.byte	0x04, 0x17
        /*005a*/ 	.short	(.L_2312 - .L_2311)
.L_2311:
        /*005c*/ 	.word	0x00000000
        /*0060*/ 	.short	0x0006
        /*0062*/ 	.short	0x0028
        /*0064*/ 	.byte	0x00, 0xf0, 0x11, 0x00


	//----- nvinfo : EIATTR_KPARAM_INFO
	.align		4
.L_2312:
        /*0068*/ 	.byte	0x04, 0x17
        /*006a*/ 	.short	(.L_2314 - .L_2313)
.L_2313:
        /*006c*/ 	.word	0x00000000
        /*0070*/ 	.short	0x0005
        /*0072*/ 	.short	0x0024
        /*0074*/ 	.byte	0x00, 0xf0, 0x11, 0x00


	//----- nvinfo : EIATTR_KPARAM_INFO
	.align		4
.L_2314:
        /*0078*/ 	.byte	0x04, 0x17
        /*007a*/ 	.short	(.L_2316 - .L_2315)
.L_2315:
        /*007c*/ 	.word	0x00000000
        /*0080*/ 	.short	0x0004
        /*0082*/ 	.short	0x0020
        /*0084*/ 	.byte	0x00, 0xf0, 0x11, 0x00


	//----- nvinfo : EIATTR_KPARAM_INFO
	.align		4
.L_2316:
        /*0088*/ 	.byte	0x04, 0x17
        /*008a*/ 	.short	(.L_2318 - .L_2317)
.L_2317:
        /*008c*/ 	.word	0x00000000
        /*0090*/ 	.short	0x0003
        /*0092*/ 	.short	0x0018
        /*0094*/ 	.byte	0x00, 0xf5, 0x21, 0x00


	//----- nvinfo : EIATTR_KPARAM_INFO
	.align		4
.L_2318:
        /*0098*/ 	.byte	0x04, 0x17
        /*009a*/ 	.short	(.L_2320 - .L_2319)
.L_2319:
        /*009c*/ 	.word	0x00000000
        /*00a0*/ 	.short	0x0002
        /*00a2*/ 	.short	0x0010
        /*00a4*/ 	.byte	0x00, 0xf5, 0x21, 0x00


	//----- nvinfo : EIATTR_KPARAM_INFO
	.align		4
.L_2320:
        /*00a8*/ 	.byte	0x04, 0x17
        /*00aa*/ 	.short	(.L_2322 - .L_2321)
.L_2321:
        /*00ac*/ 	.word	0x00000000
        /*00b0*/ 	.short	0x0001
        /*00b2*/ 	.short	0x0008
        /*00b4*/ 	.byte	0x00, 0xf5, 0x21, 0x00


	//----- nvinfo : EIATTR_KPARAM_INFO
	.align		4
.L_2322:
        /*00b8*/ 	.byte	0x04, 0x17
        /*00ba*/ 	.short	(.L_2324 - .L_2323)
.L_2323:
        /*00bc*/ 	.word	0x00000000
        /*00c0*/ 	.short	0x0000
        /*00c2*/ 	.short	0x0000
        /*00c4*/ 	.byte	0x00, 0xf5, 0x21, 0x00


	//----- nvinfo : EIATTR_SPARSE_MMA_MASK
	.align		4
.L_2324:
        /*00c8*/ 	.byte	0x03, 0x50
        /*00ca*/ 	.short	0x0000


	//----- nvinfo : EIATTR_MAXREG_COUNT
	.align		4
        /*00cc*/ 	.byte	0x03, 0x1b
        /*00ce*/ 	.short	0x00ff


	//----- nvinfo : EIATTR_MERCURY_ISA_VERSION
	.align		4
        /*00d0*/ 	.byte	0x03, 0x5f
        /*00d2*/ 	.short	0x0101


	//----- nvinfo : EIATTR_VRC_CTA_INIT_COUNT
	.align		4
        /*00d4*/ 	.byte	0x02, 0x4a
	.zero		1
	.zero		1


	//----- nvinfo : EIATTR_EXIT_INSTR_OFFSETS
	.align		4
        /*00d8*/ 	.byte	0x04, 0x1c
        /*00da*/ 	.short	(.L_2326 - .L_2325)


	//   ....[0]....
.L_2325:
        /*00dc*/ 	.word	0x00000040


	//   ....[1]....
        /*00e0*/ 	.word	0x000001a0


	//----- nvinfo : EIATTR_CBANK_PARAM_SIZE
	.align		4
.L_2326:
        /*00e4*/ 	.byte	0x03, 0x19
        /*00e6*/ 	.short	0x0040


	//----- nvinfo : EIATTR_PARAM_CBANK
	.align		4
        /*00e8*/ 	.byte	0x04, 0x0a
        /*00ea*/ 	.short	(.L_2328 - .L_2327)
	.align		4
.L_2327:
        /*00ec*/ 	.word	index@(.nv.constant0._Z14write_shot_newPfS_S_S_iiiiiiii)
        /*00f0*/ 	.short	0x0380
        /*00f2*/ 	.short	0x0040


	//----- nvinfo : EIATTR_SW_WAR
	.align		4
.L_2328:
        /*00f4*/ 	.byte	0x04, 0x36
        /*00f6*/ 	.short	(.L_2330 - .L_2329)
.L_2329:
        /*00f8*/ 	.word	0x00000008
.L_2330:


//--------------------- .nv.info._Z13wraddshot_newPfS_S_S_iiiiiiii --------------------------
	.section	.nv.info._Z13wraddshot_newPfS_S_S_iiiiiiii,"",@"SHT_CUDA_INFO"
	.sectionflags	@""
	.align	4


	//----- nvinfo : EIATTR_CUDA_API_VERSION
	.align		4
        /*0000*/ 	.byte	0x04, 0x37
        /*0002*/ 	.short	(.L_2332 - .L_2331)
.L_2331:
        /*0004*/ 	.word	0x00000082


	//----- nvinfo : EIATTR_KPARAM_INFO
	.align		4
.L_2332:
        /*0008*/ 	.byte	0x04, 0x17
        /*000a*/ 	.short	(.L_2334 - .L_2333)
.L_2333:
        /*000c*/ 	.word	0x00000000
        /*0010*/ 	.short	0x000b
        /*0012*/ 	.short	0x003c
        /*0014*/ 	.byte	0x00, 0xf0, 0x11, 0x00


	//----- nvinfo : EIATTR_KPARAM_INFO
	.align		4
.L_2334:
        /*0018*/ 	.byte	0x04, 0x17
        /*001a*/ 	.short	(.L_2336 - .L_2335)
.L_2335:
        /*001c*/ 	.word	0x00000000
        /*0020*/ 	.short	0x000a
        /*0022*/ 	.short	0x0038
        /*0024*/ 	.byte	0x00, 0xf0, 0x11, 0x00


	//----- nvinfo : EIATTR_KPARAM_INFO
	.align		4
.L_2336:
        /*0028*/ 	.byte	0x04, 0x17
        /*002a*/ 	.short	(.L_2338 - .L_2337)
.L_2337:
        /*002c*/ 	.word	0x00000000
        /*0030*/ 	.short	0x0009
        /*0032*/ 	.short	0x0034
        /*0034*/ 	.byte	0x00, 0xf0, 0x11, 0x00


	//----- nvinfo : EIATTR_KPARAM_INFO
	.align		4
.L_2338:
        /*0038*/ 	.byte	0x04, 0x17
        /*003a*/ 	.short	(.L_2340 - .L_2339)
.L_2339:
        /*003c*/ 	.word	0x00000000
        /*0040*/ 	.short	0x0008
        /*0042*/ 	.short	0x0030
        /*0044*/ 	.byte	0x00, 0xf0, 0x11, 0x00


	//----- nvinfo : EIATTR_KPARAM_INFO
	.align		4
.L_2340:
        /*0048*/ 	.byte	0x04, 0x17
        /*004a*/ 	.short	(.L_2342 - .L_2341)
.L_2341:
        /*004c*/ 	.word	0x00000000
        /*0050*/ 	.short	0x0007
        /*0052*/ 	.short	0x002c
        /*0054*/ 	.byte	0x00, 0xf0, 0x11, 0x00


	//----- nvinfo : EIATTR_KPARAM_INFO
	.align		4
.L_2342:
        /*0058*/ 	.byte	0x04, 0x17
        /*005a*/ 	.short	(.L_2344 - .L_2343)
.L_2343:
        /*005c*/ 	.word	0x00000000
        /*0060*/ 	.short	0x0006
        /*0062*/ 	.short	0x0028
        /*0064*/ 	.byte	0x00, 0xf0, 0x11, 0x00


	//----- nvinfo : EIATTR_KPARAM_INFO
	.align		4
.L_2344:
        /*0068*/ 	.byte	0x04, 0x17
        /*006a*/ 	.short	(.L_2346 - .L_2345)
.L_2345:
        /*006c*/ 	.word	0x00000000
        /*0070*/ 	.short	0x0005
        /*0072*/ 	.short	0x0024
        /*0074*/ 	.byte	0x00, 0xf0, 0x11, 0x00


	//----- nvinfo : EIATTR_KPARAM_INFO
	.align		4
.L_2346:
        /*0078*/ 	.byte	0x04, 0x17
        /*007a*/ 	.short	(.L_2348 - .L_2347)
.L_2347:
        /*007c*/ 	.word	0x00000000
        /*0080*/ 	.short	0x0004
        /*0082*/ 	.short	0x0020
        /*0084*/ 	.byte	0x00, 0xf0, 0x11, 0x00


	//----- nvinfo : EIATTR_KPARAM_INFO
	.align		4
.L_2348:
        /*0088*/ 	.byte	0x04, 0x17
        /*008a*/ 	.short	(.L_2350 - .L_2349)
.L_2349:
        /*008c*/ 	.word	0x00000000
        /*0090*/ 	.short	0x0003
        /*0092*/ 	.short	0x0018
        /*0094*/ 	.byte	0x00, 0xf5, 0x21, 0x00


	//----- nvinfo : EIATTR_KPARAM_INFO
	.align		4
.L_2350:
        /*0098*/ 	.byte	0x04, 0x17
        /*009a*/ 	.short	(.L_2352 - .L_2351)
.L_2351:
        /*009c*/ 	.word	0x00000000
        /*00a0*/ 	.short	0x0002
        /*00a2*/ 	.short	0x0010
        /*00a4*/ 	.byte	0x00, 0xf5, 0x21, 0x00


	//----- nvinfo : EIATTR_KPARAM_INFO
	.align		4
.L_2352:
        /*00a8*/ 	.byte	0x04, 0x17
        /*00aa*/ 	.short	(.L_2354 - .L_2353)
.L_2353:
        /*00ac*/ 	.word	0x00000000
        /*00b0*/ 	.short	0x0001
        /*00b2*/ 	.short	0x0008
        /*00b4*/ 	.byte	0x00, 0xf5, 0x21, 0x00


	//----- nvinfo : EIATTR_KPARAM_INFO
	.align		4
.L_2354:
        /*00b8*/ 	.byte	0x04, 0x17
        /*00ba*/ 	.short	(.L_2356 - .L_2355)
.L_2355:
        /*00bc*/ 	.word	0x00000000
        /*00c0*/ 	.short	0x0000
        /*00c2*/ 	.short	0x0000
        /*00c4*/ 	.byte	0x00, 0xf5, 0x21, 0x00


	//----- nvinfo : EIATTR_SPARSE_MMA_MASK
	.align		4
.L_2356:
        /*00c8*/ 	.byte	0x03, 0x50
        /*00ca*/ 	.short	0x0000


	//----- nvinfo : EIATTR_MAXREG_COUNT
	.align		4
        /*00cc*/ 	.byte	0x03, 0x1b
        /*00ce*/ 	.short	0x00ff


	//----- nvinfo : EIATTR_MERCURY_ISA_VERSION
	.align		4
        /*00d0*/ 	.byte	0x03, 0x5f
        /*00d2*/ 	.short	0x0101


	//----- nvinfo : EIATTR_VRC_CTA_INIT_COUNT
	.align		4
        /*00d4*/ 	.byte	0x02, 0x4a
	.zero		1
	.zero		1


	//----- nvinfo : EIATTR_EXIT_INSTR_OFFSETS
	.align		4
        /*00d8*/ 	.byte	0x04, 0x1c
        /*00da*/ 	.short	(.L_2358 - .L_2357)


	//   ....[0]....
.L_2357:
        /*00dc*/ 	.word	0x00000040


	//   ....[1]....
        /*00e0*/ 	.word	0x000001a0


	//----- nvinfo : EIATTR_CBANK_PARAM_SIZE
	.align		4
.L_2358:
        /*00e4*/ 	.byte	0x03, 0x19
        /*00e6*/ 	.short	0x0040


	//----- nvinfo : EIATTR_PARAM_CBANK
	.align		4
        /*00e8*/ 	.byte	0x04, 0x0a
        /*00ea*/ 	.short	(.L_2360 - .L_2359)
	.align		4
.L_2359:
        /*00ec*/ 	.word	index@(.nv.constant0._Z13wraddshot_newPfS_S_S_iiiiiiii)
        /*00f0*/ 	.short	0x0380
        /*00f2*/ 	.short	0x0040


	//----- nvinfo : EIATTR_SW_WAR
	.align		4
.L_2360:
        /*00f4*/ 	.byte	0x04, 0x36
        /*00f6*/ 	.short	(.L_2362 - .L_2361)
.L_2361:
        /*00f8*/ 	.word	0x00000008
.L_2362:


//--------------------- .nv.info._Z25write_shot_x_z_acqusitionPfS_iiiiiiiiii --------------------------
	.section	.nv.info._Z25write_shot_x_z_acqusitionPfS_iiiiiiiiii,"",@"SHT_CUDA_INFO"
	.sectionflags	@""
	.align	4


	//----- nvinfo : EIATTR_CUDA_API_VERSION
	.align		4
        /*0000*/ 	.byte	0x04, 0x37
        /*0002*/ 	.short	(.L_2364 - .L_2363)
.L_2363:
        /*0004*/ 	.word	0x00000082


	//----- nvinfo : EIATTR_KPARAM_INFO
	.align		4
.L_2364:
        /*0008*/ 	.byte	0x04, 0x17
        /*000a*/ 	.short	(.L_2366 - .L_2365)
.L_2365:
        /*000c*/ 	.word	0x00000000
        /*0010*/ 	.short	0x000b
        /*0012*/ 	.short	0x0034
        /*0014*/ 	.byte	0x00, 0xf0, 0x11, 0x00


	//----- nvinfo : EIATTR_KPARAM_INFO
	.align		4
.L_2366:
        /*0018*/ 	.byte	0x04, 0x17
        /*001a*/ 	.short	(.L_2368 - .L_2367)
.L_2367:
        /*001c*/ 	.word	0x00000000
        /*0020*/ 	.short	0x000a
        /*0022*/ 	.short	0x0030
        /*0024*/ 	.byte	0x00, 0xf0, 0x11, 0x00


	//----- nvinfo : EIATTR_KPARAM_INFO
	.align		4
.L_2368:
        /*0028*/ 	.byte	0x04, 0x17
        /*002a*/ 	.short	(.L_2370 - .L_2369)
.L_2369:
        /*002c*/ 	.word	0x00000000
        /*0030*/ 	.short	0x0009
        /*0032*/ 	.short	0x002c
        /*0034*/ 	.byte	0x00, 0xf0, 0x11, 0x00


	//----- nvinfo : EIATTR_KPARAM_INFO
	.align		4
.L_2370:
        /*0038*/ 	.byte	0x04, 0x17
        /*003a*/ 	.short	(.L_2372 - .L_2371)
.L_2371:
        /*003c*/ 	.word	0x00000000
        /*0040*/ 	.short	0x0008
        /*0042*/ 	.short	0x0028
        /*0044*/ 	.byte	0x00, 0xf0, 0x11, 0x00


	//----- nvinfo : EIATTR_KPARAM_INFO
	.align		4
.L_2372:
        /*0048*/ 	.byte	0x04, 0x17
        /*004a*/ 	.short	(.L_2374 - .L_2373)
.L_2373:
        /*004c*/ 	.word	0x00000000
        /*0050*/ 	.short	0x0007
        /*0052*/ 	.short	0x0024
        /*0054*/ 	.byte	0x00, 0xf0, 0x11, 0x00


	//----- nvinfo : EIATTR_KPARAM_INFO
	.align		4
.L_2374:
        /*0058*/ 	.byte	0x04, 0x17
        /*005a*/ 	.short	(.L_2376 - .L_2375)
.L_2375:
        /*005c*/ 	.word	0x00000000
        /*0060*/ 	.short	0x0006
        /*0062*/ 	.short	0x0020
        /*0064*/ 	.byte	0x00, 0xf0, 0x11, 0x00


	//----- nvinfo : EIATTR_KPARAM_INFO
	.align		4
.L_2376:
        /*0068*/ 	.byte	0x04, 0x17
        /*006a*/ 	.short	(.L_2378 - .L_2377)
.L_2377:
        /*006c*/ 	.word	0x00000000
        /*0070*/ 	.short	0x0005
        /*0072*/ 	.short	0x001c
        /*0074*/ 	.byte	0x00, 0xf0, 0x11, 0x00


	//----- nvinfo : EIATTR_KPARAM_INFO
	.align		4
.L_2378:
        /*0078*/ 	.byte	0x04, 0x17
        /*007a*/ 	.short	(.L_2380 - .L_2379)
.L_2379:
        /*007c*/ 	.word	0x00000000
        /*0080*/ 	.short	0x0004
        /*0082*/ 	.short	0x0018
        /*0084*/ 	.byte	0x00, 0xf0, 0x11, 0x00


	//----- nvinfo : EIATTR_KPARAM_INFO
	.align		4
.L_2380:
        /*0088*/ 	.byte	0x04, 0x17
        /*008a*/ 	.short	(.L_2382 - .L_2381)
.L_2381:
        /*008c*/ 	.word	0x00000000
        /*0090*/ 	.short	0x0003
        /*0092*/ 	.short	0x0014
        /*0094*/ 	.byte	0x00, 0xf0, 0x11, 0x00


	//----- nvinfo : EIATTR_KPARAM_INFO
	.align		4
.L_2382:
        /*0098*/ 	.byte	0x04, 0x17
        /*009a*/ 	.short	(.L_2384 - .L_2383)
.L_2383:
        /*009c*/ 	.word	0x00000000
        /*00a0*/ 	.short	0x0002
        /*00a2*/ 	.short	0x0010
        /*00a4*/ 	.byte	0x00, 0xf0, 0x11, 0x00


	//----- nvinfo : EIATTR_KPARAM_INFO
	.align		4
.L_2384:
        /*00a8*/ 	.byte	0x04, 0x17
        /*00aa*/ 	.short	(.L_2386 - .L_2385)
.L_2385:
        /*00ac*/ 	.word	0x00000000
        /*00b0*/ 	.short	0x0001
        /*00b2*/ 	.short	0x0008
        /*00b4*/ 	.byte	0x00, 0xf5, 0x21, 0x00


	//----- nvinfo : EIATTR_KPARAM_INFO
	.align		4
.L_2386:
        /*00b8*/ 	.byte	0x04, 0x17
        /*00ba*/ 	.short	(.L_2388 - .L_2387)
.L_2387:
        /*00bc*/ 	.word	0x00000000
        /*00c0*/ 	.short	0x0000
        /*00c2*/ 	.short	0x0000
        /*00c4*/ 	.byte	0x00, 0xf5, 0x21, 0x00


	//----- nvinfo : EIATTR_SPARSE_MMA_MASK
	.align		4
.L_2388:
        /*00c8*/ 	.byte	0x03, 0x50
        /*00ca*/ 	.short	0x0000


	//----- nvinfo : EIATTR_MAXREG_COUNT
	.align		4
        /*00cc*/ 	.byte	0x03, 0x1b
        /*00ce*/ 	.short	0x00ff


	//----- nvinfo : EIATTR_MERCURY_ISA_VERSION
	.align		4
        /*00d0*/ 	.byte	0x03, 0x5f
        /*00d2*/ 	.short	0x0101


	//----- nvinfo : EIATTR_VRC_CTA_INIT_COUNT
	.align		4
        /*00d4*/ 	.byte	0x02, 0x4a
	.zero		1
	.zero		1


	//----- nvinfo : EIATTR_EXIT_INSTR_OFFSETS
	.align		4
        /*00d8*/ 	.byte	0x04, 0x1c
        /*00da*/ 	.short	(.L_2390 - .L_2389)


	//   ....[0]....
.L_2389:
        /*00dc*/ 	.word	0x00000040


	//   ....[1]....
        /*00e0*/ 	.word	0x00000140


	//----- nvinfo : EIATTR_CBANK_PARAM_SIZE
	.align		4
.L_2390:
        /*00e4*/ 	.byte	0x03, 0x19
        /*00e6*/ 	.short	0x0038


	//----- nvinfo : EIATTR_PARAM_CBANK
	.align		4
        /*00e8*/ 	.byte	0x04, 0x0a
        /*00ea*/ 	.short	(.L_2392 - .L_2391)
	.align		4
.L_2391:
        /*00ec*/ 	.word	index@(.nv.constant0._Z25write_shot_x_z_acqusitionPfS_iiiiiiiiii)
        /*00f0*/ 	.short	0x0380
        /*00f2*/ 	.short	0x0038


	//----- nvinfo : EIATTR_SW_WAR
	.align		4
.L_2392:
        /*00f4*/ 	.byte	0x04, 0x36
        /*00f6*/ 	.short	(.L_2394 - .L_2393)
.L_2393:
        /*00f8*/ 	.word	0x00000008
.L_2394:


//--------------------- .nv.info._Z14write_shot_x_zPfS_iiiiiiiiii --------------------------
	.section	.nv.info._Z14write_shot_x_zPfS_iiiiiiiiii,"",@"SHT_CUDA_INFO"
	.sectionflags	@""
	.align	4


	//----- nvinfo : EIATTR_CUDA_API_VERSION
	.align		4
        /*0000*/ 	.byte	0x04, 0x37
        /*0002*/ 	.short	(.L_2396 - .L_2395)
.L_2395:
        /*0004*/ 	.word	0x00000082


	//----- nvinfo : EIATTR_KPARAM_INFO
	.align		4
.L_2396:
        /*0008*/ 	.byte	0x04, 0x17
        /*000a*/ 	.short	(.L_2398 - .L_2397)
.L_2397:
        /*000c*/ 	.word	0x00000000
        /*0010*/ 	.short	0x000b
        /*0012*/ 	.short	0x0034
        /*0014*/ 	.byte	0x00, 0xf0, 0x11, 0x00


	//----- nvinfo : EIATTR_KPARAM_INFO
	.align		4
.L_2398:
        /*0018*/ 	.byte	0x04, 0x17
        /*001a*/ 	.short	(.L_2400 - .L_2399)
.L_2399:
        /*001c*/ 	.word	0x00000000
        /*0020*/ 	.short	0x000a
        /*0022*/ 	.short	0x0030
        /*0024*/ 	.byte	0x00, 0xf0, 0x11, 0x00


	//----- nvinfo : EIATTR_KPARAM_INFO
	.align		4
.L_2400:
        /*0028*/ 	.byte	0x04, 0x17
        /*002a*/ 	.short	(.L_2402 - .L_2401)
.L_2401:
        /*002c*/ 	.word	0x00000000
        /*0030*/ 	.short	0x0009
        /*0032*/ 	.short	0x002c
        /*0034*/ 	.byte	0x00, 0xf0, 0x11, 0x00


	//----- nvinfo : EIATTR_KPARAM_INFO
	.align		4
.L_2402:
        /*0038*/ 	.byte	0x04, 0x17
        /*003a*/ 	.short	(.L_2404 - .L_2403)
.L_2403:
        /*003c*/ 	.word	0x00000000
        /*0040*/ 	.short	0x0008
        /*0042*/ 	.short	0x0028
        /*0044*/ 	.byte	0x00, 0xf0, 0x11, 0x00


	//----- nvinfo : EIATTR_KPARAM_INFO
	.align		4
.L_2404:
        /*0048*/ 	.byte	0x04, 0x17
        /*004a*/ 	.short	(.L_2406 - .L_2405)
.L_2405:
        /*004c*/ 	.word	0x00000000
        /*0050*/ 	.short	0x0007
        /*0052*/ 	.short	0x0024
        /*0054*/ 	.byte	0x00, 0xf0, 0x11, 0x00


	//----- nvinfo : EIATTR_KPARAM_INFO
	.align		4
.L_2406:
        /*0058*/ 	.byte	0x04, 0x17
        /*005a*/ 	.short	(.L_2408 - .L_2407)
.L_2407:
        /*005c*/ 	.word	0x00000000
        /*0060*/ 	.short	0x0006
        /*0062*/ 	.short	0x0020
        /*0064*/ 	.byte	0x00, 0xf0, 0x11, 0x00


	//----- nvinfo : EIATTR_KPARAM_INFO
	.align		4
.L_2408:
        /*0068*/ 	.byte	0x04, 0x17
        /*006a*/ 	.short	(.L_2410 - .L_2409)
.L_2409:
        /*006c*/ 	.word	0x00000000
        /*0070*/ 	.short	0x0005
        /*0072*/ 	.short	0x001c
        /*0074*/ 	.byte	0x00, 0xf0, 0x11, 0x00


	//----- nvinfo : EIATTR_KPARAM_INFO
	.align		4
.L_2410:
        /*0078*/ 	.byte	0x04, 0x17
        /*007a*/ 	.short	(.L_2412 - .L_2411)
.L_2411:
        /*007c*/ 	.word	0x00000000
        /*0080*/ 	.short	0x0004
        /*0082*/ 	.short	0x0018
        /*0084*/ 	.byte	0x00, 0xf0, 0x11, 0x00


	//----- nvinfo : EIATTR_KPARAM_INFO
	.align		4
.L_2412:
        /*0088*/ 	.byte	0x04, 0x17
        /*008a*/ 	.short	(.L_2414 - .L_2413)
.L_2413:
        /*008c*/ 	.word	0x00000000
        /*0090*/ 	.short	0x0003
        /*0092*/ 	.short	0x0014
        /*0094*/ 	.byte	0x00, 0xf0, 0x11, 0x00


	//----- nvinfo : EIATTR_KPARAM_INFO
	.align		4
.L_2414:
        /*0098*/ 	.byte	0x04, 0x17
        /*009a*/ 	.short	(.L_2416 - .L_2415)
.L_2415:
        /*009c*/ 	.word	0x00000000
        /*00a0*/ 	.short	0x0002
        /*00a2*/ 	.short	0x0010
        /*00a4*/ 	.byte	0x00, 0xf0, 0x11, 0x00


	//----- nvinfo : EIATTR_KPARAM_INFO
	.align		4
.L_2416:
        /*00a8*/ 	.byte	0x04, 0x17
        /*00aa*/ 	.short	(.L_2418 - .L_2417)
.L_2417:
        /*00ac*/ 	.word	0x00000000
        /*00b0*/ 	.short	0x0001
        /*00b2*/ 	.short	0x0008
        /*00b4*/ 	.byte	0x00, 0xf5, 0x21, 0x00


	//----- nvinfo : EIATTR_KPARAM_INFO
	.align		4
.L_2418:
        /*00b8*/ 	.byte	0x04, 0x17
        /*00ba*/ 	.short	(.L_2420 - .L_2419)
.L_2419:
        /*00bc*/ 	.word	0x00000000
        /*00c0*/ 	.short	0x0000
        /*00c2*/ 	.short	0x0000
        /*00c4*/ 	.byte	0x00, 0xf5, 0x21, 0x00


	//----- nvinfo : EIATTR_SPARSE_MMA_MASK
	.align		4
.L_2420:
        /*00c8*/ 	.byte	0x03, 0x50
        /*00ca*/ 	.short	0x0000


	//----- nvinfo : EIATTR_MAXREG_COUNT
	.align		4
        /*00cc*/ 	.byte	0x03, 0x1b
        /*00ce*/ 	.short	0x00ff


	//----- nvinfo : EIATTR_MERCURY_ISA_VERSION
	.align		4
        /*00d0*/ 	.byte	0x03, 0x5f
        /*00d2*/ 	.short	0x0101


	//----- nvinfo : EIATTR_VRC_CTA_INIT_COUNT
	.align		4
        /*00d4*/ 	.byte	0x02, 0x4a
	.zero		1
	.zero		1


	//----- nvinfo : EIATTR_EXIT_INSTR_OFFSETS
	.align		4
        /*00d8*/ 	.byte	0x04, 0x1c
        /*00da*/ 	.short	(.L_2422 - .L_2421)


	//   ....[0]....
.L_2421:
        /*00dc*/ 	.word	0x00000040


	//   ....[1]....
        /*00e0*/ 	.word	0x00000160


	//----- nvinfo : EIATTR_CBANK_PARAM_SIZE
	.align		4
.L_2422:
        /*00e4*/ 	.byte	0x03, 0x19
        /*00e6*/ 	.short	0x0038


	//----- nvinfo : EIATTR_PARAM_CBANK
	.align		4
        /*00e8*/ 	.byte	0x04, 0x0a
        /*00ea*/ 	.short	(.L_2424 - .L_2423)
	.align		4
.L_2423:
        /*00ec*/ 	.word	index@(.nv.constant0._Z14write_shot_x_zPfS_iiiiiiiiii)
        /*00f0*/ 	.short	0x0380
        /*00f2*/ 	.short	0x0038


	//----- nvinfo : EIATTR_SW_WAR
	.align		4
.L_2424:
        /*00f4*/ 	.byte	0x04, 0x36
        /*00f6*/ 	.short	(.L_2426 - .L_2425)
.L_2425:
        /*00f8*/ 	.word	0x00000008
.L_2426:


//--------------------- .nv.info._Z10write_shotPfS_S_S_iiiiiiiiiffiS_f --------------------------
	.section	.nv.info._Z10write_shotPfS_S_S_iiiiiiiiiffiS_f,"",@"SHT_CUDA_INFO"
	.sectionflags	@""
	.align	4


	//----- nvinfo : EIATTR_CUDA_API_VERSION
	.align		4
        /*0000*/ 	.byte	0x04, 0x37
        /*0002*/ 	.short	(.L_2428 - .L_2427)
.L_2427:
        /*0004*/ 	.word	0x00000082


	//----- nvinfo : EIATTR_KPARAM_INFO
	.align		4
.L_2428:
        /*0008*/ 	.byte	0x04, 0x17
        /*000a*/ 	.short	(.L_2430 - .L_2429)
.L_2429:
        /*000c*/ 	.word	0x00000000
        /*0010*/ 	.short	0x0011
        /*0012*/ 	.short	0x0058
        /*0014*/ 	.byte	0x00, 0xf0, 0x11, 0x00


	//----- nvinfo : EIATTR_KPARAM_INFO
	.align		4
.L_2430:
        /*0018*/ 	.byte	0x04, 0x17
        /*001a*/ 	.short	(.L_2432 - .L_2431)
.L_2431:
        /*001c*/ 	.word	0x00000000
        /*0020*/ 	.short	0x0010
        /*0022*/ 	.short	0x0050
        /*0024*/ 	.byte	0x00, 0xf5, 0x21, 0x00


	//----- nvinfo : EIATTR_KPARAM_INFO
	.align		4
.L_2432:
        /*0028*/ 	.byte	0x04, 0x17
        /*002a*/ 	.short	(.L_2434 - .L_2433)
.L_2433:
        /*002c*/ 	.word	0x00000000
        /*0030*/ 	.short	0x000f
        /*0032*/ 	.short	0x004c
        /*0034*/ 	.byte	0x00, 0xf0, 0x11, 0x00


	//----- nvinfo : EIATTR_KPARAM_INFO
	.align		4
.L_2434:
        /*0038*/ 	.byte	0x04, 0x17
        /*003a*/ 	.short	(.L_2436 - .L_2435)
.L_2435:
        /*003c*/ 	.word	0x00000000
        /*0040*/ 	.short	0x000e
        /*0042*/ 	.short	0x0048
        /*0044*/ 	.byte	0x00, 0xf0, 0x11, 0x00


	//----- nvinfo : EIATTR_KPARAM_INFO
	.align		4
.L_2436:
        /*0048*/ 	.byte	0x04, 0x17
        /*004a*/ 	.short	(.L_2438 - .L_2437)
.L_2437:
        /*004c*/ 	.word	0x00000000
        /*0050*/ 	.short	0x000d
        /*0052*/ 	.short	0x0044
        /*0054*/ 	.byte	0x00, 0xf0, 0x11, 0x00


	//----- nvinfo : EIATTR_KPARAM_INFO
	.align		4
.L_2438:
        /*0058*/ 	.byte	0x04, 0x17
        /*005a*/ 	.short	(.L_2440 - .L_2439)
.L_2439:
        /*005c*/ 	.word	0x00000000
        /*0060*/ 	.short	0x000c
        /*0062*/ 	.short	0x0040
        /*0064*/ 	.byte	0x00, 0xf0, 0x11, 0x00


	//----- nvinfo : EIATTR_KPARAM_INFO
	.align		4
.L_2440:
        /*0068*/ 	.byte	0x04, 0x17
        /*006a*/ 	.short	(.L_2442 - .L_2441)
.L_2441:
        /*006c*/ 	.word	0x00000000
        /*0070*/ 	.short	0x000b
        /*0072*/ 	.short	0x003c
        /*0074*/ 	.byte	0x00, 0xf0, 0x11, 0x00


	//----- nvinfo : EIATTR_KPARAM_INFO
	.align		4
.L_2442:
        /*0078*/ 	.byte	0x04, 0x17
        /*007a*/ 	.short	(.L_2444 - .L_2443)
.L_2443:
        /*007c*/ 	.word	0x00000000
        /*0080*/ 	.short	0x000a
        /*0082*/ 	.short	0x0038
        /*0084*/ 	.byte	0x00, 0xf0, 0x11, 0x00


	//----- nvinfo : EIATTR_KPARAM_INFO
	.align		4
.L_2444:
        /*0088*/ 	.byte	0x04, 0x17
        /*008a*/ 	.short	(.L_2446 - .L_2445)
.L_2445:
        /*008c*/ 	.word	0x00000000
        /*0090*/ 	.short	0x0009
        /*0092*/ 	.short	0x0034
        /*0094*/ 	.byte	0x00, 0xf0, 0x11, 0x00


	//----- nvinfo : EIATTR_KPARAM_INFO
	.align		4
.L_2446:
        /*0098*/ 	.byte	0x04, 0x17
        /*009a*/ 	.short	(.L_2448 - .L_2447)
.L_2447:
        /*009c*/ 	.word	0x00000000
        /*00a0*/ 	.short	0x0008
        /*00a2*/ 	.short	0x0030
        /*00a4*/ 	.byte	0x00, 0xf0, 0x11, 0x00


	//----- nvinfo : EIATTR_KPARAM_INFO
	.align		4
.L_2448:
        /*00a8*/ 	.byte	0x04, 0x17
        /*00aa*/ 	.short	(.L_2450 - .L_2449)
.L_2449:
        /*00ac*/ 	.word	0x00000000
        /*00b0*/ 	.short	0x0007
        /*00b2*/ 	.short	0x002c
        /*00b4*/ 	.byte	0x00, 0xf0, 0x11, 0x00


	//----- nvinfo : EIATTR_KPARAM_INFO
	.align		4
.L_2450:
        /*00b8*/ 	.byte	0x04, 0x17
        /*00ba*/ 	.short	(.L_2452 - .L_2451)
.L_2451:
        /*00bc*/ 	.word	0x00000000
        /*00c0*/ 	.short	0x0006
        /*00c2*/ 	.short	0x0028
        /*00c4*/ 	.byte	0x00, 0xf0, 0x11, 0x00


	//----- nvinfo : EIATTR_KPARAM_INFO
	.align		4
.L_2452:
        /*00c8*/ 	.byte	0x04, 0x17
        /*00ca*/ 	.short	(.L_2454 - .L_2453)
.L_2453:
        /*00cc*/ 	.word	0x00000000
        /*00d0*/ 	.short	0x0005
        /*00d2*/ 	.short	0x0024
        /*00d4*/ 	.byte	0x00, 0xf0, 0x11, 0x00


	//----- nvinfo : EIATTR_KPARAM_INFO
	.align		4
.L_2454:
        /*00d8*/ 	.byte	0x04, 0x17
        /*00da*/ 	.short	(.L_2456 - .L_2455)
.L_2455:
        /*00dc*/ 	.word	0x00000000
        /*00e0*/ 	.short	0x0004
        /*00e2*/ 	.short	0x0020
        /*00e4*/ 	.byte	0x00, 0xf0, 0x11, 0x00


	//----- nvinfo : EIATTR_KPARAM_INFO
	.align		4
.L_2456:
        /*00e8*/ 	.byte	0x04, 0x17
        /*00ea*/ 	.short	(.L_2458 - .L_2457)
.L_2457:
        /*00ec*/ 	.word	0x00000000
        /*00f0*/ 	.short	0x0003
        /*00f2*/ 	.short	0x0018
        /*00f4*/ 	.byte	0x00, 0xf5, 0x21, 0x00


	//----- nvinfo : EIATTR_KPARAM_INFO
	.align		4
.L_2458:
        /*00f8*/ 	.byte	0x04, 0x17
        /*00fa*/ 	.short	(.L_2460 - .L_2459)
.L_2459:
        /*00fc*/ 	.word	0x00000000
        /*0100*/ 	.short	0x0002
        /*0102*/ 	.short	0x0010
        /*0104*/ 	.byte	0x00, 0xf5, 0x21, 0x00


	//----- nvinfo : EIATTR_KPARAM_INFO
	.align		4
.L_2460:
        /*0108*/ 	.byte	0x04, 0x17
        /*010a*/ 	.short	(.L_2462 - .L_2461)
.L_2461:
        /*010c*/ 	.word	0x00000000
        /*0110*/ 	.short	0x0001
        /*0112*/ 	.short	0x0008
        /*0114*/ 	.byte	0x00, 0xf5, 0x21, 0x00


	//----- nvinfo : EIATTR_KPARAM_INFO
	.align		4
.L_2462:
        /*0118*/ 	.byte	0x04, 0x17
        /*011a*/ 	.short	(.L_2464 - .L_2463)
.L_2463:
        /*011c*/ 	.word	0x00000000
        /*0120*/ 	.short	0x0000
        /*0122*/ 	.short	0x0000
        /*0124*/ 	.byte	0x00, 0xf5, 0x21, 0x00


	//----- nvinfo : EIATTR_SPARSE_MMA_MASK
	.align		4
.L_2464:
        /*0128*/ 	.byte	0x03, 0x50
        /*012a*/ 	.short	0x0000


	//----- nvinfo : EIATTR_MAXREG_COUNT
	.align		4
        /*012c*/ 	.byte	0x03, 0x1b
        /*012e*/ 	.short	0x00ff


	//----- nvinfo : EIATTR_MERCURY_ISA_VERSION
	.align		4
        /*0130*/ 	.byte	0x03, 0x5f
        /*0132*/ 	.short	0x0101


	//----- nvinfo : EIATTR_VRC_CTA_INIT_COUNT
	.align		4
        /*0134*/ 	.byte	0x02, 0x4a
	.zero		1
	.zero		1


	//----- nvinfo : EIATTR_EXIT_INSTR_OFFSETS
	.align		4
        /*0138*/ 	.byte	0x04, 0x1c
        /*013a*/ 	.short	(.L_2466 - .L_2465)


	//   ....[0]....
.L_2465:
        /*013c*/ 	.word	0x00000040


	//   ....[1]....
        /*0140*/ 	.word	0x000001b0


	//----- nvinfo : EIATTR_CBANK_PARAM_SIZE
	.align		4
.L_2466:
        /*0144*/ 	.byte	0x03, 0x19
        /*0146*/ 	.short	0x005c


	//----- nvinfo : EIATTR_PARAM_CBANK
	.align		4
        /*0148*/ 	.byte	0x04, 0x0a
        /*014a*/ 	.short	(.L_2468 - .L_2467)
	.align		4
.L_2467:
        /*014c*/ 	.word	index@(.nv.constant0._Z10write_shotPfS_S_S_iiiiiiiiiffiS_f)
        /*0150*/ 	.short	0x0380
        /*0152*/ 	.short	0x005c


	//----- nvinfo : EIATTR_SW_WAR
	.align		4
.L_2468:
        /*0154*/ 	.byte	0x04, 0x36
        /*0156*/ 	.short	(.L_2470 - .L_2469)
.L_2469:
        /*0158*/ 	.word	0x00000008
.L_2470:


//--------------------- .nv.info._Z12wraddshot_lsPfS_S_S_iiiiiiiii --------------------------
	.section	.nv.info._Z12wraddshot_lsPfS_S_S_iiiiiiiii,"",@"SHT_CUDA_INFO"
	.sectionflags	@""
	.align	4


	//----- nvinfo : EIATTR_CUDA_API_VERSION
	.align		4
        /*0000*/ 	.byte	0x04, 0x37
        /*0002*/ 	.short	(.L_2472 - .L_2471)
.L_2471:
        /*0004*/ 	.word	0x00000082


	//----- nvinfo : EIATTR_KPARAM_INFO
	.align		4
.L_2472:
        /*0008*/ 	.byte	0x04, 0x17
        /*000a*/ 	.short	(.L_2474 - .L_2473)
.L_2473:
        /*000c*/ 	.word	0x00000000
        /*0010*/ 	.short	0x000c
        /*0012*/ 	.short	0x0040
        /*0014*/ 	.byte	0x00, 0xf0, 0x11, 0x00


	//----- nvinfo : EIATTR_KPARAM_INFO
	.align		4
.L_2474:
        /*0018*/ 	.byte	0x04, 0x17
        /*001a*/ 	.short	(.L_2476 - .L_2475)
.L_2475:
        /*001c*/ 	.word	0x00000000
        /*0020*/ 	.short	0x000b
        /*0022*/ 	.short	0x003c
        /*0024*/ 	.byte	0x00, 0xf0, 0x11, 0x00


	//----- nvinfo : EIATTR_KPARAM_INFO
	.align		4
.L_2476:
        /*0028*/ 	.byte	0x04, 0x17
        /*002a*/ 	.short	(.L_2478 - .L_2477)
.L_2477:
        /*002c*/ 	.word	0x00000000
        /*0030*/ 	.short	0x000a
        /*0032*/ 	.short	0x0038
        /*0034*/ 	.byte	0x00, 0xf0, 0x11, 0x00


	//----- nvinfo : EIATTR_KPARAM_INFO
	.align		4
.L_2478:
        /*0038*/ 	.byte	0x04, 0x17
        /*003a*/ 	.short	(.L_2480 - .L_2479)
.L_2479:
        /*003c*/ 	.word	0x00000000
        /*0040*/ 	.short	0x0009
        /*0042*/ 	.short	0x0034
        /*0044*/ 	.byte	0x00, 0xf0, 0x11, 0x00


	//----- nvinfo : EIATTR_KPARAM_INFO
	.align		4
.L_2480:
        /*0048*/ 	.byte	0x04, 0x17
        /*004a*/ 	.short	(.L_2482 - .L_2481)
.L_2481:
        /*004c*/ 	.word	0x00000000
        /*0050*/ 	.short	0x0008
        /*0052*/ 	.short	0x0030
        /*0054*/ 	.byte	0x00, 0xf0, 0x11, 0x00


	//----- nvinfo : EIATTR_KPARAM_INFO
	.align		4
.L_2482:
        /*0058*/ 	.byte	0x04, 0x17
        /*005a*/ 	.short	(.L_2484 - .L_2483)
.L_2483:
        /*005c*/ 	.word	0x00000000
        /*0060*/ 	.short	0x0007
        /*0062*/ 	.short	0x002c
        /*0064*/ 	.byte	0x00, 0xf0, 0x11, 0x00


	//----- nvinfo : EIATTR_KPARAM_INFO
	.align		4
.L_2484:
        /*0068*/ 	.byte	0x04, 0x17
        /*006a*/ 	.short	(.L_2486 - .L_2485)
.L_2485:
        /*006c*/ 	.word	0x00000000
        /*0070*/ 	.short	0x0006
        /*0072*/ 	.short	0x0028
        /*0074*/ 	.byte	0x00, 0xf0, 0x11, 0x00


	//----- nvinfo : EIATTR_KPARAM_INFO
	.align		4
.L_2486:
        /*0078*/ 	.byte	0x04, 0x17
        /*007a*/ 	.short	(.L_2488 - .L_2487)
.L_2487:
        /*007c*/ 	.word	0x00000000
        /*0080*/ 	.short	0x0005
        /*0082*/ 	.short	0x0024
        /*0084*/ 	.byte	0x00, 0xf0, 0x11, 0x00


	//----- nvinfo : EIATTR_KPARAM_INFO
	.align		4
.L_2488:
        /*0088*/ 	.byte	0x04, 0x17
        /*008a*/ 	.short	(.L_2490 - .L_2489)
.L_2489:
        /*008c*/ 	.word	0x00000000
        /*0090*/ 	.short	0x0004
        /*0092*/ 	.short	0x0020
        /*0094*/ 	.byte	0x00, 0xf0, 0x11, 0x00


	//----- nvinfo : EIATTR_KPARAM_INFO
	.align		4
.L_2490:
        /*0098*/ 	.byte	0x04, 0x17
        /*009a*/ 	.short	(.L_2492 - .L_2491)
.L_2491:
        /*009c*/ 	.word	0x00000000
        /*00a0*/ 	.short	0x0003
        /*00a2*/ 	.short	0x0018
        /*00a4*/ 	.byte	0x00, 0xf5, 0x21, 0x00


	//----- nvinfo : EIATTR_KPARAM_INFO
	.align		4
.L_2492:
        /*00a8*/ 	.byte	0x04, 0x17
        /*00aa*/ 	.short	(.L_2494 - .L_2493)
.L_2493:
        /*00ac*/ 	.word	0x00000000
        /*00b0*/ 	.short	0x0002
        /*00b2*/ 	.short	0x0010
        /*00b4*/ 	.byte	0x00, 0xf5, 0x21, 0x00


	//----- nvinfo : EIATTR_KPARAM_INFO
	.align		4
.L_2494:
        /*00b8*/ 	.byte	0x04, 0x17
        /*00ba*/ 	.short	(.L_2496 - .L_2495)
.L_2495:
        /*00bc*/ 	.word	0x00000000
        /*00c0*/ 	.short	0x0001
        /*00c2*/ 	.short	0x0008
        /*00c4*/ 	.byte	0x00, 0xf5, 0x21, 0x00


	//----- nvinfo : EIATTR_KPARAM_INFO
	.align		4
.L_2496:
        /*00c8*/ 	.byte	0x04, 0x17
        /*00ca*/ 	.short	(.L_2498 - .L_2497)
.L_2497:
        /*00cc*/ 	.word	0x00000000
        /*00d0*/ 	.short	0x0000
        /*00d2*/ 	.short	0x0000
        /*00d4*/ 	.byte	0x00, 0xf5, 0x21, 0x00


	//----- nvinfo : EIATTR_SPARSE_MMA_MASK
	.align		4
.L_2498:
        /*00d8*/ 	.byte	0x03, 0x50
        /*00da*/ 	.short	0x0000


	//----- nvinfo : EIATTR_MAXREG_COUNT
	.align		4
        /*00dc*/ 	.byte	0x03, 0x1b
        /*00de*/ 	.short	0x00ff


	//----- nvinfo : EIATTR_MERCURY_ISA_VERSION
	.align		4
        /*00e0*/ 	.byte	0x03, 0x5f
        /*00e2*/ 	.short	0x0101


	//----- nvinfo : EIATTR_VRC_CTA_INIT_COUNT
	.align		4
        /*00e4*/ 	.byte	0x02, 0x4a
	.zero		1
	.zero		1


	//----- nvinfo : EIATTR_EXIT_INSTR_OFFSETS
	.align		4
        /*00e8*/ 	.byte	0x04, 0x1c
        /*00ea*/ 	.short	(.L_2500 - .L_2499)


	//   ....[0]....
.L_2499:
        /*00ec*/ 	.word	0x00000040


	//   ....[1]....
        /*00f0*/ 	.word	0x000001e0


	//----- nvinfo : EIATTR_CBANK_PARAM_SIZE
	.align		4
.L_2500:
        /*00f4*/ 	.byte	0x03, 0x19
        /*00f6*/ 	.short	0x0044


	//----- nvinfo : EIATTR_PARAM_CBANK
	.align		4
        /*00f8*/ 	.byte	0x04, 0x0a
        /*00fa*/ 	.short	(.L_2502 - .L_2501)
	.align		4
.L_2501:
        /*00fc*/ 	.word	index@(.nv.constant0._Z12wraddshot_lsPfS_S_S_iiiiiiiii)
        /*0100*/ 	.short	0x0380
        /*0102*/ 	.short	0x0044


	//----- nvinfo : EIATTR_SW_WAR
	.align		4
.L_2502:
        /*0104*/ 	.byte	0x04, 0x36
        /*0106*/ 	.short	(.L_2504 - .L_2503)
.L_2503:
        /*0108*/ 	.word	0x00000008
.L_2504:


//--------------------- .nv.info._Z24wraddshot_x_z_acqusitionPfS_iiiiiiiiiii --------------------------
	.section	.nv.info._Z24wraddshot_x_z_acqusitionPfS_iiiiiiiiiii,"",@"SHT_CUDA_INFO"
	.sectionflags	@""
	.align	4


	//----- nvinfo : EIATTR_CUDA_API_VERSION
	.align		4
        /*0000*/ 	.byte	0x04, 0x37
        /*0002*/ 	.short	(.L_2506 - .L_2505)
.L_2505:
        /*0004*/ 	.word	0x00000082


	//----- nvinfo : EIATTR_KPARAM_INFO
	.align		4
.L_2506:
        /*0008*/ 	.byte	0x04, 0x17
        /*000a*/ 	.short	(.L_2508 - .L_2507)
.L_2507:
        /*000c*/ 	.word	0x00000000
        /*0010*/ 	.short	0x000c
        /*0012*/ 	.short	0x0038
        /*0014*/ 	.byte	0x00, 0xf0, 0x11, 0x00


	//----- nvinfo : EIATTR_KPARAM_INFO
	.align		4
.L_2508:
        /*0018*/ 	.byte	0x04, 0x17
        /*001a*/ 	.short	(.L_2510 - .L_2509)
.L_2509:
        /*001c*/ 	.word	0x00000000
        /*0020*/ 	.short	0x000b
        /*0022*/ 	.short	0x0034
        /*0024*/ 	.byte	0x00, 0xf0, 0x11, 0x00


	//----- nvinfo : EIATTR_KPARAM_INFO
	.align		4
.L_2510:
        /*0028*/ 	.byte	0x04, 0x17
        /*002a*/ 	.short	(.L_2512 - .L_2511)
.L_2511:
        /*002c*/ 	.word	0x00000000
        /*0030*/ 	.short	0x000a
        /*0032*/ 	.short	0x0030
        /*0034*/ 	.byte	0x00, 0xf0, 0x11, 0x00


	//----- nvinfo : EIATTR_KPARAM_INFO
	.align		4
.L_2512:
        /*0038*/ 	.byte	0x04, 0x17
        /*003a*/ 	.short	(.L_2514 - .L_2513)
.L_2513:
        /*003c*/ 	.word	0x00000000
        /*0040*/ 	.short	0x0009
        /*0042*/ 	.short	0x002c
        /*0044*/ 	.byte	0x00, 0xf0, 0x11, 0x00


	//----- nvinfo : EIATTR_KPARAM_INFO
	.align		4
.L_2514:
        /*0048*/ 	.byte	0x04, 0x17
        /*004a*/ 	.short	(.L_2516 - .L_2515)
.L_2515:
        /*004c*/ 	.word	0x00000000
        /*0050*/ 	.short	0x0008
        /*0052*/ 	.short	0x0028
        /*0054*/ 	.byte	0x00, 0xf0, 0x11, 0x00


	//----- nvinfo : EIATTR_KPARAM_INFO
	.align		4
.L_2516:
        /*0058*/ 	.byte	0x04, 0x17
        /*005a*/ 	.short	(.L_2518 - .L_2517)
.L_2517:
        /*005c*/ 	.word	0x00000000
        /*0060*/ 	.short	0x0007
        /*0062*/ 	.short	0x0024
        /*0064*/ 	.byte	0x00, 0xf0, 0x11, 0x00


	//----- nvinfo : EIATTR_KPARAM_INFO
	.align		4
.L_2518:
        /*0068*/ 	.byte	0x04, 0x17
        /*006a*/ 	.short	(.L_2520 - .L_2519)
.L_2519:
        /*006c*/ 	.word	0x00000000
        /*0070*/ 	.short	0x0006
        /*0072*/ 	.short	0x0020
        /*0074*/ 	.byte	0x00, 0xf0, 0x11, 0x00


	//----- nvinfo : EIATTR_KPARAM_INFO
	.align		4
.L_2520:
        /*0078*/ 	.byte	0x04, 0x17
        /*007a*/ 	.short	(.L_2522 - .L_2521)
.L_2521:
        /*007c*/ 	.word	0x00000000
        /*0080*/ 	.short	0x0005
        /*0082*/ 	.short	0x001c
        /*0084*/ 	.byte	0x00, 0xf0, 0x11, 0x00


	//----- nvinfo : EIATTR_KPARAM_INFO
	.align		4
.L_2522:
        /*0088*/ 	.byte	0x04, 0x17
        /*008a*/ 	.short	(.L_2524 - .L_2523)
.L_2523:
        /*008c*/ 	.word	0x00000000
        /*0090*/ 	.short	0x0004
        /*0092*/ 	.short	0x0018
        /*0094*/ 	.byte	0x00, 0xf0, 0x11, 0x00


	//----- nvinfo : EIATTR_KPARAM_INFO
	.align		4
.L_2524:
        /*0098*/ 	.byte	0x04, 0x17
        /*009a*/ 	.short	(.L_2526 - .L_2525)
.L_2525:
        /*009c*/ 	.word	0x00000000
        /*00a0*/ 	.short	0x0003
        /*00a2*/ 	.short	0x0014
        /*00a4*/ 	.byte	0x00, 0xf0, 0x11, 0x00


	//----- nvinfo : EIATTR_KPARAM_INFO
	.align		4
.L_2526:
        /*00a8*/ 	.byte	0x04, 0x17
        /*00aa*/ 	.short	(.L_2528 - .L_2527)
.L_2527:
        /*00ac*/ 	.word	0x00000000
        /*00b0*/ 	.short	0x0002
        /*00b2*/ 	.short	0x0010
        /*00b4*/ 	.byte	0x00, 0xf0, 0x11, 0x00


	//----- nvinfo : EIATTR_KPARAM_INFO
	.align		4
.L_2528:
        /*00b8*/ 	.byte	0x04, 0x17
        /*00ba*/ 	.short	(.L_2530 - .L_2529)
.L_2529:
        /*00bc*/ 	.word	0x00000000
        /*00c0*/ 	.short	0x0001
        /*00c2*/ 	.short	0x0008
        /*00c4*/ 	.byte	0x00, 0xf5, 0x21, 0x00


	//----- nvinfo : EIATTR_KPARAM_INFO
	.align		4
.L_2530:
        /*00c8*/ 	.byte	0x04, 0x17
        /*00ca*/ 	.short	(.L_2532 - .L_2531)
.L_2531:
        /*00cc*/ 	.word	0x00000000
        /*00d0*/ 	.short	0x0000
        /*00d2*/ 	.short	0x0000
        /*00d4*/ 	.byte	0x00, 0xf5, 0x21, 0x00


	//----- nvinfo : EIATTR_SPARSE_MMA_MASK
	.align		4
.L_2532:
        /*00d8*/ 	.byte	0x03, 0x50
        /*00da*/ 	.short	0x0000


	//----- nvinfo : EIATTR_MAXREG_COUNT
	.align		4
        /*00dc*/ 	.byte	0x03, 0x1b
        /*00de*/ 	.short	0x00ff


	//----- nvinfo : EIATTR_MERCURY_ISA_VERSION
	.align		4
        /*00e0*/ 	.byte	0x03, 0x5f
        /*00e2*/ 	.short	0x0101


	//----- nvinfo : EIATTR_VRC_CTA_INIT_COUNT
	.align		4
        /*00e4*/ 	.byte	0x02, 0x4a
	.zero		1
	.zero		1


	//----- nvinfo : EIATTR_EXIT_INSTR_OFFSETS
	.align		4
        /*00e8*/ 	.byte	0x04, 0x1c
        /*00ea*/ 	.short	(.L_2534 - .L_2533)


	//   ....[0]....
.L_2533:
        /*00ec*/ 	.word	0x00000040


	//   ....[1]....
        /*00f0*/ 	.word	0x00000180


	//   ....[2]....
        /*00f4*/ 	.word	0x00000230


	//----- nvinfo : EIATTR_CBANK_PARAM_SIZE
	.align		4
.L_2534:
        /*00f8*/ 	.byte	0x03, 0x19
        /*00fa*/ 	.short	0x003c


	//----- nvinfo : EIATTR_PARAM_CBANK
	.align		4
        /*00fc*/ 	.byte	0x04, 0x0a
        /*00fe*/ 	.short	(.L_2536 - .L_2535)
	.align		4
.L_2535:
        /*0100*/ 	.word	index@(.nv.constant0._Z24wraddshot_x_z_acqusitionPfS_iiiiiiiiiii)
        /*0104*/ 	.short	0x0380
        /*0106*/ 	.short	0x003c


	//----- nvinfo : EIATTR_SW_WAR
	.align		4
.L_2536:
        /*0108*/ 	.byte	0x04, 0x36
        /*010a*/ 	.short	(.L_2538 - .L_2537)
.L_2537:
        /*010c*/ 	.word	0x00000008
.L_2538:


//--------------------- .nv.info._Z13wraddshot_x_zPfS_iiiiiiiiiii --------------------------
	.section	.nv.info._Z13wraddshot_x_zPfS_iiiiiiiiiii,"",@"SHT_CUDA_INFO"
	.sectionflags	@""
	.align	4


	//----- nvinfo : EIATTR_CUDA_API_VERSION
	.align		4
        /*0000*/ 	.byte	0x04, 0x37
        /*0002*/ 	.short	(.L_2540 - .L_2539)
.L_2539:
        /*0004*/ 	.word	0x00000082


	//----- nvinfo : EIATTR_KPARAM_INFO
	.align		4
.L_2540:
        /*0008*/ 	.byte	0x04, 0x17
        /*000a*/ 	.short	(.L_2542 - .L_2541)
.L_2541:
        /*000c*/ 	.word	0x00000000
        /*0010*/ 	.short	0x000c
        /*0012*/ 	.short	0x0038
        /*0014*/ 	.byte	0x00, 0xf0, 0x11, 0x00


	//----- nvinfo : EIATTR_KPARAM_INFO
	.align		4
.L_2542:
        /*0018*/ 	.byte	0x04, 0x17
        /*001a*/ 	.short	(.L_2544 - .L_2543)
.L_2543:
        /*001c*/ 	.word	0x00000000
        /*0020*/ 	.short	0x000b
        /*0022*/ 	.short	0x0034
        /*0024*/ 	.byte	0x00, 0xf0, 0x11, 0x00


	//----- nvinfo : EIATTR_KPARAM_INFO
	.align		4
.L_2544:
        /*0028*/ 	.byte	0x04, 0x17
        /*002a*/ 	.short	(.L_2546 - .L_2545)
.L_2545:
        /*002c*/ 	.word	0x00000000
        /*0030*/ 	.short	0x000a
        /*0032*/ 	.short	0x0030
        /*0034*/ 	.byte	0x00, 0xf0, 0x11, 0x00


	//----- nvinfo : EIATTR_KPARAM_INFO
	.align		4
.L_2546:
        /*0038*/ 	.byte	0x04, 0x17
        /*003a*/ 	.short	(.L_2548 - .L_2547)
.L_2547:
        /*003c*/ 	.word	0x00000000
        /*0040*/ 	.short	0x0009
        /*0042*/ 	.short	0x002c
        /*0044*/ 	.byte	0x00, 0xf0, 0x11, 0x00


	//----- nvinfo : EIATTR_KPARAM_INFO
	.align		4
.L_2548:
        /*0048*/ 	.byte	0x04, 0x17
        /*004a*/ 	.short	(.L_2550 - .L_2549)
.L_2549:
        /*004c*/ 	.word	0x00000000
        /*0050*/ 	.short	0x0008
        /*0052*/ 	.short	0x0028
        /*0054*/ 	.byte	0x00, 0xf0, 0x11, 0x00


	//----- nvinfo : EIATTR_KPARAM_INFO
	.align		4
.L_2550:
        /*0058*/ 	.byte	0x04, 0x17
        /*005a*/ 	.short	(.L_2552 - .L_2551)
.L_2551:
        /*005c*/ 	.word	0x00000000
        /*0060*/ 	.short	0x0007
        /*0062*/ 	.short	0x0024
        /*0064*/ 	.byte	0x00, 0xf0, 0x11, 0x00


	//----- nvinfo : EIATTR_KPARAM_INFO
	.align		4
.L_2552:
        /*0068*/ 	.byte	0x04, 0x17
        /*006a*/ 	.short	(.L_2554 - .L_2553)
.L_2553:
        /*006c*/ 	.word	0x00000000
        /*0070*/ 	.short	0x0006
        /*0072*/ 	.short	0x0020
        /*0074*/ 	.byte	0x00, 0xf0, 0x11, 0x00


	//----- nvinfo : EIATTR_KPARAM_INFO
	.align		4
.L_2554:
        /*0078*/ 	.byte	0x04, 0x17
        /*007a*/ 	.short	(.L_2556 - .L_2555)
.L_2555:
        /*007c*/ 	.word	0x00000000
        /*0080*/ 	.short	0x0005
        /*0082*/ 	.short	0x001c
        /*0084*/ 	.byte	0x00, 0xf0, 0x11, 0x00


	//----- nvinfo : EIATTR_KPARAM_INFO
	.align		4
.L_2556:
        /*0088*/ 	.byte	0x04, 0x17
        /*008a*/ 	.short	(.L_2558 - .L_2557)
.L_2557:
        /*008c*/ 	.word	0x00000000
        /*0090*/ 	.short	0x0004
        /*0092*/ 	.short	0x0018
        /*0094*/ 	.byte	0x00, 0xf0, 0x11, 0x00


	//----- nvinfo : EIATTR_KPARAM_INFO
	.align		4
.L_2558:
        /*0098*/ 	.byte	0x04, 0x17
        /*009a*/ 	.short	(.L_2560 - .L_2559)
.L_2559:
        /*009c*/ 	.word	0x00000000
        /*00a0*/ 	.short	0x0003
        /*00a2*/ 	.short	0x0014
        /*00a4*/ 	.byte	0x00, 0xf0, 0x11, 0x00


	//----- nvinfo : EIATTR_KPARAM_INFO
	.align		4
.L_2560:
        /*00a8*/ 	.byte	0x04, 0x17
        /*00aa*/ 	.short	(.L_2562 - .L_2561)
.L_2561:
        /*00ac*/ 	.word	0x00000000
        /*00b0*/ 	.short	0x0002
        /*00b2*/ 	.short	0x0010
        /*00b4*/ 	.byte	0x00, 0xf0, 0x11, 0x00


	//----- nvinfo : EIATTR_KPARAM_INFO
	.align		4
.L_2562:
        /*00b8*/ 	.byte	0x04, 0x17
        /*00ba*/ 	.short	(.L_2564 - .L_2563)
.L_2563:
        /*00bc*/ 	.word	0x00000000
        /*00c0*/ 	.short	0x0001
        /*00c2*/ 	.short	0x0008
        /*00c4*/ 	.byte	0x00, 0xf5, 0x21, 0x00


	//----- nvinfo : EIATTR_KPARAM_INFO
	.align		4
.L_2564:
        /*00c8*/ 	.byte	0x04, 0x17
        /*00ca*/ 	.short	(.L_2566 - .L_2565)
.L_2565:
        /*00cc*/ 	.word	0x00000000
        /*00d0*/ 	.short	0x0000
        /*00d2*/ 	.short	0x0000
        /*00d4*/ 	.byte	0x00, 0xf5, 0x21, 0x00


	//----- nvinfo : EIATTR_SPARSE_MMA_MASK
	.align		4
.L_2566:
        /*00d8*/ 	.byte	0x03, 0x50
        /*00da*/ 	.short	0x0000


	//----- nvinfo : EIATTR_MAXREG_COUNT
	.align		4
        /*00dc*/ 	.byte	0x03, 0x1b
        /*00de*/ 	.short	0x00ff


	//----- nvinfo : EIATTR_MERCURY_ISA_VERSION
	.align		4
        /*00e0*/ 	.byte	0x03, 0x5f
        /*00e2*/ 	.short	0x0101


	//----- nvinfo : EIATTR_VRC_CTA_INIT_COUNT
	.align		4
        /*00e4*/ 	.byte	0x02, 0x4a
	.zero		1
	.zero		1


	//----- nvinfo : EIATTR_EXIT_INSTR_OFFSETS
	.align		4
        /*00e8*/ 	.byte	0x04, 0x1c
        /*00ea*/ 	.short	(.L_2568 - .L_2567)


	//   ....[0]....
.L_2567:
        /*00ec*/ 	.word	0x00000040


	//   ....[1]....
        /*00f0*/ 	.word	0x00000180


	//   ....[2]....
        /*00f4*/ 	.word	0x00000230


	//----- nvinfo : EIATTR_CBANK_PARAM_SIZE
	.align		4
.L_2568:
        /*00f8*/ 	.byte	0x03, 0x19
        /*00fa*/ 	.short	0x003c


	//----- nvinfo : EIATTR_PARAM_CBANK
	.align		4
        /*00fc*/ 	.byte	0x04, 0x0a
        /*00fe*/ 	.short	(.L_2570 - .L_2569)
	.align		4
.L_2569:
        /*0100*/ 	.word	index@(.nv.constant0._Z13wraddshot_x_zPfS_iiiiiiiiiii)
        /*0104*/ 	.short	0x0380
        /*0106*/ 	.short	0x003c


	//----- nvinfo : EIATTR_SW_WAR
	.align		4
.L_2570:
        /*0108*/ 	.byte	0x04, 0x36
        /*010a*/ 	.short	(.L_2572 - .L_2571)
.L_2571:
        /*010c*/ 	.word	0x00000008
.L_2572:


//--------------------- .nv.info._Z13wraddshot_setPfS_S_S_iiiiiiiii --------------------------
	.section	.nv.info._Z13wraddshot_setPfS_S_S_iiiiiiiii,"",@"SHT_CUDA_INFO"
	.sectionflags	@""
	.align	4


	//----- nvinfo : EIATTR_CUDA_API_VERSION
	.align		4
        /*0000*/ 	.byte	0x04, 0x37
        /*0002*/ 	.short	(.L_2574 - .L_2573)
.L_2573:
        /*0004*/ 	.word	0x00000082


	//----- nvinfo : EIATTR_KPARAM_INFO
	.align		4
.L_2574:
        /*0008*/ 	.byte	0x04, 0x17
        /*000a*/ 	.short	(.L_2576 - .L_2575)
.L_2575:
        /*000c*/ 	.word	0x00000000
        /*0010*/ 	.short	0x000c
        /*0012*/ 	.short	0x0040
        /*0014*/ 	.byte	0x00, 0xf0, 0x11, 0x00


	//----- nvinfo : EIATTR_KPARAM_INFO
	.align		4
.L_2576:
        /*0018*/ 	.byte	0x04, 0x17
        /*001a*/ 	.short	(.L_2578 - .L_2577)
.L_2577:
        /*001c*/ 	.word	0x00000000
        /*0020*/ 	.short	0x000b
        /*0022*/ 	.short	0x003c
        /*0024*/ 	.byte	0x00, 0xf0, 0x11, 0x00


	//----- nvinfo : EIATTR_KPARAM_INFO
	.align		4
.L_2578:
        /*0028*/ 	.byte	0x04, 0x17
        /*002a*/ 	.short	(.L_2580 - .L_2579)
.L_2579:
        /*002c*/ 	.word	0x00000000
        /*0030*/ 	.short	0x000a
        /*0032*/ 	.short	0x0038
        /*0034*/ 	.byte	0x00, 0xf0, 0x11, 0x00


	//----- nvinfo : EIATTR_KPARAM_INFO
	.align		4
.L_2580:
        /*0038*/ 	.byte	0x04, 0x17
        /*003a*/ 	.short	(.L_2582 - .L_2581)
.L_2581:
        /*003c*/ 	.word	0x00000000
        /*0040*/ 	.short	0x0009
        /*0042*/ 	.short	0x0034
        /*0044*/ 	.byte	0x00, 0xf0, 0x11, 0x00


	//----- nvinfo : EIATTR_KPARAM_INFO
	.align		4
.L_2582:
        /*0048*/ 	.byte	0x04, 0x17
        /*004a*/ 	.short	(.L_2584 - .L_2583)
.L_2583:
        /*004c*/ 	.word	0x00000000
        /*0050*/ 	.short	0x0008
        /*0052*/ 	.short	0x0030
        /*0054*/ 	.byte	0x00, 0xf0, 0x11, 0x00


	//----- nvinfo : EIATTR_KPARAM_INFO
	.align		4
.L_2584:
        /*0058*/ 	.byte	0x04, 0x17
        /*005a*/ 	.short	(.L_2586 - .L_2585)
.L_2585:
        /*005c*/ 	.word	0x00000000
        /*0060*/ 	.short	0x0007
        /*0062*/ 	.short	0x002c
        /*0064*/ 	.byte	0x00, 0xf0, 0x11, 0x00


	//----- nvinfo : EIATTR_KPARAM_INFO
	.align		4
.L_2586:
        /*0068*/ 	.byte	0x04, 0x17
        /*006a*/ 	.short	(.L_2588 - .L_2587)
.L_2587:
        /*006c*/ 	.word	0x00000000
        /*0070*/ 	.short	0x0006
        /*0072*/ 	.short	0x0028
        /*0074*/ 	.byte	0x00, 0xf0, 0x11, 0x00


	//----- nvinfo : EIATTR_KPARAM_INFO
	.align		4
.L_2588:
        /*0078*/ 	.byte	0x04, 0x17
        /*007a*/ 	.short	(.L_2590 - .L_2589)
.L_2589:
        /*007c*/ 	.word	0x00000000
        /*0080*/ 	.short	0x0005
        /*0082*/ 	.short	0x0024
        /*0084*/ 	.byte	0x00, 0xf0, 0x11, 0x00


	//----- nvinfo : EIATTR_KPARAM_INFO
	.align		4
.L_2590:
        /*0088*/ 	.byte	0x04, 0x17
        /*008a*/ 	.short	(.L_2592 - .L_2591)
.L_2591:
        /*008c*/ 	.word	0x00000000
        /*0090*/ 	.short	0x0004
        /*0092*/ 	.short	0x0020
        /*0094*/ 	.byte	0x00, 0xf0, 0x11, 0x00


	//----- nvinfo : EIATTR_KPARAM_INFO
	.align		4
.L_2592:
        /*0098*/ 	.byte	0x04, 0x17
        /*009a*/ 	.short	(.L_2594 - .L_2593)
.L_2593:
        /*009c*/ 	.word	0x00000000
        /*00a0*/ 	.short	0x0003
        /*00a2*/ 	.short	0x0018
        /*00a4*/ 	.byte	0x00, 0xf5, 0x21, 0x00


	//----- nvinfo : EIATTR_KPARAM_INFO
	.align		4
.L_2594:
        /*00a8*/ 	.byte	0x04, 0x17
        /*00aa*/ 	.short	(.L_2596 - .L_2595)
.L_2595:
        /*00ac*/ 	.word	0x00000000
        /*00b0*/ 	.short	0x0002
        /*00b2*/ 	.short	0x0010
        /*00b4*/ 	.byte	0x00, 0xf5, 0x21, 0x00


	//----- nvinfo : EIATTR_KPARAM_INFO
	.align		4
.L_2596:
        /*00b8*/ 	.byte	0x04, 0x17
        /*00ba*/ 	.short	(.L_2598 - .L_2597)
.L_2597:
        /*00bc*/ 	.word	0x00000000
        /*00c0*/ 	.short	0x0001
        /*00c2*/ 	.short	0x0008
        /*00c4*/ 	.byte	0x00, 0xf5, 0x21, 0x00


	//----- nvinfo : EIATTR_KPARAM_INFO
	.align		4
.L_2598:
        /*00c8*/ 	.byte	0x04, 0x17
        /*00ca*/ 	.short	(.L_2600 - .L_2599)
.L_2599:
        /*00cc*/ 	.word	0x00000000
        /*00d0*/ 	.short	0x0000
        /*00d2*/ 	.short	0x0000
        /*00d4*/ 	.byte	0x00, 0xf5, 0x21, 0x00


	//----- nvinfo : EIATTR_SPARSE_MMA_MASK
	.align		4
.L_2600:
        /*00d8*/ 	.byte	0x03, 0x50
        /*00da*/ 	.short	0x0000


	//----- nvinfo : EIATTR_MAXREG_COUNT
	.align		4
        /*00dc*/ 	.byte	0x03, 0x1b
        /*00de*/ 	.short	0x00ff


	//----- nvinfo : EIATTR_MERCURY_ISA_VERSION
	.align		4
        /*00e0*/ 	.byte	0x03, 0x5f
        /*00e2*/ 	.short	0x0101


	//----- nvinfo : EIATTR_VRC_CTA_INIT_COUNT
	.align		4
        /*00e4*/ 	.byte	0x02, 0x4a
	.zero		1
	.zero		1


	//----- nvinfo : EIATTR_EXIT_INSTR_OFFSETS
	.align		4
        /*00e8*/ 	.byte	0x04, 0x1c
        /*00ea*/ 	.short	(.L_2602 - .L_2601)


	//   ....[0]....
.L_2601:
        /*00ec*/ 	.word	0x00000040


	//   ....[1]....
        /*00f0*/ 	.word	0x000001a0


	//----- nvinfo : EIATTR_CBANK_PARAM_SIZE
	.align		4
.L_2602:
        /*00f4*/ 	.byte	0x03, 0x19
        /*00f6*/ 	.short	0x0044


	//----- nvinfo : EIATTR_PARAM_CBANK
	.align		4
        /*00f8*/ 	.byte	0x04, 0x0a
        /*00fa*/ 	.short	(.L_2604 - .L_2603)
	.align		4
.L_2603:
        /*00fc*/ 	.word	index@(.nv.constant0._Z13wraddshot_setPfS_S_S_iiiiiiiii)
        /*0100*/ 	.short	0x0380
        /*0102*/ 	.short	0x0044


	//----- nvinfo : EIATTR_SW_WAR
	.align		4
.L_2604:
        /*0104*/ 	.byte	0x04, 0x36
        /*0106*/ 	.short	(.L_2606 - .L_2605)
.L_2605:
        /*0108*/ 	.word	0x00000008
.L_2606:


//--------------------- .nv.info._Z9wraddshotPfS_S_S_iiiiiiiii --------------------------
	.section	.nv.info._Z9wraddshotPfS_S_S_iiiiiiiii,"",@"SHT_CUDA_INFO"
	.sectionflags	@""
	.align	4


	//----- nvinfo : EIATTR_CUDA_API_VERSION
	.align		4
        /*0000*/ 	.byte	0x04, 0x37
        /*0002*/ 	.short	(.L_2608 - .L_2607)
.L_2607:
        /*0004*/ 	.word	0x00000082


	//----- nvinfo : EIATTR_KPARAM_INFO
	.align		4
.L_2608:
        /*0008*/ 	.byte	0x04, 0x17
        /*000a*/ 	.short	(.L_2610 - .L_2609)
.L_2609:
        /*000c*/ 	.word	0x00000000
        /*0010*/ 	.short	0x000c
        /*0012*/ 	.short	0x0040
        /*0014*/ 	.byte	0x00, 0xf0, 0x11, 0x00


	//----- nvinfo : EIATTR_KPARAM_INFO
	.align		4
.L_2610:
        /*0018*/ 	.byte	0x04, 0x17
        /*001a*/ 	.short	(.L_2612 - .L_2611)
.L_2611:
        /*001c*/ 	.word	0x00000000
        /*0020*/ 	.short	0x000b
        /*0022*/ 	.short	0x003c
        /*0024*/ 	.byte	0x00, 0xf0, 0x11, 0x00


	//----- nvinfo : EIATTR_KPARAM_INFO
	.align		4
.L_2612:
        /*0028*/ 	.byte	0x04, 0x17
        /*002a*/ 	.short	(.L_2614 - .L_2613)
.L_2613:
        /*002c*/ 	.word	0x00000000
        /*0030*/ 	.short	0x000a
        /*0032*/ 	.short	0x0038
        /*0034*/ 	.byte	0x00, 0xf0, 0x11, 0x00


	//----- nvinfo : EIATTR_KPARAM_INFO
	.align		4
.L_2614:
        /*0038*/ 	.byte	0x04, 0x17
        /*003a*/ 	.short	(.L_2616 - .L_2615)
.L_2615:
        /*003c*/ 	.word	0x00000000
        /*0040*/ 	.short	0x0009
        /*0042*/ 	.short	0x0034
        /*0044*/ 	.byte	0x00, 0xf0, 0x11, 0x00


	//----- nvinfo : EIATTR_KPARAM_INFO
	.align		4
.L_2616:
        /*0048*/ 	.byte	0x04, 0x17
        /*004a*/ 	.short	(.L_2618 - .L_2617)
.L_2617:
        /*004c*/ 	.word	0x00000000
        /*0050*/ 	.short	0x0008
        /*0052*/ 	.short	0x0030
        /*0054*/ 	.byte	0x00, 0xf0, 0x11, 0x00


	//----- nvinfo : EIATTR_KPARAM_INFO
	.align		4
.L_2618:
        /*0058*/ 	.byte	0x04, 0x17
        /*005a*/ 	.short	(.L_2620 - .L_2619)
.L_2619:
        /*005c*/ 	.word	0x00000000
        /*0060*/ 	.short	0x0007
        /*0062*/ 	.short	0x002c
        /*0064*/ 	.byte	0x00, 0xf0, 0x11, 0x00


	//----- nvinfo : EIATTR_KPARAM_INFO
	.align		4
.L_2620:
        /*0068*/ 	.byte	0x04, 0x17
        /*006a*/ 	.short	(.L_2622 - .L_2621)
.L_2621:
        /*006c*/ 	.word	0x00000000
        /*0070*/ 	.short	0x0006
        /*0072*/ 	.short	0x0028
        /*0074*/ 	.byte	0x00, 0xf0, 0x11, 0x00


	//----- nvinfo : EIATTR_KPARAM_INFO
	.align		4
.L_2622:
        /*0078*/ 	.byte	0x04, 0x17
        /*007a*/ 	.short	(.L_2624 - .L_2623)
.L_2623:
        /*007c*/ 	.word	0x00000000
        /*0080*/ 	.short	0x0005
        /*0082*/ 	.short	0x0024
        /*0084*/ 	.byte	0x00, 0xf0, 0x11, 0x00


	//----- nvinfo : EIATTR_KPARAM_INFO
	.align		4
.L_2624:
        /*0088*/ 	.byte	0x04, 0x17
        /*008a*/ 	.short	(.L_2626 - .L_2625)
.L_2625:
        /*008c*/ 	.word	0x00000000
        /*0090*/ 	.short	0x0004
        /*0092*/ 	.short	0x0020
        /*0094*/ 	.byte	0x00, 0xf0, 0x11, 0x00


	//----- nvinfo : EIATTR_KPARAM_INFO
	.align		4
.L_2626:
        /*0098*/ 	.byte	0x04, 0x17
        /*009a*/ 	.short	(.L_2628 - .L_2627)
.L_2627:
        /*009c*/ 	.word	0x00000000
        /*00a0*/ 	.short	0x0003
        /*00a2*/ 	.short	0x0018
        /*00a4*/ 	.byte	0x00, 0xf5, 0x21, 0x00


	//----- nvinfo : EIATTR_KPARAM_INFO
	.align		4
.L_2628:
        /*00a8*/ 	.byte	0x04, 0x17
        /*00aa*/ 	.short	(.L_2630 - .L_2629)
.L_2629:
        /*00ac*/ 	.word	0x00000000
        /*00b0*/ 	.short	0x0002
        /*00b2*/ 	.short	0x0010
        /*00b4*/ 	.byte	0x00, 0xf5, 0x21, 0x00


	//----- nvinfo : EIATTR_KPARAM_INFO
	.align		4
.L_2630:
        /*00b8*/ 	.byte	0x04, 0x17
        /*00ba*/ 	.short	(.L_2632 - .L_2631)
.L_2631:
        /*00bc*/ 	.word	0x00000000
        /*00c0*/ 	.short	0x0001
        /*00c2*/ 	.short	0x0008
        /*00c4*/ 	.byte	0x00, 0xf5, 0x21, 0x00


	//----- nvinfo : EIATTR_KPARAM_INFO
	.align		4
.L_2632:
        /*00c8*/ 	.byte	0x04, 0x17
        /*00ca*/ 	.short	(.L_2634 - .L_2633)
.L_2633:
        /*00cc*/ 	.word	0x00000000
        /*00d0*/ 	.short	0x0000
        /*00d2*/ 	.short	0x0000
        /*00d4*/ 	.byte	0x00, 0xf5, 0x21, 0x00


	//----- nvinfo : EIATTR_SPARSE_MMA_MASK
	.align		4
.L_2634:
        /*00d8*/ 	.byte	0x03, 0x50
        /*00da*/ 	.short	0x0000


	//----- nvinfo : EIATTR_MAXREG_COUNT
	.align		4
        /*00dc*/ 	.byte	0x03, 0x1b
        /*00de*/ 	.short	0x00ff


	//----- nvinfo : EIATTR_MERCURY_ISA_VERSION
	.align		4
        /*00e0*/ 	.byte	0x03, 0x5f
        /*00e2*/ 	.short	0x0101


	//----- nvinfo : EIATTR_VRC_CTA_INIT_COUNT
	.align		4
        /*00e4*/ 	.byte	0x02, 0x4a
	.zero		1
	.zero		1


	//----- nvinfo : EIATTR_EXIT_INSTR_OFFSETS
	.align		4
        /*00e8*/ 	.byte	0x04, 0x1c
        /*00ea*/ 	.short	(.L_2636 - .L_2635)


	//   ....[0]....
.L_2635:
        /*00ec*/ 	.word	0x00000040


	//   ....[1]....
        /*00f0*/ 	.word	0x000001e0


	//----- nvinfo : EIATTR_CBANK_PARAM_SIZE
	.align		4
.L_2636:
        /*00f4*/ 	.byte	0x03, 0x19
        /*00f6*/ 	.short	0x0044


	//----- nvinfo : EIATTR_PARAM_CBANK
	.align		4
        /*00f8*/ 	.byte	0x04, 0x0a
        /*00fa*/ 	.short	(.L_2638 - .L_2637)
	.align		4
.L_2637:
        /*00fc*/ 	.word	index@(.nv.constant0._Z9wraddshotPfS_S_S_iiiiiiiii)
        /*0100*/ 	.short	0x0380
        /*0102*/ 	.short	0x0044


	//----- nvinfo : EIATTR_SW_WAR
	.align		4
.L_2638:
        /*0104*/ 	.byte	0x04, 0x36
        /*0106*/ 	.short	(.L_2640 - .L_2639)
.L_2639:
        /*0108*/ 	.word	0x00000008
.L_2640:


//--------------------- .nv.info._Z10add_sourcePfS_S_iiiiii --------------------------
	.section	.nv.info._Z10add_sourcePfS_S_iiiiii,"",@"SHT_CUDA_INFO"
	.sectionflags	@""
	.align	4


	//----- nvinfo : EIATTR_CUDA_API_VERSION
	.align		4
        /*0000*/ 	.byte	0x04, 0x37
        /*0002*/ 	.short	(.L_2642 - .L_2641)
.L_2641:
        /*0004*/ 	.word	0x00000082


	//----- nvinfo : EIATTR_KPARAM_INFO
	.align		4
.L_2642:
        /*0008*/ 	.byte	0x04, 0x17
        /*000a*/ 	.short	(.L_2644 - .L_2643)
.L_2643:
        /*000c*/ 	.word	0x00000000
        /*0010*/ 	.short	0x0008
        /*0012*/ 	.short	0x002c
        /*0014*/ 	.byte	0x00, 0xf0, 0x11, 0x00


	//----- nvinfo : EIATTR_KPARAM_INFO
	.align		4
.L_2644:
        /*0018*/ 	.byte	0x04, 0x17
        /*001a*/ 	.short	(.L_2646 - .L_2645)
.L_2645:
        /*001c*/ 	.word	0x00000000
        /*0020*/ 	.short	0x0007
        /*0022*/ 	.short	0x0028
        /*0024*/ 	.byte	0x00, 0xf0, 0x11, 0x00


	//----- nvinfo : EIATTR_KPARAM_INFO
	.align		4
.L_2646:
        /*0028*/ 	.byte	0x04, 0x17
        /*002a*/ 	.short	(.L_2648 - .L_2647)
.L_2647:
        /*002c*/ 	.word	0x00000000
        /*0030*/ 	.short	0x0006
        /*0032*/ 	.short	0x0024
        /*0034*/ 	.byte	0x00, 0xf0, 0x11, 0x00


	//----- nvinfo : EIATTR_KPARAM_INFO
	.align		4
.L_2648:
        /*0038*/ 	.byte	0x04, 0x17
        /*003a*/ 	.short	(.L_2650 - .L_2649)
.L_2649:
        /*003c*/ 	.word	0x00000000
        /*0040*/ 	.short	0x0005
        /*0042*/ 	.short	0x0020
        /*0044*/ 	.byte	0x00, 0xf0, 0x11, 0x00


	//----- nvinfo : EIATTR_KPARAM_INFO
	.align		4
.L_2650:
        /*0048*/ 	.byte	0x04, 0x17
        /*004a*/ 	.short	(.L_2652 - .L_2651)
.L_2651:
        /*004c*/ 	.word	0x00000000
        /*0050*/ 	.short	0x0004
        /*0052*/ 	.short	0x001c
        /*0054*/ 	.byte	0x00, 0xf0, 0x11, 0x00


	//----- nvinfo : EIATTR_KPARAM_INFO
	.align		4
.L_2652:
        /*0058*/ 	.byte	0x04, 0x17
        /*005a*/ 	.short	(.L_2654 - .L_2653)
.L_2653:
        /*005c*/ 	.word	0x00000000
        /*0060*/ 	.short	0x0003
        /*0062*/ 	.short	0x0018
        /*0064*/ 	.byte	0x00, 0xf0, 0x11, 0x00


	//----- nvinfo : EIATTR_KPARAM_INFO
	.align		4
.L_2654:
        /*0068*/ 	.byte	0x04, 0x17
        /*006a*/ 	.short	(.L_2656 - .L_2655)
.L_2655:
        /*006c*/ 	.word	0x00000000
        /*0070*/ 	.short	0x0002
        /*0072*/ 	.short	0x0010
        /*0074*/ 	.byte	0x00, 0xf5, 0x21, 0x00


	//----- nvinfo : EIATTR_KPARAM_INFO
	.align		4
.L_2656:
        /*0078*/ 	.byte	0x04, 0x17
        /*007a*/ 	.short	(.L_2658 - .L_2657)
.L_2657:
        /*007c*/ 	.word	0x00000000
        /*0080*/ 	.short	0x0001
        /*0082*/ 	.short	0x0008
        /*0084*/ 	.byte	0x00, 0xf5, 0x21, 0x00


	//----- nvinfo : EIATTR_KPARAM_INFO
	.align		4
.L_2658:
        /*0088*/ 	.byte	0x04, 0x17
        /*008a*/ 	.short	(.L_2660 - .L_2659)
.L_2659:
        /*008c*/ 	.word	0x00000000
        /*0090*/ 	.short	0x0000
        /*0092*/ 	.short	0x0000
        /*0094*/ 	.byte	0x00, 0xf5, 0x21, 0x00


	//----- nvinfo : EIATTR_SPARSE_MMA_MASK
	.align		4
.L_2660:
        /*0098*/ 	.byte	0x03, 0x50
        /*009a*/ 	.short	0x0000


	//----- nvinfo : EIATTR_MAXREG_COUNT
	.align		4
        /*009c*/ 	.byte	0x03, 0x1b
        /*009e*/ 	.short	0x00ff


	//----- nvinfo : EIATTR_MERCURY_ISA_VERSION
	.align		4
        /*00a0*/ 	.byte	0x03, 0x5f
        /*00a2*/ 	.short	0x0101


	//----- nvinfo : EIATTR_VRC_CTA_INIT_COUNT
	.align		4
        /*00a4*/ 	.byte	0x02, 0x4a
	.zero		1
	.zero		1


	//----- nvinfo : EIATTR_EXIT_INSTR_OFFSETS
	.align		4
        /*00a8*/ 	.byte	0x04, 0x1c
        /*00aa*/ 	.short	(.L_2662 - .L_2661)


	//   ....[0]....
.L_2661:
        /*00ac*/ 	.word	0x00000160


	//----- nvinfo : EIATTR_CBANK_PARAM_SIZE
	.align		4
.L_2662:
        /*00b0*/ 	.byte	0x03, 0x19
        /*00b2*/ 	.short	0x0030


	//----- nvinfo : EIATTR_PARAM_CBANK
	.align		4
        /*00b4*/ 	.byte	0x04, 0x0a
        /*00b6*/ 	.short	(.L_2664 - .L_2663)
	.align		4
.L_2663:
        /*00b8*/ 	.word	index@(.nv.constant0._Z10add_sourcePfS_S_iiiiii)
        /*00bc*/ 	.short	0x0380
        /*00be*/ 	.short	0x0030


	//----- nvinfo : EIATTR_SW_WAR
	.align		4
.L_2664:
        /*00c0*/ 	.byte	0x04, 0x36
        /*00c2*/ 	.short	(.L_2666 - .L_2665)
.L_2665:
        /*00c4*/ 	.word	0x00000008
.L_2666:


//--------------------- .nv.callgraph             --------------------------
	.section	.nv.callgraph,"",@"SHT_CUDA_CALLGRAPH"
	.align	4
	.sectionentsize	8
	.align		4
        /*0000*/ 	.word	0x00000000
	.align		4
        /*0004*/ 	.word	0xffffffff
	.align		4
        /*0008*/ 	.word	0x00000000
	.align		4
        /*000c*/ 	.word	0xfffffffe
	.align		4
        /*0010*/ 	.word	0x00000000
	.align		4
        /*0014*/ 	.word	0xfffffffd
	.align		4
        /*0018*/ 	.word	0x00000000
	.align		4
        /*001c*/ 	.word	0xfffffffc


//--------------------- .nv.constant3             --------------------------
	.section	.nv.constant3,"a",@progbits
	.align	4
.nv.constant3:
	.type		BDIMX,@object
	.size		BDIMX,(BDIMY - BDIMX)
BDIMX:
        /*0000*/ 	.byte	0x20, 0x00, 0x00, 0x00
	.type		BDIMY,@object
	.size		BDIMY,(radius - BDIMY)
BDIMY:
        /*0004*/ 	.byte	0x10, 0x00, 0x00, 0x00
	.type		radius,@object
	.size		radius,(.L_2 - radius)
radius:
        /*0008*/ 	.byte	0x06, 0x00, 0x00, 0x00
.L_2:


//--------------------- .text._Z11imaging_oldPfS_S_S_iiiii --------------------------
	.section	.text._Z11imaging_oldPfS_S_S_iiiii,"ax",@progbits
	.align	128
        .global         _Z11imaging_oldPfS_S_S_iiiii
        .type           _Z11imaging_oldPfS_S_S_iiiii,@function
        .size           _Z11imaging_oldPfS_S_S_iiiii,(.L_x_740 - _Z11imaging_oldPfS_S_S_iiiii)
        .other          _Z11imaging_oldPfS_S_S_iiiii,@"STO_CUDA_ENTRY STV_DEFAULT"
_Z11imaging_oldPfS_S_S_iiiii:
.text._Z11imaging_oldPfS_S_S_iiiii:
[----:B------:R-:W-:Y:S01]  /*0000*/  LDC R1, c[0x0][0x37c] ;  /* 0x0000df00ff017b82 */ /* 0x000fe20000000800 */
[----:B------:R-:W0:Y:S07]  /*0010*/  S2R R2, SR_TID.Y ;  /* 0x0000000000027919 */ /* 0x000e2e0000002200 */
[----:B------:R-:W1:Y:S01]  /*0020*/  LDC R0, c[0x0][0x360] ;  /* 0x0000d800ff007b82 */ /* 0x000e620000000800 */
[----:B------:R-:W2:Y:S01]  /*0030*/  LDCU.64 UR6, c[0x0][0x3a0] ;  /* 0x00007400ff0677ac */ /* 0x000ea20008000a00 */
[----:B------:R-:W1:Y:S06]  /*0040*/  S2R R3, SR_TID.X ;  /* 0x0000000000037919 */ /* 0x000e6c0000002100 */
[----:B------:R-:W0:Y:S08]  /*0050*/  S2UR UR5, SR_CTAID.Y ;  /* 0x00000000000579c3 */ /* 0x000e300000002600 */
[----:B------:R-:W0:Y:S08]  /*0060*/  LDC R9, c[0x0][0x364] ;  /* 0x0000d900ff097b82 */ /* 0x000e300000000800 */
[----:B------:R-:W1:Y:S01]  /*0070*/  S2UR UR4, SR_CTAID.X ;  /* 0x00000000000479c3 */ /* 0x000e620000002500 */
[----:B0-----:R-:W-:-:S05]  /*0080*/  IMAD R9, R9, UR5, R2 ;  /* 0x0000000509097c24 */ /* 0x001fca000f8e0202 */
[----:B--2---:R-:W-:Y:S01]  /*0090*/  ISETP.GE.AND P0, PT, R9, UR7, PT ;  /* 0x0000000709007c0c */ /* 0x004fe2000bf06270 */
[----:B-1----:R-:W-:-:S05]  /*00a0*/  IMAD R0, R0, UR4, R3 ;  /* 0x0000000400007c24 */ /* 0x002fca000f8e0203 */
[----:B------:R-:W-:-:S13]  /*00b0*/  ISETP.GE.OR P0, PT, R0, UR6, P0 ;  /* 0x0000000600007c0c */ /* 0x000fda0008706670 */
[----:B------:R-:W-:Y:S05]  /*00c0*/  @P0 EXIT ;  /* 0x000000000000094d */ /* 0x000fea0003800000 */
[----:B------:R-:W0:Y:S01]  /*00d0*/  LDCU UR6, c[0x0][0x3b0] ;  /* 0x00007600ff0677ac */ /* 0x000e220008000800 */
[----:B------:R-:W1:Y:S01]  /*00e0*/  LDC.64 R4, c[0x0][0x388] ;  /* 0x0000e200ff047b82 */ /* 0x000e620000000a00 */
[C---:B------:R-:W-:Y:S01]  /*00f0*/  IMAD R13, R0.reuse, UR7, R9 ;  /* 0x00000007000d7c24 */ /* 0x040fe2000f8e0209 */
[----:B------:R-:W2:Y:S01]  /*0100*/  LDCU.64 UR8, c[0x0][0x3a8] ;  /* 0x00007500ff0877ac */ /* 0x000ea20008000a00 */
[----:B------:R-:W3:Y:S05]  /*0110*/  LDCU.64 UR4, c[0x0][0x358] ;  /* 0x00006b00ff0477ac */ /* 0x000eea0008000a00 */
[----:B------:R-:W4:Y:S08]  /*0120*/  LDC.64 R6, c[0x0][0x390] ;  /* 0x0000e400ff067b82 */ /* 0x000f300000000a00 */
[----:B------:R-:W5:Y:S01]  /*0130*/  LDC.64 R2, c[0x0][0x380] ;  /* 0x0000e000ff027b82 */ /* 0x000f620000000a00 */
[----:B0-----:R-:W-:-:S02]  /*0140*/  IADD3 R8, PT, PT, R0, UR6, RZ ;  /* 0x0000000600087c10 */ /* 0x001fc4000fffe0ff */
[----:B--2---:R-:W-:-:S05]  /*0150*/  IADD3 R11, PT, PT, R9, UR9, RZ ;  /* 0x00000009090b7c10 */ /* 0x004fca000fffe0ff */
[----:B------:R-:W-:Y:S02]  /*0160*/  IMAD R11, R8, UR8, R11 ;  /* 0x00000008080b7c24 */ /* 0x000fe4000f8e020b */
[----:B------:R-:W0:Y:S02]  /*0170*/  LDC.64 R8, c[0x0][0x398] ;  /* 0x0000e600ff087b82 */ /* 0x000e240000000a00 */
[----:B-1----:R-:W-:-:S04]  /*0180*/  IMAD.WIDE R4, R11, 0x4, R4 ;  /* 0x000000040b047825 */ /* 0x002fc800078e0204 */
[----:B----4-:R-:W-:Y:S02]  /*0190*/  IMAD.WIDE R6, R13, 0x4, R6 ;  /* 0x000000040d067825 */ /* 0x010fe400078e0206 */
[----:B---3--:R-:W2:Y:S02]  /*01a0*/  LDG.E R5, desc[UR4][R4.64] ;  /* 0x0000000404057981 */ /* 0x008ea4000c1e1900 */
[----:B-----5:R-:W-:Y:S02]  /*01b0*/  IMAD.WIDE R2, R11, 0x4, R2 ;  /* 0x000000040b027825 */ /* 0x020fe400078e0202 */
[----:B------:R-:W2:Y:S04]  /*01c0*/  LDG.E R11, desc[UR4][R6.64] ;  /* 0x00000004060b7981 */ /* 0x000ea8000c1e1900 */
[----:B------:R-:W2:Y:S01]  /*01d0*/  LDG.E R0, desc[UR4][R2.64] ;  /* 0x0000000402007981 */ /* 0x000ea2000c1e1900 */
[----:B0-----:R-:W-:-:S04]  /*01e0*/  IMAD.WIDE R8, R13, 0x4, R8 ;  /* 0x000000040d087825 */ /* 0x001fc800078e0208 */
[----:B--2---:R-:W-:-:S05]  /*01f0*/  FFMA R11, R0, R5, R11 ;  /* 0x00000005000b7223 */ /* 0x004fca000000000b */
[----:B------:R-:W-:Y:S04]  /*0200*/  STG.E desc[UR4][R6.64], R11 ;  /* 0x0000000b06007986 */ /* 0x000fe8000c101904 */
[----:B------:R-:W2:Y:S04]  /*0210*/  LDG.E R0, desc[UR4][R2.64] ;  /* 0x0000000402007981 */ /* 0x000ea8000c1e1900 */
[----:B------:R-:W2:Y:S02]  /*0220*/  LDG.E R13, desc[UR4][R8.64] ;  /* 0x00000004080d7981 */ /* 0x000ea4000c1e1900 */
[----:B--2---:R-:W-:-:S05]  /*0230*/  FFMA R13, R0, R0, R13 ;  /* 0x00000000000d7223 */ /* 0x004fca000000000d */
[----:B------:R-:W-:Y:S01]  /*0240*/  STG.E desc[UR4][R8.64], R13 ;  /* 0x0000000d08007986 */ /* 0x000fe2000c101904 */
[----:B------:R-:W-:Y:S05]  /*0250*/  EXIT ;  /* 0x000000000000794d */ /* 0x000fea0003800000 */
.L_x_0:
[----:B------:R-:W-:-:S00]  /*0260*/  BRA `(.L_x_0) ;  /* 0xfffffffc00fc7947 */ /* 0x000fc0000383ffff */
[----:B------:R-:W-:-:S00]  /*0270*/  NOP ;  /* 0x0000000000007918 */ /* 0x000fc00000000000 */
        /* <DEDUP_REMOVED lines=8> */
.L_x_740:


//--------------------- .text._Z19imaging_dot_productPfS_S_S_S_S_iiiiii --------------------------
	.section	.text._Z19imaging_dot_productPfS_S_S_S_S_iiiiii,"ax",@progbits
	.align	128
        .global         _Z19imaging_dot_productPfS_S_S_S_S_iiiiii
        .type           _Z19imaging_dot_productPfS_S_S_S_S_iiiiii,@function
        .size           _Z19imaging_dot_productPfS_S_S_S_S_iiiiii,(.L_x_741 - _Z19imaging_dot_productPfS_S_S_S_S_iiiiii)
        .other          _Z19imaging_dot_productPfS_S_S_S_S_iiiiii,@"STO_CUDA_ENTRY STV_DEFAULT"
_Z19imaging_dot_productPfS_S_S_S_S_iiiiii:
.text._Z19imaging_dot_productPfS_S_S_S_S_iiiiii:
        /* <DEDUP_REMOVED lines=13> */
[----:B------:R-:W0:Y:S01]  /*00d0*/  LDCU.64 UR8, c[0x0][0x3c0] ;  /* 0x00007800ff0877ac */ /* 0x000e220008000a00 */
[----:B------:R-:W1:Y:S01]  /*00e0*/  LDC.64 R10, c[0x0][0x398] ;  /* 0x0000e600ff0a7b82 */ /* 0x000e620000000a00 */
[C---:B------:R-:W-:Y:S01]  /*00f0*/  IMAD R17, R0.reuse, UR7, R13 ;  /* 0x0000000700117c24 */ /* 0x040fe2000f8e020d */
[----:B------:R-:W2:Y:S01]  /*0100*/  LDCU UR6, c[0x0][0x3bc] ;  /* 0x00007780ff0677ac */ /* 0x000ea20008000800 */
[----:B------:R-:W3:Y:S05]  /*0110*/  LDCU.64 UR4, c[0x0][0x358] ;  /* 0x00006b00ff0477ac */ /* 0x000eea0008000a00 */
[----:B------:R-:W4:Y:S08]  /*0120*/  LDC.64 R4, c[0x0][0x388] ;  /* 0x0000e200ff047b82 */ /* 0x000f300000000a00 */
[----:B------:R-:W5:Y:S01]  /*0130*/  LDC.64 R8, c[0x0][0x390] ;  /* 0x0000e400ff087b82 */ /* 0x000f620000000a00 */
[----:B0-----:R-:W-:-:S02]  /*0140*/  IADD3 R12, PT, PT, R0, UR9, RZ ;  /* 0x00000009000c7c10 */ /* 0x001fc4000fffe0ff */
[----:B------:R-:W-:-:S05]  /*0150*/  IADD3 R15, PT, PT, R13, UR8, RZ ;  /* 0x000000080d0f7c10 */ /* 0x000fca000fffe0ff */
[----:B------:R-:W0:Y:S01]  /*0160*/  LDC.64 R6, c[0x0][0x380] ;  /* 0x0000e000ff067b82 */ /* 0x000e220000000a00 */
[----:B--2---:R-:W-:-:S04]  /*0170*/  IMAD R15, R12, UR6, R15 ;  /* 0x000000060c0f7c24 */ /* 0x004fc8000f8e020f */
[----:B-1----:R-:W-:-:S03]  /*0180*/  IMAD.WIDE R10, R15, 0x4, R10 ;  /* 0x000000040f0a7825 */ /* 0x002fc600078e020a */
[----:B------:R-:W1:Y:S01]  /*0190*/  LDC.64 R2, c[0x0][0x3a0] ;  /* 0x0000e800ff027b82 */ /* 0x000e620000000a00 */
[C---:B----4-:R-:W-:Y:S02]  /*01a0*/  IMAD.WIDE R4, R15.reuse, 0x4, R4 ;  /* 0x000000040f047825 */ /* 0x050fe400078e0204 */
[----:B---3--:R-:W2:Y:S04]  /*01b0*/  LDG.E R11, desc[UR4][R10.64] ;  /* 0x000000040a0b7981 */ /* 0x008ea8000c1e1900 */
[----:B------:R-:W2:Y:S01]  /*01c0*/  LDG.E R14, desc[UR4][R4.64] ;  /* 0x00000004040e7981 */ /* 0x000ea2000c1e1900 */
[C---:B-----5:R-:W-:Y:S01]  /*01d0*/  IMAD.WIDE R8, R15.reuse, 0x4, R8 ;  /* 0x000000040f087825 */ /* 0x060fe200078e0208 */
[----:B------:R-:W3:Y:S05]  /*01e0*/  LDC.64 R12, c[0x0][0x3a8] ;  /* 0x0000ea00ff0c7b82 */ /* 0x000eea0000000a00 */
[----:B------:R-:W4:Y:S01]  /*01f0*/  LDG.E R9, desc[UR4][R8.64] ;  /* 0x0000000408097981 */ /* 0x000f22000c1e1900 */
[----:B0-----:R-:W-:-:S05]  /*0200*/  IMAD.WIDE R6, R15, 0x4, R6 ;  /* 0x000000040f067825 */ /* 0x001fca00078e0206 */
[----:B------:R-:W4:Y:S01]  /*0210*/  LDG.E R0, desc[UR4][R6.64] ;  /* 0x0000000406007981 */ /* 0x000f22000c1e1900 */
[----:B-1----:R-:W-:-:S05]  /*0220*/  IMAD.WIDE R2, R17, 0x4, R2 ;  /* 0x0000000411027825 */ /* 0x002fca00078e0202 */
[----:B------:R-:W5:Y:S01]  /*0230*/  LDG.E R19, desc[UR4][R2.64] ;  /* 0x0000000402137981 */ /* 0x000f62000c1e1900 */
[----:B--2---:R-:W-:Y:S01]  /*0240*/  FMUL R15, R14, R11 ;  /* 0x0000000b0e0f7220 */ /* 0x004fe20000400000 */
[----:B---3--:R-:W-:-:S04]  /*0250*/  IMAD.WIDE R10, R17, 0x4, R12 ;  /* 0x00000004110a7825 */ /* 0x008fc800078e020c */
[----:B----4-:R-:W-:-:S04]  /*0260*/  FFMA R0, R0, R9, R15 ;  /* 0x0000000900007223 */ /* 0x010fc8000000000f */
[----:B-----5:R-:W-:-:S05]  /*0270*/  FADD R19, R0, R19 ;  /* 0x0000001300137221 */ /* 0x020fca0000000000 */
[----:B------:R-:W-:Y:S04]  /*0280*/  STG.E desc[UR4][R2.64], R19 ;  /* 0x0000001302007986 */ /* 0x000fe8000c101904 */
[----:B------:R-:W2:Y:S04]  /*0290*/  LDG.E R14, desc[UR4][R4.64] ;  /* 0x00000004040e7981 */ /* 0x000ea8000c1e1900 */
[----:B------:R-:W3:Y:S04]  /*02a0*/  LDG.E R0, desc[UR4][R6.64] ;  /* 0x0000000406007981 */ /* 0x000ee8000c1e1900 */
[----:B------:R-:W4:Y:S01]  /*02b0*/  LDG.E R8, desc[UR4][R10.64] ;  /* 0x000000040a087981 */ /* 0x000f22000c1e1900 */
[----:B--2---:R-:W-:-:S04]  /*02c0*/  FMUL R9, R14, R14 ;  /* 0x0000000e0e097220 */ /* 0x004fc80000400000 */
[----:B---3--:R-:W-:-:S04]  /*02d0*/  FFMA R9, R0, R0, R9 ;  /* 0x0000000000097223 */ /* 0x008fc80000000009 */
[----:B----4-:R-:W-:-:S05]  /*02e0*/  FADD R9, R9, R8 ;  /* 0x0000000809097221 */ /* 0x010fca0000000000 */
[----:B------:R-:W-:Y:S01]  /*02f0*/  STG.E desc[UR4][R10.64], R9 ;  /* 0x000000090a007986 */ /* 0x000fe2000c101904 */
[----:B------:R-:W-:Y:S05]  /*0300*/  EXIT ;  /* 0x000000000000794d */ /* 0x000fea0003800000 */
.L_x_1:
        /* <DEDUP_REMOVED lines=15> */
.L_x_741:


//--------------------- .text._Z10imagingaddPfS_iiS_f --------------------------
	.section	.text._Z10imagingaddPfS_iiS_f,"ax",@progbits
	.align	128
        .global         _Z10imagingaddPfS_iiS_f
        .type           _Z10imagingaddPfS_iiS_f,@function
        .size           _Z10imagingaddPfS_iiS_f,(.L_x_678 - _Z10imagingaddPfS_iiS_f)
        .other          _Z10imagingaddPfS_iiS_f,@"STO_CUDA_ENTRY STV_DEFAULT"
_Z10imagingaddPfS_iiS_f:
.text._Z10imagingaddPfS_iiS_f:
        /* <DEDUP_REMOVED lines=13> */
[----:B------:R-:W0:Y:S01]  /*00d0*/  LDC.64 R2, c[0x0][0x388] ;  /* 0x0000e200ff027b82 */ /* 0x000e220000000a00 */
[----:B------:R-:W1:Y:S01]  /*00e0*/  LDCU.64 UR4, c[0x0][0x358] ;  /* 0x00006b00ff0477ac */ /* 0x000e620008000a00 */
[----:B------:R-:W-:Y:S01]  /*00f0*/  IMAD R7, R0, UR7, R5 ;  /* 0x0000000700077c24 */ /* 0x000fe2000f8e0205 */
[----:B------:R-:W2:Y:S05]  /*0100*/  LDCU UR6, c[0x0][0x3a0] ;  /* 0x00007400ff0677ac */ /* 0x000eaa0008000800 */
[----:B------:R-:W3:Y:S01]  /*0110*/  LDC.64 R4, c[0x0][0x380] ;  /* 0x0000e000ff047b82 */ /* 0x000ee20000000a00 */
[----:B0-----:R-:W-:-:S06]  /*0120*/  IMAD.WIDE R2, R7, 0x4, R2 ;  /* 0x0000000407027825 */ /* 0x001fcc00078e0202 */
[----:B-1----:R-:W2:Y:S01]  /*0130*/  LDG.E R2, desc[UR4][R2.64] ;  /* 0x0000000402027981 */ /* 0x002ea2000c1e1900 */
[----:B---3--:R-:W-:-:S05]  /*0140*/  IMAD.WIDE R4, R7, 0x4, R4 ;  /* 0x0000000407047825 */ /* 0x008fca00078e0204 */
[----:B------:R-:W3:Y:S01]  /*0150*/  LDG.E R0, desc[UR4][R4.64] ;  /* 0x0000000404007981 */ /* 0x000ee2000c1e1900 */
[----:B------:R-:W-:Y:S01]  /*0160*/  BSSY.RECONVERGENT B0, `(.L_x_2) ;  /* 0x000000d000007945 */ /* 0x000fe20003800200 */
[----:B--2---:R-:W-:-:S04]  /*0170*/  FADD R3, R2, UR6 ;  /* 0x0000000602037e21 */ /* 0x004fc80008000000 */
[----:B------:R-:W0:Y:S08]  /*0180*/  MUFU.RCP R6, R3 ;  /* 0x0000000300067308 */ /* 0x000e300000001000 */
[----:B---3--:R-:W1:Y:S01]  /*0190*/  FCHK P0, R0, R3 ;  /* 0x0000000300007302 */ /* 0x008e620000000000 */
[----:B0-----:R-:W-:-:S04]  /*01a0*/  FFMA R7, -R3, R6, 1 ;  /* 0x3f80000003077423 */ /* 0x001fc80000000106 */
[----:B------:R-:W-:-:S04]  /*01b0*/  FFMA R7, R6, R7, R6 ;  /* 0x0000000706077223 */ /* 0x000fc80000000006 */
[----:B------:R-:W-:-:S04]  /*01c0*/  FFMA R6, R0, R7, RZ ;  /* 0x0000000700067223 */ /* 0x000fc800000000ff */
[----:B------:R-:W-:-:S04]  /*01d0*/  FFMA R8, -R3, R6, R0 ;  /* 0x0000000603087223 */ /* 0x000fc80000000100 */
[----:B------:R-:W-:Y:S01]  /*01e0*/  FFMA R7, R7, R8, R6 ;  /* 0x0000000807077223 */ /* 0x000fe20000000006 */
[----:B-1----:R-:W-:Y:S06]  /*01f0*/  @!P0 BRA `(.L_x_3) ;  /* 0x00000000000c8947 */ /* 0x002fec0003800000 */
[----:B------:R-:W-:-:S07]  /*0200*/  MOV R2, 0x220 ;  /* 0x0000022000027802 */ /* 0x000fce0000000f00 */
[----:B------:R-:W-:Y:S05]  /*0210*/  CALL.REL.NOINC `($__internal_0_$__cuda_sm3x_div_rn_noftz_f32_slowpath) ;  /* 0x0000000000107944 */ /* 0x000fea0003c00000 */
[----:B------:R-:W-:-:S07]  /*0220*/  IMAD.MOV.U32 R7, RZ, RZ, R0 ;  /* 0x000000ffff077224 */ /* 0x000fce00078e0000 */
.L_x_3:
[----:B------:R-:W-:Y:S05]  /*0230*/  BSYNC.RECONVERGENT B0 ;  /* 0x0000000000007941 */ /* 0x000fea0003800200 */
.L_x_2:
[----:B------:R-:W-:Y:S01]  /*0240*/  STG.E desc[UR4][R4.64], R7 ;  /* 0x0000000704007986 */ /* 0x000fe2000c101904 */
[----:B------:R-:W-:Y:S05]  /*0250*/  EXIT ;  /* 0x000000000000794d */ /* 0x000fea0003800000 */
        .weak           $__internal_0_$__cuda_sm3x_div_rn_noftz_f32_slowpath
        .type           $__internal_0_$__cuda_sm3x_div_rn_noftz_f32_slowpath,@function
        .size           $__internal_0_$__cuda_sm3x_div_rn_noftz_f32_slowpath,(.L_x_678 - $__internal_0_$__cuda_sm3x_div_rn_noftz_f32_slowpath)
$__internal_0_$__cuda_sm3x_div_rn_noftz_f32_slowpath:
[--C-:B------:R-:W-:Y:S01]  /*0260*/  SHF.R.U32.HI R7, RZ, 0x17, R3.reuse ;  /* 0x00000017ff077819 */ /* 0x100fe20000011603 */
[----:B------:R-:W-:Y:S01]  /*0270*/  BSSY.RECONVERGENT B1, `(.L_x_4) ;  /* 0x0000064000017945 */ /* 0x000fe20003800200 */
[--C-:B------:R-:W-:Y:S01]  /*0280*/  SHF.R.U32.HI R6, RZ, 0x17, R0.reuse ;  /* 0x00000017ff067819 */ /* 0x100fe20000011600 */
[----:B------:R-:W-:Y:S01]  /*0290*/  IMAD.MOV.U32 R8, RZ, RZ, R0 ;  /* 0x000000ffff087224 */ /* 0x000fe200078e0000 */
[----:B------:R-:W-:Y:S01]  /*02a0*/  LOP3.LUT R7, R7, 0xff, RZ, 0xc0, !PT ;  /* 0x000000ff07077812 */ /* 0x000fe200078ec0ff */
[----:B------:R-:W-:Y:S01]  /*02b0*/  IMAD.MOV.U32 R9, RZ, RZ, R3 ;  /* 0x000000ffff097224 */ /* 0x000fe200078e0003 */
[----:B------:R-:W-:-:S03]  /*02c0*/  LOP3.LUT R6, R6, 0xff, RZ, 0xc0, !PT ;  /* 0x000000ff06067812 */ /* 0x000fc600078ec0ff */
[----:B------:R-:W-:Y:S02]  /*02d0*/  VIADD R12, R7, 0xffffffff ;  /* 0xffffffff070c7836 */ /* 0x000fe40000000000 */
[----:B------:R-:W-:-:S03]  /*02e0*/  VIADD R11, R6, 0xffffffff ;  /* 0xffffffff060b7836 */ /* 0x000fc60000000000 */
[----:B------:R-:W-:-:S04]  /*02f0*/  ISETP.GT.U32.AND P0, PT, R12, 0xfd, PT ;  /* 0x000000fd0c00780c */ /* 0x000fc80003f04070 */
[----:B------:R-:W-:-:S13]  /*0300*/  ISETP.GT.U32.OR P0, PT, R11, 0xfd, P0 ;  /* 0x000000fd0b00780c */ /* 0x000fda0000704470 */
[----:B------:R-:W-:Y:S01]  /*0310*/  @!P0 IMAD.MOV.U32 R10, RZ, RZ, RZ ;  /* 0x000000ffff0a8224 */ /* 0x000fe200078e00ff */
[----:B------:R-:W-:Y:S06]  /*0320*/  @!P0 BRA `(.L_x_5) ;  /* 0x00000000005c8947 */ /* 0x000fec0003800000 */
[----:B------:R-:W-:Y:S02]  /*0330*/  FSETP.GTU.FTZ.AND P0, PT, |R0|, +INF , PT ;  /* 0x7f8000000000780b */ /* 0x000fe40003f1c200 */
[----:B------:R-:W-:-:S04]  /*0340*/  FSETP.GTU.FTZ.AND P1, PT, |R3|, +INF , PT ;  /* 0x7f8000000300780b */ /* 0x000fc80003f3c200 */
[----:B------:R-:W-:-:S13]  /*0350*/  PLOP3.LUT P0, PT, P0, P1, PT, 0xf8, 0x8f ;  /* 0x00000000008f781c */ /* 0x000fda0000703f70 */
[----:B------:R-:W-:Y:S05]  /*0360*/  @P0 BRA `(.L_x_6) ;  /* 0x00000004004c0947 */ /* 0x000fea0003800000 */
[----:B------:R-:W-:-:S13]  /*0370*/  LOP3.LUT P0, RZ, R9, 0x7fffffff, R8, 0xc8, !PT ;  /* 0x7fffffff09ff7812 */ /* 0x000fda000780c808 */
[----:B------:R-:W-:Y:S05]  /*0380*/  @!P0 BRA `(.L_x_7) ;  /* 0x00000004003c8947 */ /* 0x000fea0003800000 */
[C---:B------:R-:W-:Y:S02]  /*0390*/  FSETP.NEU.FTZ.AND P2, PT, |R0|.reuse, +INF , PT ;  /* 0x7f8000000000780b */ /* 0x040fe40003f5d200 */
[----:B------:R-:W-:Y:S02]  /*03a0*/  FSETP.NEU.FTZ.AND P1, PT, |R3|, +INF , PT ;  /* 0x7f8000000300780b */ /* 0x000fe40003f3d200 */
[----:B------:R-:W-:-:S11]  /*03b0*/  FSETP.NEU.FTZ.AND P0, PT, |R0|, +INF , PT ;  /* 0x7f8000000000780b */ /* 0x000fd60003f1d200 */
[----:B------:R-:W-:Y:S05]  /*03c0*/  @!P1 BRA !P2, `(.L_x_7) ;  /* 0x00000004002c9947 */ /* 0x000fea0005000000 */
[----:B------:R-:W-:-:S04]  /*03d0*/  LOP3.LUT P2, RZ, R8, 0x7fffffff, RZ, 0xc0, !PT ;  /* 0x7fffffff08ff7812 */ /* 0x000fc8000784c0ff */
[----:B------:R-:W-:-:S13]  /*03e0*/  PLOP3.LUT P1, PT, P1, P2, PT, 0x2f, 0xf2 ;  /* 0x0000000000f2781c */ /* 0x000fda0000f24577 */
[----:B------:R-:W-:Y:S05]  /*03f0*/  @P1 BRA `(.L_x_8) ;  /* 0x0000000400181947 */ /* 0x000fea0003800000 */
[----:B------:R-:W-:-:S04]  /*0400*/  LOP3.LUT P1, RZ, R9, 0x7fffffff, RZ, 0xc0, !PT ;  /* 0x7fffffff09ff7812 */ /* 0x000fc8000782c0ff */
[----:B------:R-:W-:-:S13]  /*0410*/  PLOP3.LUT P0, PT, P0, P1, PT, 0x2f, 0xf2 ;  /* 0x0000000000f2781c */ /* 0x000fda0000702577 */
[----:B------:R-:W-:Y:S05]  /*0420*/  @P0 BRA `(.L_x_9) ;  /* 0x0000000400000947 */ /* 0x000fea0003800000 */
[----:B------:R-:W-:Y:S02]  /*0430*/  ISETP.GE.AND P0, PT, R11, RZ, PT ;  /* 0x000000ff0b00720c */ /* 0x000fe40003f06270 */
[----:B------:R-:W-:-:S11]  /*0440*/  ISETP.GE.AND P1, PT, R12, RZ, PT ;  /* 0x000000ff0c00720c */ /* 0x000fd60003f26270 */
[----:B------:R-:W-:Y:S02]  /*0450*/  @P0 IMAD.MOV.U32 R10, RZ, RZ, RZ ;  /* 0x000000ffff0a0224 */ /* 0x000fe400078e00ff */
[----:B------:R-:W-:Y:S01]  /*0460*/  @!P0 FFMA R8, R0, 1.84467440737095516160e+19, RZ ;  /* 0x5f80000000088823 */ /* 0x000fe200000000ff */
[----:B------:R-:W-:Y:S02]  /*0470*/  @!P0 IMAD.MOV.U32 R10, RZ, RZ, -0x40 ;  /* 0xffffffc0ff0a8424 */ /* 0x000fe400078e00ff */
[----:B------:R-:W-:Y:S02]  /*0480*/  @!P1 FFMA R9, R3, 1.84467440737095516160e+19, RZ ;  /* 0x5f80000003099823 */ /* 0x000fe400000000ff */
[----:B------:R-:W-:-:S07]  /*0490*/  @!P1 VIADD R10, R10, 0x40 ;  /* 0x000000400a0a9836 */ /* 0x000fce0000000000 */
.L_x_5:
[----:B------:R-:W-:Y:S01]  /*04a0*/  LEA R0, R7, 0xc0800000, 0x17 ;  /* 0xc080000007007811 */ /* 0x000fe200078eb8ff */
[----:B------:R-:W-:Y:S01]  /*04b0*/  VIADD R6, R6, 0xffffff81 ;  /* 0xffffff8106067836 */ /* 0x000fe20000000000 */
[----:B------:R-:W-:Y:S03]  /*04c0*/  BSSY.RECONVERGENT B2, `(.L_x_10) ;  /* 0x0000035000027945 */ /* 0x000fe60003800200 */
[----:B------:R-:W-:Y:S01]  /*04d0*/  IMAD.IADD R9, R9, 0x1, -R0 ;  /* 0x0000000109097824 */ /* 0x000fe200078e0a00 */
[C---:B------:R-:W-:Y:S01]  /*04e0*/  IADD3 R7, PT, PT, R6.reuse, 0x7f, -R7 ;  /* 0x0000007f06077810 */ /* 0x040fe20007ffe807 */
[----:B------:R-:W-:Y:S02]  /*04f0*/  IMAD R0, R6, -0x800000, R8 ;  /* 0xff80000006007824 */ /* 0x000fe400078e0208 */
[----:B------:R-:W0:Y:S01]  /*0500*/  MUFU.RCP R3, R9 ;  /* 0x0000000900037308 */ /* 0x000e220000001000 */
[----:B------:R-:W-:Y:S01]  /*0510*/  FADD.FTZ R11, -R9, -RZ ;  /* 0x800000ff090b7221 */ /* 0x000fe20000010100 */
[----:B------:R-:W-:-:S03]  /*0520*/  IMAD.IADD R7, R7, 0x1, R10 ;  /* 0x0000000107077824 */ /* 0x000fc600078e020a */
[----:B0-----:R-:W-:-:S04]  /*0530*/  FFMA R12, R3, R11, 1 ;  /* 0x3f800000030c7423 */ /* 0x001fc8000000000b */
[----:B------:R-:W-:-:S04]  /*0540*/  FFMA R12, R3, R12, R3 ;  /* 0x0000000c030c7223 */ /* 0x000fc80000000003 */
[----:B------:R-:W-:-:S04]  /*0550*/  FFMA R3, R0, R12, RZ ;  /* 0x0000000c00037223 */ /* 0x000fc800000000ff */
[----:B------:R-:W-:-:S04]  /*0560*/  FFMA R8, R11, R3, R0 ;  /* 0x000000030b087223 */ /* 0x000fc80000000000 */
[----:B------:R-:W-:-:S04]  /*0570*/  FFMA R13, R12, R8, R3 ;  /* 0x000000080c0d7223 */ /* 0x000fc80000000003 */
[----:B------:R-:W-:-:S04]  /*0580*/  FFMA R8, R11, R13, R0 ;  /* 0x0000000d0b087223 */ /* 0x000fc80000000000 */
[----:B------:R-:W-:-:S05]  /*0590*/  FFMA R0, R12, R8, R13 ;  /* 0x000000080c007223 */ /* 0x000fca000000000d */
[----:B------:R-:W-:-:S04]  /*05a0*/  SHF.R.U32.HI R3, RZ, 0x17, R0 ;  /* 0x00000017ff037819 */ /* 0x000fc80000011600 */
[----:B------:R-:W-:-:S05]  /*05b0*/  LOP3.LUT R3, R3, 0xff, RZ, 0xc0, !PT ;  /* 0x000000ff03037812 */ /* 0x000fca00078ec0ff */
[----:B------:R-:W-:-:S04]  /*05c0*/  IMAD.IADD R9, R3, 0x1, R7 ;  /* 0x0000000103097824 */ /* 0x000fc800078e0207 */
[----:B------:R-:W-:-:S05]  /*05d0*/  VIADD R3, R9, 0xffffffff ;  /* 0xffffffff09037836 */ /* 0x000fca0000000000 */
[----:B------:R-:W-:-:S13]  /*05e0*/  ISETP.GE.U32.AND P0, PT, R3, 0xfe, PT ;  /* 0x000000fe0300780c */ /* 0x000fda0003f06070 */
[----:B------:R-:W-:Y:S05]  /*05f0*/  @!P0 BRA `(.L_x_11) ;  /* 0x0000000000808947 */ /* 0x000fea0003800000 */
[----:B------:R-:W-:-:S13]  /*0600*/  ISETP.GT.AND P0, PT, R9, 0xfe, PT ;  /* 0x000000fe0900780c */ /* 0x000fda0003f04270 */
[----:B------:R-:W-:Y:S05]  /*0610*/  @P0 BRA `(.L_x_12) ;  /* 0x00000000006c0947 */ /* 0x000fea0003800000 */
[----:B------:R-:W-:-:S13]  /*0620*/  ISETP.GE.AND P0, PT, R9, 0x1, PT ;  /* 0x000000010900780c */ /* 0x000fda0003f06270 */
[----:B------:R-:W-:Y:S05]  /*0630*/  @P0 BRA `(.L_x_13) ;  /* 0x0000000000740947 */ /* 0x000fea0003800000 */
[----:B------:R-:W-:Y:S02]  /*0640*/  ISETP.GE.AND P0, PT, R9, -0x18, PT ;  /* 0xffffffe80900780c */ /* 0x000fe40003f06270 */
[----:B------:R-:W-:-:S11]  /*0650*/  LOP3.LUT R0, R0, 0x80000000, RZ, 0xc0, !PT ;  /* 0x8000000000007812 */ /* 0x000fd600078ec0ff */
[----:B------:R-:W-:Y:S05]  /*0660*/  @!P0 BRA `(.L_x_13) ;  /* 0x0000000000688947 */ /* 0x000fea0003800000 */
[CCC-:B------:R-:W-:Y:S01]  /*0670*/  FFMA.RZ R3, R12.reuse, R8.reuse, R13.reuse ;  /* 0x000000080c037223 */ /* 0x1c0fe2000000c00d */
[CCC-:B------:R-:W-:Y:S01]  /*0680*/  FFMA.RM R6, R12.reuse, R8.reuse, R13.reuse ;  /* 0x000000080c067223 */ /* 0x1c0fe2000000400d */
[C---:B------:R-:W-:Y:S02]  /*0690*/  ISETP.NE.AND P2, PT, R9.reuse, RZ, PT ;  /* 0x000000ff0900720c */ /* 0x040fe40003f45270 */
[----:B------:R-:W-:Y:S02]  /*06a0*/  ISETP.NE.AND P1, PT, R9, RZ, PT ;  /* 0x000000ff0900720c */ /* 0x000fe40003f25270 */
[----:B------:R-:W-:Y:S01]  /*06b0*/  LOP3.LUT R7, R3, 0x7fffff, RZ, 0xc0, !PT ;  /* 0x007fffff03077812 */ /* 0x000fe200078ec0ff */
[----:B------:R-:W-:Y:S01]  /*06c0*/  FFMA.RP R3, R12, R8, R13 ;  /* 0x000000080c037223 */ /* 0x000fe2000000800d */
[----:B------:R-:W-:Y:S02]  /*06d0*/  VIADD R8, R9, 0x20 ;  /* 0x0000002009087836 */ /* 0x000fe40000000000 */
[----:B------:R-:W-:Y:S01]  /*06e0*/  LOP3.LUT R7, R7, 0x800000, RZ, 0xfc, !PT ;  /* 0x0080000007077812 */ /* 0x000fe200078efcff */
[----:B------:R-:W-:Y:S01]  /*06f0*/  IMAD.MOV R9, RZ, RZ, -R9 ;  /* 0x000000ffff097224 */ /* 0x000fe200078e0a09 */
[----:B------:R-:W-:-:S02]  /*0700*/  FSETP.NEU.FTZ.AND P0, PT, R3, R6, PT ;  /* 0x000000060300720b */ /* 0x000fc40003f1d000 */
[----:B------:R-:W-:Y:S02]  /*0710*/  SHF.L.U32 R8, R7, R8, RZ ;  /* 0x0000000807087219 */ /* 0x000fe400000006ff */
[----:B------:R-:W-:Y:S02]  /*0720*/  SEL R6, R9, RZ, P2 ;  /* 0x000000ff09067207 */ /* 0x000fe40001000000 */
[----:B------:R-:W-:Y:S02]  /*0730*/  ISETP.NE.AND P1, PT, R8, RZ, P1 ;  /* 0x000000ff0800720c */ /* 0x000fe40000f25270 */
[----:B------:R-:W-:Y:S02]  /*0740*/  SHF.R.U32.HI R6, RZ, R6, R7 ;  /* 0x00000006ff067219 */ /* 0x000fe40000011607 */
[----:B------:R-:W-:Y:S02]  /*0750*/  PLOP3.LUT P0, PT, P0, P1, PT, 0xf8, 0x8f ;  /* 0x00000000008f781c */ /* 0x000fe40000703f70 */
[----:B------:R-:W-:-:S02]  /*0760*/  SHF.R.U32.HI R8, RZ, 0x1, R6 ;  /* 0x00000001ff087819 */ /* 0x000fc40000011606 */
[----:B------:R-:W-:-:S04]  /*0770*/  SEL R3, RZ, 0x1, !P0 ;  /* 0x00000001ff037807 */ /* 0x000fc80004000000 */
[----:B------:R-:W-:-:S04]  /*0780*/  LOP3.LUT R3, R3, 0x1, R8, 0xf8, !PT ;  /* 0x0000000103037812 */ /* 0x000fc800078ef808 */
[----:B------:R-:W-:-:S05]  /*0790*/  LOP3.LUT R3, R3, R6, RZ, 0xc0, !PT ;  /* 0x0000000603037212 */ /* 0x000fca00078ec0ff */
[----:B------:R-:W-:-:S05]  /*07a0*/  IMAD.IADD R3, R8, 0x1, R3 ;  /* 0x0000000108037824 */ /* 0x000fca00078e0203 */
[----:B------:R-:W-:Y:S01]  /*07b0*/  LOP3.LUT R0, R3, R0, RZ, 0xfc, !PT ;  /* 0x0000000003007212 */ /* 0x000fe200078efcff */
[----:B------:R-:W-:Y:S06]  /*07c0*/  BRA `(.L_x_13) ;  /* 0x0000000000107947 */ /* 0x000fec0003800000 */
.L_x_12:
[----:B------:R-:W-:-:S04]  /*07d0*/  LOP3.LUT R0, R0, 0x80000000, RZ, 0xc0, !PT ;  /* 0x8000000000007812 */ /* 0x000fc800078ec0ff */
[----:B------:R-:W-:Y:S01]  /*07e0*/  LOP3.LUT R0, R0, 0x7f800000, RZ, 0xfc, !PT ;  /* 0x7f80000000007812 */ /* 0x000fe200078efcff */
[----:B------:R-:W-:Y:S06]  /*07f0*/  BRA `(.L_x_13) ;  /* 0x0000000000047947 */ /* 0x000fec0003800000 */
.L_x_11:
[----:B------:R-:W-:-:S07]  /*0800*/  IMAD R0, R7, 0x800000, R0 ;  /* 0x0080000007007824 */ /* 0x000fce00078e0200 */
.L_x_13:
[----:B------:R-:W-:Y:S05]  /*0810*/  BSYNC.RECONVERGENT B2 ;  /* 0x0000000000027941 */ /* 0x000fea0003800200 */
.L_x_10:
[----:B------:R-:W-:Y:S05]  /*0820*/  BRA `(.L_x_14) ;  /* 0x0000000000207947 */ /* 0x000fea0003800000 */
.L_x_9:
[----:B------:R-:W-:-:S04]  /*0830*/  LOP3.LUT R0, R9, 0x80000000, R8, 0x48, !PT ;  /* 0x8000000009007812 */ /* 0x000fc800078e4808 */
[----:B------:R-:W-:Y:S01]  /*0840*/  LOP3.LUT R0, R0, 0x7f800000, RZ, 0xfc, !PT ;  /* 0x7f80000000007812 */ /* 0x000fe200078efcff */
[----:B------:R-:W-:Y:S06]  /*0850*/  BRA `(.L_x_14) ;  /* 0x0000000000147947 */ /* 0x000fec0003800000 */
.L_x_8:
[----:B------:R-:W-:Y:S01]  /*0860*/  LOP3.LUT R0, R9, 0x80000000, R8, 0x48, !PT ;  /* 0x8000000009007812 */ /* 0x000fe200078e4808 */
[----:B------:R-:W-:Y:S06]  /*0870*/  BRA `(.L_x_14) ;  /* 0x00000000000c7947 */ /* 0x000fec0003800000 */
.L_x_7:
[----:B------:R-:W0:Y:S01]  /*0880*/  MUFU.RSQ R0, -QNAN ;  /* 0xffc0000000007908 */ /* 0x000e220000001400 */
[----:B------:R-:W-:Y:S05]  /*0890*/  BRA `(.L_x_14) ;  /* 0x0000000000047947 */ /* 0x000fea0003800000 */
.L_x_6:
[----:B------:R-:W-:-:S07]  /*08a0*/  FADD.FTZ R0, R0, R3 ;  /* 0x0000000300007221 */ /* 0x000fce0000010000 */
.L_x_14:
[----:B------:R-:W-:Y:S05]  /*08b0*/  BSYNC.RECONVERGENT B1 ;  /* 0x0000000000017941 */ /* 0x000fea0003800200 */
.L_x_4:
[----:B------:R-:W-:-:S04]  /*08c0*/  IMAD.MOV.U32 R3, RZ, RZ, 0x0 ;  /* 0x00000000ff037424 */ /* 0x000fc800078e00ff */
[----:B0-----:R-:W-:Y:S05]  /*08d0*/  RET.REL.NODEC R2 `(_Z10imagingaddPfS_iiS_f) ;  /* 0xfffffff402c87950 */ /* 0x001fea0003c3ffff */
.L_x_15:
        /* <DEDUP_REMOVED lines=10> */
.L_x_678:


//--------------------- .text._Z22imaging_correlation_psPfS_S_iiiiii --------------------------
	.section	.text._Z22imaging_correlation_psPfS_S_iiiiii,"ax",@progbits
	.align	128
        .global         _Z22imaging_correlation_psPfS_S_iiiiii
        .type           _Z22imaging_correlation_psPfS_S_iiiiii,@function
        .size           _Z22imaging_correlation_psPfS_S_iiiiii,(.L_x_743 - _Z22imaging_correlation_psPfS_S_iiiiii)
        .other          _Z22imaging_correlation_psPfS_S_iiiiii,@"STO_CUDA_ENTRY STV_DEFAULT"
_Z22imaging_correlation_psPfS_S_iiiiii:
.text._Z22imaging_correlation_psPfS_S_iiiiii:
[----:B------:R-:W-:Y:S01]  /*0000*/  LDC R1, c[0x0][0x37c] ;  /* 0x0000df00ff017b82 */ /* 0x000fe20000000800 */
[----:B------:R-:W0:Y:S07]  /*0010*/  S2R R2, SR_TID.Y ;  /* 0x0000000000027919 */ /* 0x000e2e0000002200 */
[----:B------:R-:W1:Y:S01]  /*0020*/  LDC R0, c[0x0][0x360] ;  /* 0x0000d800ff007b82 */ /* 0x000e620000000800 */
[----:B------:R-:W2:Y:S01]  /*0030*/  LDCU UR6, c[0x0][0x3a0] ;  /* 0x00007400ff0677ac */ /* 0x000ea20008000800 */
[----:B------:R-:W1:Y:S01]  /*0040*/  S2R R3, SR_TID.X ;  /* 0x0000000000037919 */ /* 0x000e620000002100 */
[----:B------:R-:W3:Y:S05]  /*0050*/  LDCU UR7, c[0x0][0x39c] ;  /* 0x00007380ff0777ac */ /* 0x000eea0008000800 */
[----:B------:R-:W0:Y:S08]  /*0060*/  S2UR UR5, SR_CTAID.Y ;  /* 0x00000000000579c3 */ /* 0x000e300000002600 */
[----:B------:R-:W0:Y:S08]  /*0070*/  LDC R9, c[0x0][0x364] ;  /* 0x0000d900ff097b82 */ /* 0x000e300000000800 */
[----:B------:R-:W1:Y:S01]  /*0080*/  S2UR UR4, SR_CTAID.X ;  /* 0x00000000000479c3 */ /* 0x000e620000002500 */
[----:B0-----:R-:W-:-:S05]  /*0090*/  IMAD R9, R9, UR5, R2 ;  /* 0x0000000509097c24 */ /* 0x001fca000f8e0202 */
[----:B--2---:R-:W-:Y:S01]  /*00a0*/  ISETP.GE.AND P0, PT, R9, UR6, PT ;  /* 0x0000000609007c0c */ /* 0x004fe2000bf06270 */
[----:B-1----:R-:W-:-:S05]  /*00b0*/  IMAD R0, R0, UR4, R3 ;  /* 0x0000000400007c24 */ /* 0x002fca000f8e0203 */
[----:B---3--:R-:W-:-:S13]  /*00c0*/  ISETP.GE.OR P0, PT, R0, UR7, P0 ;  /* 0x0000000700007c0c */ /* 0x008fda0008706670 */
[----:B------:R-:W-:Y:S05]  /*00d0*/  @P0 EXIT ;  /* 0x000000000000094d */ /* 0x000fea0003800000 */
[----:B------:R-:W0:Y:S01]  /*00e0*/  LDCU UR4, c[0x0][0x398] ;  /* 0x00007300ff0477ac */ /* 0x000e220008000800 */
[----:B------:R-:W-:Y:S01]  /*00f0*/  I2F.F64.U32 R2, R9 ;  /* 0x0000000900027312 */ /* 0x000fe20000201800 */
[----:B------:R-:W-:Y:S01]  /*0100*/  UMOV UR8, 0x9999999a ;  /* 0x9999999a00087882 */ /* 0x000fe20000000000 */
[----:B------:R-:W-:Y:S01]  /*0110*/  UMOV UR9, 0x3fe99999 ;  /* 0x3fe9999900097882 */ /* 0x000fe20000000000 */
[----:B0-----:R-:W-:-:S05]  /*0120*/  IADD3 R6, PT, PT, R0, -UR4, RZ ;  /* 0x8000000400067c10 */ /* 0x001fca000fffe0ff */
[----:B------:R-:W0:Y:S02]  /*0130*/  I2F.F64 R4, R6 ;  /* 0x0000000600047312 */ /* 0x000e240000201c00 */
[----:B0-----:R-:W-:-:S08]  /*0140*/  DMUL R4, R4, UR8 ;  /* 0x0000000804047c28 */ /* 0x001fd00008000000 */
[----:B------:R-:W-:-:S14]  /*0150*/  DSETP.GEU.AND P0, PT, R4, R2, PT ;  /* 0x000000020400722a */ /* 0x000fdc0003f0e000 */
[----:B------:R-:W-:Y:S05]  /*0160*/  @P0 EXIT ;  /* 0x000000000000094d */ /* 0x000fea0003800000 */
[----:B------:R-:W-:-:S04]  /*0170*/  IADD3 R6, PT, PT, -R0, UR4, RZ ;  /* 0x0000000400067c10 */ /* 0x000fc8000fffe1ff */
[----:B------:R-:W0:Y:S02]  /*0180*/  I2F.F64 R4, R6 ;  /* 0x0000000600047312 */ /* 0x000e240000201c00 */
[----:B0-----:R-:W-:-:S08]  /*0190*/  DMUL R4, R4, UR8 ;  /* 0x0000000804047c28 */ /* 0x001fd00008000000 */
[----:B------:R-:W-:-:S14]  /*01a0*/  DSETP.GEU.AND P0, PT, R4, R2, PT ;  /* 0x000000020400722a */ /* 0x000fdc0003f0e000 */
[----:B------:R-:W-:Y:S05]  /*01b0*/  @P0 EXIT ;  /* 0x000000000000094d */ /* 0x000fea0003800000 */
[----:B------:R-:W0:Y:S01]  /*01c0*/  LDCU.64 UR8, c[0x0][0x3a8] ;  /* 0x00007500ff0877ac */ /* 0x000e220008000a00 */
[----:B------:R-:W1:Y:S01]  /*01d0*/  LDC.64 R4, c[0x0][0x380] ;  /* 0x0000e000ff047b82 */ /* 0x000e620000000a00 */
[----:B------:R-:W2:Y:S01]  /*01e0*/  LDCU UR7, c[0x0][0x3a4] ;  /* 0x00007480ff0777ac */ /* 0x000ea20008000800 */
[----:B------:R-:W3:Y:S06]  /*01f0*/  LDCU.64 UR4, c[0x0][0x358] ;  /* 0x00006b00ff0477ac */ /* 0x000eec0008000a00 */
[----:B------:R-:W4:Y:S08]  /*0200*/  LDC.64 R6, c[0x0][0x388] ;  /* 0x0000e200ff067b82 */ /* 0x000f300000000a00 */
[----:B------:R-:W5:Y:S01]  /*0210*/  LDC.64 R2, c[0x0][0x390] ;  /* 0x0000e400ff027b82 */ /* 0x000f620000000a00 */
[----:B0-----:R-:W-:-:S02]  /*0220*/  IADD3 R8, PT, PT, R0, UR9, RZ ;  /* 0x0000000900087c10 */ /* 0x001fc4000fffe0ff */
[----:B------:R-:W-:Y:S01]  /*0230*/  IADD3 R11, PT, PT, R9, UR8, RZ ;  /* 0x00000008090b7c10 */ /* 0x000fe2000fffe0ff */
[----:B------:R-:W-:-:S04]  /*0240*/  IMAD R9, R0, UR6, R9 ;  /* 0x0000000600097c24 */ /* 0x000fc8000f8e0209 */
[----:B--2---:R-:W-:-:S04]  /*0250*/  IMAD R11, R8, UR7, R11 ;  /* 0x00000007080b7c24 */ /* 0x004fc8000f8e020b */
[----:B-1----:R-:W-:-:S04]  /*0260*/  IMAD.WIDE R4, R11, 0x4, R4 ;  /* 0x000000040b047825 */ /* 0x002fc800078e0204 */
[----:B----4-:R-:W-:Y:S02]  /*0270*/  IMAD.WIDE R6, R11, 0x4, R6 ;  /* 0x000000040b067825 */ /* 0x010fe400078e0206 */
[----:B---3--:R-:W2:Y:S04]  /*0280*/  LDG.E R5, desc[UR4][R4.64] ;  /* 0x0000000404057981 */ /* 0x008ea8000c1e1900 */
[----:B------:R-:W2:Y:S01]  /*0290*/  LDG.E R6, desc[UR4][R6.64] ;  /* 0x0000000406067981 */ /* 0x000ea2000c1e1900 */
[----:B-----5:R-:W-:-:S05]  /*02a0*/  IMAD.WIDE R2, R9, 0x4, R2 ;  /* 0x0000000409027825 */ /* 0x020fca00078e0202 */
[----:B------:R-:W2:Y:S02]  /*02b0*/  LDG.E R0, desc[UR4][R2.64] ;  /* 0x0000000402007981 */ /* 0x000ea4000c1e1900 */
[----:B--2---:R-:W-:-:S05]  /*02c0*/  FFMA R9, R5, R6, R0 ;  /* 0x0000000605097223 */ /* 0x004fca0000000000 */
[----:B------:R-:W-:Y:S01]  /*02d0*/  STG.E desc[UR4][R2.64], R9 ;  /* 0x0000000902007986 */ /* 0x000fe2000c101904 */
[----:B------:R-:W-:Y:S05]  /*02e0*/  EXIT ;  /* 0x000000000000794d */ /* 0x000fea0003800000 */
.L_x_16:
        /* <DEDUP_REMOVED lines=9> */
.L_x_743:


//--------------------- .text._Z29imaging_vector_correlation_psPfS_S_S_S_iiiiii --------------------------
	.section	.text._Z29imaging_vector_correlation_psPfS_S_S_S_iiiiii,"ax",@progbits
	.align	128
        .global         _Z29imaging_vector_correlation_psPfS_S_S_S_iiiiii
        .type           _Z29imaging_vector_correlation_psPfS_S_S_S_iiiiii,@function
        .size           _Z29imaging_vector_correlation_psPfS_S_S_S_iiiiii,(.L_x_744 - _Z29imaging_vector_correlation_psPfS_S_S_S_iiiiii)
        .other          _Z29imaging_vector_correlation_psPfS_S_S_S_iiiiii,@"STO_CUDA_ENTRY STV_DEFAULT"
_Z29imaging_vector_correlation_psPfS_S_S_S_iiiiii:
.text._Z29imaging_vector_correlation_psPfS_S_S_S_iiiiii:
        /* <DEDUP_REMOVED lines=37> */
[----:B------:R-:W0:Y:S01]  /*0250*/  LDC.64 R4, c[0x0][0x388] ;  /* 0x0000e200ff047b82 */ /* 0x000e220000000a00 */
[----:B--2---:R-:W-:-:S04]  /*0260*/  IMAD R15, R12, UR7, R15 ;  /* 0x000000070c0f7c24 */ /* 0x004fc8000f8e020f */
[----:B-1----:R-:W-:-:S03]  /*0270*/  IMAD.WIDE R8, R15, 0x4, R8 ;  /* 0x000000040f087825 */ /* 0x002fc600078e0208 */
[----:B------:R-:W1:Y:S01]  /*0280*/  LDC.64 R2, c[0x0][0x398] ;  /* 0x0000e600ff027b82 */ /* 0x000e620000000a00 */
[----:B----4-:R-:W-:Y:S02]  /*0290*/  IMAD.WIDE R10, R15, 0x4, R10 ;  /* 0x000000040f0a7825 */ /* 0x010fe400078e020a */
[----:B---3--:R-:W2:Y:S04]  /*02a0*/  LDG.E R9, desc[UR4][R8.64] ;  /* 0x0000000408097981 */ /* 0x008ea8000c1e1900 */
[----:B------:R-:W2:Y:S01]  /*02b0*/  LDG.E R10, desc[UR4][R10.64] ;  /* 0x000000040a0a7981 */ /* 0x000ea2000c1e1900 */
[----:B-----5:R-:W-:-:S05]  /*02c0*/  IMAD.WIDE R6, R13, 0x4, R6 ;  /* 0x000000040d067825 */ /* 0x020fca00078e0206 */
[----:B------:R-:W2:Y:S01]  /*02d0*/  LDG.E R0, desc[UR4][R6.64] ;  /* 0x0000000406007981 */ /* 0x000ea2000c1e1900 */
[----:B0-----:R-:W-:-:S06]  /*02e0*/  IMAD.WIDE R4, R15, 0x4, R4 ;  /* 0x000000040f047825 */ /* 0x001fcc00078e0204 */
[----:B------:R-:W3:Y:S01]  /*02f0*/  LDG.E R5, desc[UR4][R4.64] ;  /* 0x0000000404057981 */ /* 0x000ee2000c1e1900 */
[----:B-1----:R-:W-:-:S06]  /*0300*/  IMAD.WIDE R2, R15, 0x4, R2 ;  /* 0x000000040f027825 */ /* 0x002fcc00078e0202 */
[----:B------:R-:W3:Y:S01]  /*0310*/  LDG.E R2, desc[UR4][R2.64] ;  /* 0x0000000402027981 */ /* 0x000ee2000c1e1900 */
[----:B--2---:R-:W-:-:S04]  /*0320*/  FFMA R0, R9, R10, R0 ;  /* 0x0000000a09007223 */ /* 0x004fc80000000000 */
[----:B---3--:R-:W-:-:S05]  /*0330*/  FFMA R13, R5, R2, R0 ;  /* 0x00000002050d7223 */ /* 0x008fca0000000000 */
[----:B------:R-:W-:Y:S01]  /*0340*/  STG.E desc[UR4][R6.64], R13 ;  /* 0x0000000d06007986 */ /* 0x000fe2000c101904 */
[----:B------:R-:W-:Y:S05]  /*0350*/  EXIT ;  /* 0x000000000000794d */ /* 0x000fea0003800000 */
.L_x_17:
        /* <DEDUP_REMOVED lines=10> */
.L_x_744:


//--------------------- .text._Z27imaging_correlation_sign_psPfS_S_S_iiiiii --------------------------
	.section	.text._Z27imaging_correlation_sign_psPfS_S_S_iiiiii,"ax",@progbits
	.align	128
        .global         _Z27imaging_correlation_sign_psPfS_S_S_iiiiii
        .type           _Z27imaging_correlation_sign_psPfS_S_S_iiiiii,@function
        .size           _Z27imaging_correlation_sign_psPfS_S_S_iiiiii,(.L_x_745 - _Z27imaging_correlation_sign_psPfS_S_S_iiiiii)
        .other          _Z27imaging_correlation_sign_psPfS_S_S_iiiiii,@"STO_CUDA_ENTRY STV_DEFAULT"
_Z27imaging_correlation_sign_psPfS_S_S_iiiiii:
.text._Z27imaging_correlation_sign_psPfS_S_S_iiiiii:
        /* <DEDUP_REMOVED lines=35> */
[----:B------:R-:W-:-:S05]  /*0230*/  IADD3 R5, PT, PT, R0, UR8, RZ ;  /* 0x0000000800057c10 */ /* 0x000fca000fffe0ff */
[----:B--2---:R-:W-:Y:S02]  /*0240*/  IMAD R13, R4, UR7, R5 ;  /* 0x00000007040d7c24 */ /* 0x004fe4000f8e0205 */
[----:B------:R-:W0:Y:S02]  /*0250*/  LDC.64 R4, c[0x0][0x390] ;  /* 0x0000e400ff047b82 */ /* 0x000e240000000a00 */
[----:B-1----:R-:W-:-:S05]  /*0260*/  IMAD.WIDE R2, R13, 0x4, R2 ;  /* 0x000000040d027825 */ /* 0x002fca00078e0202 */
[----:B---3--:R-:W2:Y:S01]  /*0270*/  LDG.E R12, desc[UR4][R2.64] ;  /* 0x00000004020c7981 */ /* 0x008ea2000c1e1900 */
[----:B------:R-:W-:Y:S02]  /*0280*/  IMAD R11, R11, UR6, R0 ;  /* 0x000000060b0b7c24 */ /* 0x000fe4000f8e0200 */
[----:B----4-:R-:W-:-:S04]  /*0290*/  IMAD.WIDE R6, R13, 0x4, R6 ;  /* 0x000000040d067825 */ /* 0x010fc800078e0206 */
[----:B-----5:R-:W-:-:S04]  /*02a0*/  IMAD.WIDE R8, R13, 0x4, R8 ;  /* 0x000000040d087825 */ /* 0x020fc800078e0208 */
[----:B0-----:R-:W-:Y:S01]  /*02b0*/  IMAD.WIDE R4, R11, 0x4, R4 ;  /* 0x000000040b047825 */ /* 0x001fe200078e0204 */
[----:B--2---:R-:W-:-:S13]  /*02c0*/  FSETP.GE.AND P1, PT, R12, RZ, PT ;  /* 0x000000ff0c00720b */ /* 0x004fda0003f26000 */
[----:B------:R-:W2:Y:S04]  /*02d0*/  @P1 LDG.E R0, desc[UR4][R4.64] ;  /* 0x0000000404001981 */ /* 0x000ea8000c1e1900 */
[----:B------:R-:W2:Y:S04]  /*02e0*/  @P1 LDG.E R11, desc[UR4][R6.64] ;  /* 0x00000004060b1981 */ /* 0x000ea8000c1e1900 */
[----:B------:R-:W2:Y:S02]  /*02f0*/  @P1 LDG.E R10, desc[UR4][R8.64] ;  /* 0x00000004080a1981 */ /* 0x000ea4000c1e1900 */
[----:B--2---:R-:W-:-:S05]  /*0300*/  @P1 FFMA R11, R11, R10, R0 ;  /* 0x0000000a0b0b1223 */ /* 0x004fca0000000000 */
[----:B------:R0:W-:Y:S04]  /*0310*/  @P1 STG.E desc[UR4][R4.64], R11 ;  /* 0x0000000b04001986 */ /* 0x0001e8000c101904 */
[----:B------:R-:W2:Y:S01]  /*0320*/  @P1 LDG.E R2, desc[UR4][R2.64] ;  /* 0x0000000402021981 */ /* 0x000ea2000c1e1900 */
[----:B------:R-:W-:Y:S02]  /*0330*/  FSETP.GEU.AND P0, PT, R12, RZ, PT ;  /* 0x000000ff0c00720b */ /* 0x000fe40003f0e000 */
[----:B--2---:R-:W-:-:S13]  /*0340*/  @P1 FSETP.GEU.AND P0, PT, R2, RZ, PT ;  /* 0x000000ff0200120b */ /* 0x004fda0003f0e000 */
[----:B0-----:R-:W-:Y:S05]  /*0350*/  @P0 EXIT ;  /* 0x000000000000094d */ /* 0x001fea0003800000 */
[----:B------:R-:W2:Y:S04]  /*0360*/  LDG.E R6, desc[UR4][R6.64] ;  /* 0x0000000406067981 */ /* 0x000ea8000c1e1900 */
[----:B------:R-:W2:Y:S04]  /*0370*/  LDG.E R9, desc[UR4][R8.64] ;  /* 0x0000000408097981 */ /* 0x000ea8000c1e1900 */
[----:B------:R-:W2:Y:S02]  /*0380*/  LDG.E R3, desc[UR4][R4.64] ;  /* 0x0000000404037981 */ /* 0x000ea4000c1e1900 */
[----:B--2---:R-:W-:-:S05]  /*0390*/  FFMA R3, -R6, R9, R3 ;  /* 0x0000000906037223 */ /* 0x004fca0000000103 */
[----:B------:R-:W-:Y:S01]  /*03a0*/  STG.E desc[UR4][R4.64], R3 ;  /* 0x0000000304007986 */ /* 0x000fe2000c101904 */
[----:B------:R-:W-:Y:S05]  /*03b0*/  EXIT ;  /* 0x000000000000794d */ /* 0x000fea0003800000 */
.L_x_18:
        /* <DEDUP_REMOVED lines=12> */
.L_x_745:


//--------------------- .text._Z24imaging_correlation_signPfS_S_S_iiiii --------------------------
	.section	.text._Z24imaging_correlation_signPfS_S_S_iiiii,"ax",@progbits
	.align	128
        .global         _Z24imaging_correlation_signPfS_S_S_iiiii
        .type           _Z24imaging_correlation_signPfS_S_S_iiiii,@function
        .size           _Z24imaging_correlation_signPfS_S_S_iiiii,(.L_x_746 - _Z24imaging_correlation_signPfS_S_S_iiiii)
        .other          _Z24imaging_correlation_signPfS_S_S_iiiii,@"STO_CUDA_ENTRY STV_DEFAULT"
_Z24imaging_correlation_signPfS_S_S_iiiii:
.text._Z24imaging_correlation_signPfS_S_S_iiiii:
        /* <DEDUP_REMOVED lines=15> */
[----:B------:R-:W2:Y:S01]  /*00f0*/  LDCU.64 UR8, c[0x0][0x3a8] ;  /* 0x00007500ff0877ac */ /* 0x000ea20008000a00 */
[----:B------:R-:W3:Y:S06]  /*0100*/  LDCU.64 UR4, c[0x0][0x358] ;  /* 0x00006b00ff0477ac */ /* 0x000eec0008000a00 */
[----:B------:R-:W4:Y:S08]  /*0110*/  LDC.64 R6, c[0x0][0x380] ;  /* 0x0000e000ff067b82 */ /* 0x000f300000000a00 */
[----:B------:R-:W5:Y:S01]  /*0120*/  LDC.64 R8, c[0x0][0x388] ;  /* 0x0000e200ff087b82 */ /* 0x000f620000000a00 */
[----:B0-----:R-:W-:-:S02]  /*0130*/  IADD3 R4, PT, PT, R0, UR6, RZ ;  /* 0x0000000600047c10 */ /* 0x001fc4000fffe0ff */
[----:B--2---:R-:W-:-:S05]  /*0140*/  IADD3 R5, PT, PT, R11, UR9, RZ ;  /* 0x000000090b057c10 */ /* 0x004fca000fffe0ff */
[----:B------:R-:W-:Y:S02]  /*0150*/  IMAD R13, R4, UR8, R5 ;  /* 0x00000008040d7c24 */ /* 0x000fe4000f8e0205 */
        /* <DEDUP_REMOVED lines=23> */
.L_x_19:
        /* <DEDUP_REMOVED lines=11> */
.L_x_746:


//--------------------- .text._Z33imaging_correlation_source_x_cordPfS_S_iiiiii --------------------------
	.section	.text._Z33imaging_correlation_source_x_cordPfS_S_iiiiii,"ax",@progbits
	.align	128
        .global         _Z33imaging_correlation_source_x_cordPfS_S_iiiiii
        .type           _Z33imaging_correlation_source_x_cordPfS_S_iiiiii,@function
        .size           _Z33imaging_correlation_source_x_cordPfS_S_iiiiii,(.L_x_747 - _Z33imaging_correlation_source_x_cordPfS_S_iiiiii)
        .other          _Z33imaging_correlation_source_x_cordPfS_S_iiiiii,@"STO_CUDA_ENTRY STV_DEFAULT"
_Z33imaging_correlation_source_x_cordPfS_S_iiiiii:
.text._Z33imaging_correlation_source_x_cordPfS_S_iiiiii:
        /* <DEDUP_REMOVED lines=13> */
[----:B------:R-:W0:Y:S01]  /*00d0*/  LDCU.128 UR8, c[0x0][0x3a0] ;  /* 0x00007400ff0877ac */ /* 0x000e220008000c00 */
[----:B------:R-:W1:Y:S01]  /*00e0*/  LDCU.64 UR4, c[0x0][0x358] ;  /* 0x00006b00ff0477ac */ /* 0x000e620008000a00 */
[C---:B0-----:R-:W-:Y:S02]  /*00f0*/  ISETP.GE.AND P0, PT, R0.reuse, UR11, PT ;  /* 0x0000000b00007c0c */ /* 0x041fe4000bf06270 */
[----:B------:R-:W-:Y:S02]  /*0100*/  IADD3 R2, PT, PT, R0, UR10, RZ ;  /* 0x0000000a00027c10 */ /* 0x000fe4000fffe0ff */
[----:B------:R-:W-:-:S05]  /*0110*/  IADD3 R3, PT, PT, R9, UR9, RZ ;  /* 0x0000000909037c10 */ /* 0x000fca000fffe0ff */
[----:B------:R-:W-:-:S04]  /*0120*/  IMAD R11, R2, UR8, R3 ;  /* 0x00000008020b7c24 */ /* 0x000fc8000f8e0203 */
[----:B-1----:R-:W-:Y:S05]  /*0130*/  @P0 BRA `(.L_x_20) ;  /* 0x0000000000340947 */ /* 0x002fea0003800000 */
[----:B------:R-:W0:Y:S01]  /*0140*/  LDC.64 R4, c[0x0][0x380] ;  /* 0x0000e000ff047b82 */ /* 0x000e220000000a00 */
[----:B------:R-:W-:-:S07]  /*0150*/  IMAD R9, R0, UR7, R9 ;  /* 0x0000000700097c24 */ /* 0x000fce000f8e0209 */
[----:B------:R-:W1:Y:S08]  /*0160*/  LDC.64 R6, c[0x0][0x388] ;  /* 0x0000e200ff067b82 */ /* 0x000e700000000a00 */
[----:B------:R-:W2:Y:S01]  /*0170*/  LDC.64 R2, c[0x0][0x390] ;  /* 0x0000e400ff027b82 */ /* 0x000ea20000000a00 */
[----:B0-----:R-:W-:-:S06]  /*0180*/  IMAD.WIDE R4, R11, 0x4, R4 ;  /* 0x000000040b047825 */ /* 0x001fcc00078e0204 */
[----:B------:R-:W3:Y:S01]  /*0190*/  LDG.E R5, desc[UR4][R4.64] ;  /* 0x0000000404057981 */ /* 0x000ee2000c1e1900 */
[----:B-1----:R-:W-:-:S06]  /*01a0*/  IMAD.WIDE R6, R11, 0x4, R6 ;  /* 0x000000040b067825 */ /* 0x002fcc00078e0206 */
[----:B------:R-:W3:Y:S01]  /*01b0*/  LDG.E R6, desc[UR4][R6.64] ;  /* 0x0000000406067981 */ /* 0x000ee2000c1e1900 */
[----:B--2---:R-:W-:-:S05]  /*01c0*/  IMAD.WIDE R2, R9, 0x4, R2 ;  /* 0x0000000409027825 */ /* 0x004fca00078e0202 */
[----:B------:R-:W3:Y:S02]  /*01d0*/  LDG.E R0, desc[UR4][R2.64] ;  /* 0x0000000402007981 */ /* 0x000ee4000c1e1900 */
[----:B---3--:R-:W-:-:S05]  /*01e0*/  FFMA R9, R5, R6, R0 ;  /* 0x0000000605097223 */ /* 0x008fca0000000000 */
[----:B------:R-:W-:Y:S01]  /*01f0*/  STG.E desc[UR4][R2.64], R9 ;  /* 0x0000000902007986 */ /* 0x000fe2000c101904 */
[----:B------:R-:W-:Y:S05]  /*0200*/  EXIT ;  /* 0x000000000000794d */ /* 0x000fea0003800000 */
.L_x_20:
        /* <DEDUP_REMOVED lines=10> */
[----:B---3--:R-:W-:-:S05]  /*02b0*/  FFMA R9, -R4, R7, R9 ;  /* 0x0000000704097223 */ /* 0x008fca0000000109 */
[----:B------:R-:W-:Y:S01]  /*02c0*/  STG.E desc[UR4][R2.64], R9 ;  /* 0x0000000902007986 */ /* 0x000fe2000c101904 */
[----:B------:R-:W-:Y:S05]  /*02d0*/  EXIT ;  /* 0x000000000000794d */ /* 0x000fea0003800000 */
.L_x_21:
        /* <DEDUP_REMOVED lines=10> */
.L_x_747:


//--------------------- .text._Z19imaging_correlationPfS_S_iiiii --------------------------
	.section	.text._Z19imaging_correlationPfS_S_iiiii,"ax",@progbits
	.align	128
        .global         _Z19imaging_correlationPfS_S_iiiii
        .type           _Z19imaging_correlationPfS_S_iiiii,@function
        .size           _Z19imaging_correlationPfS_S_iiiii,(.L_x_748 - _Z19imaging_correlationPfS_S_iiiii)
        .other          _Z19imaging_correlationPfS_S_iiiii,@"STO_CUDA_ENTRY STV_DEFAULT"
_Z19imaging_correlationPfS_S_iiiii:
.text._Z19imaging_correlationPfS_S_iiiii:
        /* <DEDUP_REMOVED lines=20> */
[----:B--2---:R-:W-:Y:S01]  /*0140*/  IADD3 R11, PT, PT, R9, UR9, RZ ;  /* 0x00000009090b7c10 */ /* 0x004fe2000fffe0ff */
[----:B------:R-:W-:-:S04]  /*0150*/  IMAD R9, R0, UR7, R9 ;  /* 0x0000000700097c24 */ /* 0x000fc8000f8e0209 */
[----:B------:R-:W-:-:S04]  /*0160*/  IMAD R11, R8, UR8, R11 ;  /* 0x00000008080b7c24 */ /* 0x000fc8000f8e020b */
[----:B-1----:R-:W-:-:S04]  /*0170*/  IMAD.WIDE R4, R11, 0x4, R4 ;  /* 0x000000040b047825 */ /* 0x002fc800078e0204 */
[----:B----4-:R-:W-:Y:S02]  /*0180*/  IMAD.WIDE R6, R11, 0x4, R6 ;  /* 0x000000040b067825 */ /* 0x010fe400078e0206 */
[----:B---3--:R-:W2:Y:S02]  /*0190*/  LDG.E R5, desc[UR4][R4.64] ;  /* 0x0000000404057981 */ /* 0x008ea4000c1e1900 */
[----:B-----5:R-:W-:Y:S02]  /*01a0*/  IMAD.WIDE R2, R9, 0x4, R2 ;  /* 0x0000000409027825 */ /* 0x020fe400078e0202 */
[----:B------:R-:W2:Y:S04]  /*01b0*/  LDG.E R6, desc[UR4][R6.64] ;  /* 0x0000000406067981 */ /* 0x000ea8000c1e1900 */
[----:B------:R-:W2:Y:S02]  /*01c0*/  LDG.E R0, desc[UR4][R2.64] ;  /* 0x0000000402007981 */ /* 0x000ea4000c1e1900 */
[----:B--2---:R-:W-:-:S05]  /*01d0*/  FFMA R9, R5, R6, R0 ;  /* 0x0000000605097223 */ /* 0x004fca0000000000 */
[----:B------:R-:W-:Y:S01]  /*01e0*/  STG.E desc[UR4][R2.64], R9 ;  /* 0x0000000902007986 */ /* 0x000fe2000c101904 */
[----:B------:R-:W-:Y:S05]  /*01f0*/  EXIT ;  /* 0x000000000000794d */ /* 0x000fea0003800000 */
.L_x_22:
        /* <DEDUP_REMOVED lines=16> */
.L_x_748:


//--------------------- .text._Z30imaging_vector_correlation_newPfS_S_S_S_iiiii --------------------------
	.section	.text._Z30imaging_vector_correlation_newPfS_S_S_S_iiiii,"ax",@progbits
	.align	128
        .global         _Z30imaging_vector_correlation_newPfS_S_S_S_iiiii
        .type           _Z30imaging_vector_correlation_newPfS_S_S_S_iiiii,@function
        .size           _Z30imaging_vector_correlation_newPfS_S_S_S_iiiii,(.L_x_749 - _Z30imaging_vector_correlation_newPfS_S_S_S_iiiii)
        .other          _Z30imaging_vector_correlation_newPfS_S_S_S_iiiii,@"STO_CUDA_ENTRY STV_DEFAULT"
_Z30imaging_vector_correlation_newPfS_S_S_S_iiiii:
.text._Z30imaging_vector_correlation_newPfS_S_S_S_iiiii:
        /* <DEDUP_REMOVED lines=14> */
[----:B------:R-:W1:Y:S07]  /*00e0*/  LDCU UR4, c[0x0][0x3b8] ;  /* 0x00007700ff0477ac */ /* 0x000e6e0008000800 */
[----:B------:R-:W2:Y:S08]  /*00f0*/  LDC.64 R12, c[0x0][0x388] ;  /* 0x0000e200ff0c7b82 */ /* 0x000eb00000000a00 */
[----:B------:R-:W3:Y:S01]  /*0100*/  LDC.64 R10, c[0x0][0x398] ;  /* 0x0000e600ff0a7b82 */ /* 0x000ee20000000a00 */
[C---:B-1----:R-:W-:Y:S01]  /*0110*/  IADD3 R15, PT, PT, R19.reuse, UR4, RZ ;  /* 0x00000004130f7c10 */ /* 0x042fe2000fffe0ff */
[----:B------:R-:W1:Y:S01]  /*0120*/  LDCU.64 UR4, c[0x0][0x358] ;  /* 0x00006b00ff0477ac */ /* 0x000e620008000a00 */
[----:B------:R-:W-:Y:S01]  /*0130*/  IMAD R19, R19, UR7, R0 ;  /* 0x0000000713137c24 */ /* 0x000fe2000f8e0200 */
[----:B0-----:R-:W-:-:S04]  /*0140*/  IADD3 R7, PT, PT, R0, R7, RZ ;  /* 0x0000000700077210 */ /* 0x001fc80007ffe0ff */
[----:B------:R-:W0:Y:S01]  /*0150*/  LDC.64 R8, c[0x0][0x380] ;  /* 0x0000e000ff087b82 */ /* 0x000e220000000a00 */
[----:B------:R-:W-:-:S07]  /*0160*/  IMAD R15, R15, R6, R7 ;  /* 0x000000060f0f7224 */ /* 0x000fce00078e0207 */
[----:B------:R-:W4:Y:S01]  /*0170*/  LDC.64 R2, c[0x0][0x390] ;  /* 0x0000e400ff027b82 */ /* 0x000f220000000a00 */
[----:B--2---:R-:W-:-:S07]  /*0180*/  IMAD.WIDE R26, R15, 0x4, R12 ;  /* 0x000000040f1a7825 */ /* 0x004fce00078e020c */
[----:B------:R-:W2:Y:S01]  /*0190*/  LDC.64 R4, c[0x0][0x3a0] ;  /* 0x0000e800ff047b82 */ /* 0x000ea20000000a00 */
[C---:B---3--:R-:W-:Y:S01]  /*01a0*/  IMAD.WIDE R16, R15.reuse, 0x4, R10 ;  /* 0x000000040f107825 */ /* 0x048fe200078e020a */
[----:B------:R-:W-:Y:S01]  /*01b0*/  IADD3 R29, PT, PT, R15, -R6, RZ ;  /* 0x800000060f1d7210 */ /* 0x000fe20007ffe0ff */
[----:B-1----:R-:W3:Y:S02]  /*01c0*/  LDG.E R0, desc[UR4][R26.64+0x4] ;  /* 0x000004041a007981 */ /* 0x002ee4000c1e1900 */
[C---:B------:R-:W-:Y:S02]  /*01d0*/  IMAD.WIDE R24, R6.reuse, 0x4, R26 ;  /* 0x0000000406187825 */ /* 0x040fe400078e021a */
[----:B------:R-:W3:Y:S02]  /*01e0*/  LDG.E R21, desc[UR4][R26.64+-0x4] ;  /* 0xfffffc041a157981 */ /* 0x000ee4000c1e1900 */
[----:B------:R-:W-:Y:S02]  /*01f0*/  IMAD.WIDE R6, R6, 0x4, R16 ;  /* 0x0000000406067825 */ /* 0x000fe400078e0210 */
[----:B------:R-:W5:Y:S02]  /*0200*/  LDG.E R18, desc[UR4][R16.64+0x4] ;  /* 0x0000040410127981 */ /* 0x000f64000c1e1900 */
[----:B------:R-:W-:-:S02]  /*0210*/  IMAD.WIDE R12, R29, 0x4, R12 ;  /* 0x000000041d0c7825 */ /* 0x000fc400078e020c */
[----:B------:R-:W5:Y:S02]  /*0220*/  LDG.E R23, desc[UR4][R16.64+-0x4] ;  /* 0xfffffc0410177981 */ /* 0x000f64000c1e1900 */
[----:B------:R-:W-:Y:S02]  /*0230*/  IMAD.WIDE R10, R29, 0x4, R10 ;  /* 0x000000041d0a7825 */ /* 0x000fe400078e020a */
[----:B------:R-:W5:Y:S02]  /*0240*/  LDG.E R14, desc[UR4][R24.64] ;  /* 0x00000004180e7981 */ /* 0x000f64000c1e1900 */
[C---:B0-----:R-:W-:Y:S02]  /*0250*/  IMAD.WIDE R8, R15.reuse, 0x4, R8 ;  /* 0x000000040f087825 */ /* 0x041fe400078e0208 */
[----:B------:R-:W5:Y:S02]  /*0260*/  LDG.E R6, desc[UR4][R6.64] ;  /* 0x0000000406067981 */ /* 0x000f64000c1e1900 */
[----:B----4-:R-:W-:-:S02]  /*0270*/  IMAD.WIDE R2, R15, 0x4, R2 ;  /* 0x000000040f027825 */ /* 0x010fc400078e0202 */
[----:B------:R-:W4:Y:S02]  /*0280*/  LDG.E R13, desc[UR4][R12.64] ;  /* 0x000000040c0d7981 */ /* 0x000f24000c1e1900 */
[----:B--2---:R-:W-:Y:S02]  /*0290*/  IMAD.WIDE R4, R19, 0x4, R4 ;  /* 0x0000000413047825 */ /* 0x004fe400078e0204 */
[----:B------:R-:W2:Y:S04]  /*02a0*/  LDG.E R11, desc[UR4][R10.64] ;  /* 0x000000040a0b7981 */ /* 0x000ea8000c1e1900 */
[----:B------:R-:W2:Y:S04]  /*02b0*/  LDG.E R8, desc[UR4][R8.64] ;  /* 0x0000000408087981 */ /* 0x000ea8000c1e1900 */
[----:B------:R-:W2:Y:S04]  /*02c0*/  LDG.E R2, desc[UR4][R2.64] ;  /* 0x0000000402027981 */ /* 0x000ea8000c1e1900 */
[----:B------:R-:W2:Y:S01]  /*02d0*/  LDG.E R15, desc[UR4][R4.64] ;  /* 0x00000004040f7981 */ /* 0x000ea2000c1e1900 */
[----:B---3--:R-:W-:Y:S01]  /*02e0*/  FADD R21, R0, R21 ;  /* 0x0000001500157221 */ /* 0x008fe20000000000 */
[----:B-----5:R-:W-:-:S03]  /*02f0*/  FADD R23, R18, R23 ;  /* 0x0000001712177221 */ /* 0x020fc60000000000 */
[----:B------:R-:W-:Y:S01]  /*0300*/  FADD R14, R21, R14 ;  /* 0x0000000e150e7221 */ /* 0x000fe20000000000 */
[----:B------:R-:W-:-:S03]  /*0310*/  FADD R6, R23, R6 ;  /* 0x0000000617067221 */ /* 0x000fc60000000000 */
[----:B----4-:R-:W-:Y:S01]  /*0320*/  FADD R14, R14, R13 ;  /* 0x0000000d0e0e7221 */ /* 0x010fe20000000000 */
[----:B--2---:R-:W-:-:S03]  /*0330*/  FADD R6, R6, R11 ;  /* 0x0000000b06067221 */ /* 0x004fc60000000000 */
[----:B------:R-:W-:Y:S01]  /*0340*/  FMUL R14, R14, 0.25 ;  /* 0x3e8000000e0e7820 */ /* 0x000fe20000400000 */
[----:B------:R-:W-:Y:S01]  /*0350*/  FMUL R7, R6, 0.25 ;  /* 0x3e80000006077820 */ /* 0x000fe20000400000 */
[----:B------:R-:W-:-:S04]  /*0360*/  FFMA R15, R8, R2, R15 ;  /* 0x00000002080f7223 */ /* 0x000fc8000000000f */
[----:B------:R-:W-:-:S05]  /*0370*/  FFMA R7, R14, R7, R15 ;  /* 0x000000070e077223 */ /* 0x000fca000000000f */
[----:B------:R-:W-:Y:S01]  /*0380*/  STG.E desc[UR4][R4.64], R7 ;  /* 0x0000000704007986 */ /* 0x000fe2000c101904 */
[----:B------:R-:W-:Y:S05]  /*0390*/  EXIT ;  /* 0x000000000000794d */ /* 0x000fea0003800000 */
.L_x_23:
        /* <DEDUP_REMOVED lines=14> */
.L_x_749:


//--------------------- .text._Z26imaging_vector_correlationPfS_S_S_S_iiiii --------------------------
	.section	.text._Z26imaging_vector_correlationPfS_S_S_S_iiiii,"ax",@progbits
	.align	128
        .global         _Z26imaging_vector_correlationPfS_S_S_S_iiiii
        .type           _Z26imaging_vector_correlationPfS_S_S_S_iiiii,@function
        .size           _Z26imaging_vector_correlationPfS_S_S_S_iiiii,(.L_x_750 - _Z26imaging_vector_correlationPfS_S_S_S_iiiii)
        .other          _Z26imaging_vector_correlationPfS_S_S_S_iiiii,@"STO_CUDA_ENTRY STV_DEFAULT"
_Z26imaging_vector_correlationPfS_S_S_S_iiiii:
.text._Z26imaging_vector_correlationPfS_S_S_S_iiiii:
        /* <DEDUP_REMOVED lines=22> */
[----:B------:R-:W0:Y:S01]  /*0160*/  LDC.64 R4, c[0x0][0x388] ;  /* 0x0000e200ff047b82 */ /* 0x000e220000000a00 */
[----:B------:R-:W-:-:S04]  /*0170*/  IMAD R15, R12, UR8, R15 ;  /* 0x000000080c0f7c24 */ /* 0x000fc8000f8e020f */
[----:B-1----:R-:W-:-:S03]  /*0180*/  IMAD.WIDE R8, R15, 0x4, R8 ;  /* 0x000000040f087825 */ /* 0x002fc600078e0208 */
[----:B------:R-:W1:Y:S01]  /*0190*/  LDC.64 R2, c[0x0][0x398] ;  /* 0x0000e600ff027b82 */ /* 0x000e620000000a00 */
[----:B----4-:R-:W-:Y:S02]  /*01a0*/  IMAD.WIDE R10, R15, 0x4, R10 ;  /* 0x000000040f0a7825 */ /* 0x010fe400078e020a */
[----:B---3--:R-:W2:Y:S02]  /*01b0*/  LDG.E R9, desc[UR4][R8.64] ;  /* 0x0000000408097981 */ /* 0x008ea4000c1e1900 */
[----:B-----5:R-:W-:Y:S02]  /*01c0*/  IMAD.WIDE R6, R13, 0x4, R6 ;  /* 0x000000040d067825 */ /* 0x020fe400078e0206 */
[----:B------:R-:W2:Y:S04]  /*01d0*/  LDG.E R10, desc[UR4][R10.64] ;  /* 0x000000040a0a7981 */ /* 0x000ea8000c1e1900 */
        /* <DEDUP_REMOVED lines=9> */
.L_x_24:
        /* <DEDUP_REMOVED lines=9> */
.L_x_750:


//--------------------- .text._Z24imaging_down_correlationPfS_iiiii --------------------------
	.section	.text._Z24imaging_down_correlationPfS_iiiii,"ax",@progbits
	.align	128
        .global         _Z24imaging_down_correlationPfS_iiiii
        .type           _Z24imaging_down_correlationPfS_iiiii,@function
        .size           _Z24imaging_down_correlationPfS_iiiii,(.L_x_751 - _Z24imaging_down_correlationPfS_iiiii)
        .other          _Z24imaging_down_correlationPfS_iiiii,@"STO_CUDA_ENTRY STV_DEFAULT"
_Z24imaging_down_correlationPfS_iiiii:
.text._Z24imaging_down_correlationPfS_iiiii:
        /* <DEDUP_REMOVED lines=17> */
[----:B------:R-:W4:Y:S01]  /*0110*/  LDC.64 R2, c[0x0][0x388] ;  /* 0x0000e200ff027b82 */ /* 0x000f220000000a00 */
[----:B0-----:R-:W-:-:S02]  /*0120*/  IADD3 R6, PT, PT, R0, UR6, RZ ;  /* 0x0000000600067c10 */ /* 0x001fc4000fffe0ff */
[----:B--2---:R-:W-:Y:S01]  /*0130*/  IADD3 R9, PT, PT, R7, UR9, RZ ;  /* 0x0000000907097c10 */ /* 0x004fe2000fffe0ff */
[----:B------:R-:W-:-:S04]  /*0140*/  IMAD R7, R0, UR7, R7 ;  /* 0x0000000700077c24 */ /* 0x000fc8000f8e0207 */
[----:B------:R-:W-:-:S04]  /*0150*/  IMAD R9, R6, UR8, R9 ;  /* 0x0000000806097c24 */ /* 0x000fc8000f8e0209 */
[----:B-1----:R-:W-:-:S04]  /*0160*/  IMAD.WIDE R4, R9, 0x4, R4 ;  /* 0x0000000409047825 */ /* 0x002fc800078e0204 */
[----:B----4-:R-:W-:Y:S02]  /*0170*/  IMAD.WIDE R2, R7, 0x4, R2 ;  /* 0x0000000407027825 */ /* 0x010fe400078e0202 */
[----:B---3--:R-:W2:Y:S04]  /*0180*/  LDG.E R5, desc[UR4][R4.64] ;  /* 0x0000000404057981 */ /* 0x008ea8000c1e1900 */
[----:B------:R-:W2:Y:S02]  /*0190*/  LDG.E R0, desc[UR4][R2.64] ;  /* 0x0000000402007981 */ /* 0x000ea4000c1e1900 */
[----:B--2---:R-:W-:-:S05]  /*01a0*/  FFMA R7, R5, R5, R0 ;  /* 0x0000000505077223 */ /* 0x004fca0000000000 */
[----:B------:R-:W-:Y:S01]  /*01b0*/  STG.E desc[UR4][R2.64], R7 ;  /* 0x0000000702007986 */ /* 0x000fe2000c101904 */
[----:B------:R-:W-:Y:S05]  /*01c0*/  EXIT ;  /* 0x000000000000794d */ /* 0x000fea0003800000 */
.L_x_25:
        /* <DEDUP_REMOVED lines=11> */
.L_x_751:


//--------------------- .text._Z19imaging_down_vectorPfS_S_iiiii --------------------------
	.section	.text._Z19imaging_down_vectorPfS_S_iiiii,"ax",@progbits
	.align	128
        .global         _Z19imaging_down_vectorPfS_S_iiiii
        .type           _Z19imaging_down_vectorPfS_S_iiiii,@function
        .size           _Z19imaging_down_vectorPfS_S_iiiii,(.L_x_752 - _Z19imaging_down_vectorPfS_S_iiiii)
        .other          _Z19imaging_down_vectorPfS_S_iiiii,@"STO_CUDA_ENTRY STV_DEFAULT"
_Z19imaging_down_vectorPfS_S_iiiii:
.text._Z19imaging_down_vectorPfS_S_iiiii:
        /* <DEDUP_REMOVED lines=28> */
[----:B------:R-:W3:Y:S01]  /*01c0*/  LDG.E R7, desc[UR4][R6.64] ;  /* 0x0000000406077981 */ /* 0x000ee2000c1e1900 */
[----:B--2---:R-:W-:-:S04]  /*01d0*/  FFMA R0, R5, R5, R0 ;  /* 0x0000000505007223 */ /* 0x004fc80000000000 */
[----:B---3--:R-:W-:-:S05]  /*01e0*/  FFMA R9, R7, R7, R0 ;  /* 0x0000000707097223 */ /* 0x008fca0000000000 */
[----:B------:R-:W-:Y:S01]  /*01f0*/  STG.E desc[UR4][R2.64], R9 ;  /* 0x0000000902007986 */ /* 0x000fe2000c101904 */
[----:B------:R-:W-:Y:S05]  /*0200*/  EXIT ;  /* 0x000000000000794d */ /* 0x000fea0003800000 */
.L_x_26:
        /* <DEDUP_REMOVED lines=15> */
.L_x_752:


//--------------------- .text._Z8set_wflrPfS_S_S_S_S_iiiiiii --------------------------
	.section	.text._Z8set_wflrPfS_S_S_S_S_iiiiiii,"ax",@progbits
	.align	128
        .global         _Z8set_wflrPfS_S_S_S_S_iiiiiii
        .type           _Z8set_wflrPfS_S_S_S_S_iiiiiii,@function
        .size           _Z8set_wflrPfS_S_S_S_S_iiiiiii,(.L_x_753 - _Z8set_wflrPfS_S_S_S_S_iiiiiii)
        .other          _Z8set_wflrPfS_S_S_S_S_iiiiiii,@"STO_CUDA_ENTRY STV_DEFAULT"
_Z8set_wflrPfS_S_S_S_S_iiiiiii:
.text._Z8set_wflrPfS_S_S_S_S_iiiiiii:
[----:B------:R-:W-:Y:S08]  /*0000*/  LDC R1, c[0x0][0x37c] ;  /* 0x0000df00ff017b82 */ /* 0x000ff00000000800 */
[----:B------:R-:W0:Y:S01]  /*0010*/  S2UR UR6, SR_CTAID.X ;  /* 0x00000000000679c3 */ /* 0x000e220000002500 */
[----:B------:R-:W1:Y:S07]  /*0020*/  LDCU.64 UR4, c[0x0][0x358] ;  /* 0x00006b00ff0477ac */ /* 0x000e6e0008000a00 */
[----:B------:R-:W0:Y:S08]  /*0030*/  LDC R4, c[0x0][0x3c8] ;  /* 0x0000f200ff047b82 */ /* 0x000e300000000800 */
[----:B------:R-:W0:Y:S08]  /*0040*/  LDC.64 R2, c[0x0][0x3b8] ;  /* 0x0000ee00ff027b82 */ /* 0x000e300000000a00 */
[----:B------:R-:W2:Y:S08]  /*0050*/  LDC.64 R6, c[0x0][0x3b0] ;  /* 0x0000ec00ff067b82 */ /* 0x000eb00000000a00 */
[----:B------:R-:W3:Y:S01]  /*0060*/  LDC.64 R10, c[0x0][0x388] ;  /* 0x0000e200ff0a7b82 */ /* 0x000ee20000000a00 */
[----:B0-----:R-:W-:-:S07]  /*0070*/  IMAD R0, R4, R3, UR6 ;  /* 0x0000000604007e24 */ /* 0x001fce000f8e0203 */
[----:B------:R-:W0:Y:S01]  /*0080*/  LDC.64 R8, c[0x0][0x3c0] ;  /* 0x0000f000ff087b82 */ /* 0x000e220000000a00 */
[----:B--2---:R-:W-:-:S07]  /*0090*/  IMAD R0, R0, R7, R6 ;  /* 0x0000000700007224 */ /* 0x004fce00078e0206 */
[----:B------:R-:W2:Y:S01]  /*00a0*/  LDC.64 R14, c[0x0][0x3a0] ;  /* 0x0000e800ff0e7b82 */ /* 0x000ea20000000a00 */
[----:B---3--:R-:W-:-:S07]  /*00b0*/  IMAD.WIDE R10, R0, 0x4, R10 ;  /* 0x00000004000a7825 */ /* 0x008fce00078e020a */
[----:B------:R-:W3:Y:S01]  /*00c0*/  LDC.64 R6, c[0x0][0x380] ;  /* 0x0000e000ff067b82 */ /* 0x000ee20000000a00 */
[----:B-1----:R1:W4:Y:S01]  /*00d0*/  LDG.E R5, desc[UR4][R10.64] ;  /* 0x000000040a057981 */ /* 0x002322000c1e1900 */
[----:B------:R-:W-:-:S06]  /*00e0*/  LOP3.LUT R13, RZ, R4, RZ, 0x33, !PT ;  /* 0x00000004ff0d7212 */ /* 0x000fcc00078e33ff */
[----:B------:R-:W5:Y:S01]  /*00f0*/  LDC.64 R18, c[0x0][0x390] ;  /* 0x0000e400ff127b82 */ /* 0x000f620000000a00 */
[----:B0-----:R-:W-:-:S05]  /*0100*/  IADD3 R8, PT, PT, R13, R8, RZ ;  /* 0x000000080d087210 */ /* 0x001fca0007ffe0ff */
[----:B------:R-:W-:Y:S02]  /*0110*/  IMAD R17, R8, R3, UR6 ;  /* 0x0000000608117e24 */ /* 0x000fe4000f8e0203 */
[----:B--2---:R-:W-:Y:S01]  /*0120*/  IMAD.WIDE R14, R0, 0x4, R14 ;  /* 0x00000004000e7825 */ /* 0x004fe200078e020e */
[----:B-1----:R-:W0:Y:S03]  /*0130*/  LDC.64 R10, c[0x0][0x398] ;  /* 0x0000e600ff0a7b82 */ /* 0x002e260000000a00 */
[----:B---3--:R-:W-:-:S05]  /*0140*/  IMAD.WIDE R12, R17, 0x4, R6 ;  /* 0x00000004110c7825 */ /* 0x008fca00078e0206 */
[----:B------:R-:W1:Y:S01]  /*0150*/  LDC.64 R20, c[0x0][0x3a8] ;  /* 0x0000ea00ff147b82 */ /* 0x000e620000000a00 */
[----:B----4-:R-:W-:Y:S04]  /*0160*/  STG.E desc[UR4][R12.64], R5 ;  /* 0x000000050c007986 */ /* 0x010fe8000c101904 */
[----:B------:R-:W2:Y:S01]  /*0170*/  LDG.E R15, desc[UR4][R14.64] ;  /* 0x000000040e0f7981 */ /* 0x000ea2000c1e1900 */
[----:B0-----:R-:W-:-:S04]  /*0180*/  IMAD.WIDE R16, R17, 0x4, R10 ;  /* 0x0000000411107825 */ /* 0x001fc800078e020a */
[----:B-----5:R-:W-:Y:S01]  /*0190*/  IMAD.WIDE R18, R0, 0x4, R18 ;  /* 0x0000000400127825 */ /* 0x020fe200078e0212 */
[----:B------:R-:W-:Y:S01]  /*01a0*/  IADD3 R2, PT, PT, R4, R2, -R9 ;  /* 0x0000000204027210 */ /* 0x000fe20007ffe809 */
[----:B--2---:R-:W-:Y:S04]  /*01b0*/  STG.E desc[UR4][R16.64], R15 ;  /* 0x0000000f10007986 */ /* 0x004fe8000c101904 */
[----:B------:R-:W2:Y:S01]  /*01c0*/  LDG.E R19, desc[UR4][R18.64] ;  /* 0x0000000412137981 */ /* 0x000ea2000c1e1900 */
[----:B------:R-:W-:Y:S02]  /*01d0*/  IMAD R9, R2, R3, UR6 ;  /* 0x0000000602097e24 */ /* 0x000fe4000f8e0203 */
[----:B-1----:R-:W-:-:S04]  /*01e0*/  IMAD.WIDE R2, R0, 0x4, R20 ;  /* 0x0000000400027825 */ /* 0x002fc800078e0214 */
[----:B------:R-:W-:-:S05]  /*01f0*/  IMAD.WIDE R6, R9, 0x4, R6 ;  /* 0x0000000409067825 */ /* 0x000fca00078e0206 */
[----:B--2---:R-:W-:Y:S04]  /*0200*/  STG.E desc[UR4][R6.64], R19 ;  /* 0x0000001306007986 */ /* 0x004fe8000c101904 */
[----:B------:R-:W2:Y:S01]  /*0210*/  LDG.E R3, desc[UR4][R2.64] ;  /* 0x0000000402037981 */ /* 0x000ea2000c1e1900 */
[----:B------:R-:W-:-:S05]  /*0220*/  IMAD.WIDE R10, R9, 0x4, R10 ;  /* 0x00000004090a7825 */ /* 0x000fca00078e020a */
[----:B--2---:R-:W-:Y:S01]  /*0230*/  STG.E desc[UR4][R10.64], R3 ;  /* 0x000000030a007986 */ /* 0x004fe2000c101904 */
[----:B------:R-:W-:Y:S05]  /*0240*/  EXIT ;  /* 0x000000000000794d */ /* 0x000fea0003800000 */
.L_x_27:
        /* <DEDUP_REMOVED lines=11> */
.L_x_753:


//--------------------- .text._Z8set_wfudPfS_S_S_S_S_iiiiiii --------------------------
	.section	.text._Z8set_wfudPfS_S_S_S_S_iiiiiii,"ax",@progbits
	.align	128
        .global         _Z8set_wfudPfS_S_S_S_S_iiiiiii
        .type           _Z8set_wfudPfS_S_S_S_S_iiiiiii,@function
        .size           _Z8set_wfudPfS_S_S_S_S_iiiiiii,(.L_x_754 - _Z8set_wfudPfS_S_S_S_S_iiiiiii)
        .other          _Z8set_wfudPfS_S_S_S_S_iiiiiii,@"STO_CUDA_ENTRY STV_DEFAULT"
_Z8set_wfudPfS_S_S_S_S_iiiiiii:
.text._Z8set_wfudPfS_S_S_S_S_iiiiiii:
        /* <DEDUP_REMOVED lines=14> */
[----:B0-----:R-:W-:Y:S01]  /*00e0*/  IMAD R7, R10, UR6, R11 ;  /* 0x000000060a077c24 */ /* 0x001fe2000f8e020b */
[----:B------:R-:W-:-:S05]  /*00f0*/  LOP3.LUT R10, RZ, R6, RZ, 0x33, !PT ;  /* 0x00000006ff0a7212 */ /* 0x000fca00078e33ff */
[----:B------:R-:W0:Y:S01]  /*0100*/  LDC.64 R16, c[0x0][0x390] ;  /* 0x0000e400ff107b82 */ /* 0x000e220000000a00 */
[----:B------:R-:W-:Y:S01]  /*0110*/  IADD3 R15, PT, PT, R7, R10, RZ ;  /* 0x0000000a070f7210 */ /* 0x000fe20007ffe0ff */
[----:B--2---:R-:W-:-:S06]  /*0120*/  IMAD.WIDE R12, R0, 0x4, R12 ;  /* 0x00000004000c7825 */ /* 0x004fcc00078e020c */
[----:B-1----:R-:W1:Y:S01]  /*0130*/  LDC.64 R8, c[0x0][0x398] ;  /* 0x0000e600ff087b82 */ /* 0x002e620000000a00 */
[----:B---3--:R-:W-:-:S07]  /*0140*/  IMAD.WIDE R10, R15, 0x4, R4 ;  /* 0x000000040f0a7825 */ /* 0x008fce00078e0204 */
[----:B------:R-:W2:Y:S01]  /*0150*/  LDC.64 R18, c[0x0][0x3a8] ;  /* 0x0000ea00ff127b82 */ /* 0x000ea20000000a00 */
[----:B----4-:R2:W-:Y:S04]  /*0160*/  STG.E desc[UR4][R10.64], R3 ;  /* 0x000000030a007986 */ /* 0x0105e8000c101904 */
[----:B------:R-:W3:Y:S01]  /*0170*/  LDG.E R13, desc[UR4][R12.64] ;  /* 0x000000040c0d7981 */ /* 0x000ee2000c1e1900 */
[----:B-1----:R-:W-:-:S04]  /*0180*/  IMAD.WIDE R14, R15, 0x4, R8 ;  /* 0x000000040f0e7825 */ /* 0x002fc800078e0208 */
[----:B0-----:R-:W-:Y:S01]  /*0190*/  IMAD.WIDE R16, R0, 0x4, R16 ;  /* 0x0000000400107825 */ /* 0x001fe200078e0210 */
[----:B------:R-:W-:Y:S01]  /*01a0*/  IADD3 R7, PT, PT, R6, R7, R2 ;  /* 0x0000000706077210 */ /* 0x000fe20007ffe002 */
[----:B---3--:R-:W-:Y:S04]  /*01b0*/  STG.E desc[UR4][R14.64], R13 ;  /* 0x0000000d0e007986 */ /* 0x008fe8000c101904 */
[----:B------:R-:W3:Y:S01]  /*01c0*/  LDG.E R17, desc[UR4][R16.64] ;  /* 0x0000000410117981 */ /* 0x000ee2000c1e1900 */
[----:B------:R-:W-:-:S04]  /*01d0*/  IMAD.WIDE R4, R7, 0x4, R4 ;  /* 0x0000000407047825 */ /* 0x000fc800078e0204 */
[----:B--2---:R-:W-:Y:S01]  /*01e0*/  IMAD.WIDE R2, R0, 0x4, R18 ;  /* 0x0000000400027825 */ /* 0x004fe200078e0212 */
[----:B---3--:R-:W-:Y:S05]  /*01f0*/  STG.E desc[UR4][R4.64], R17 ;  /* 0x0000001104007986 */ /* 0x008fea000c101904 */
[----:B------:R-:W2:Y:S01]  /*0200*/  LDG.E R3, desc[UR4][R2.64] ;  /* 0x0000000402037981 */ /* 0x000ea2000c1e1900 */
[----:B------:R-:W-:-:S05]  /*0210*/  IMAD.WIDE R8, R7, 0x4, R8 ;  /* 0x0000000407087825 */ /* 0x000fca00078e0208 */
[----:B--2---:R-:W-:Y:S01]  /*0220*/  STG.E desc[UR4][R8.64], R3 ;  /* 0x0000000308007986 */ /* 0x004fe2000c101904 */
[----:B------:R-:W-:Y:S05]  /*0230*/  EXIT ;  /* 0x000000000000794d */ /* 0x000fea0003800000 */
.L_x_28:
        /* <DEDUP_REMOVED lines=12> */
.L_x_754:


//--------------------- .text._Z9save_wflrPfS_S_S_S_S_iiiiiii --------------------------
	.section	.text._Z9save_wflrPfS_S_S_S_S_iiiiiii,"ax",@progbits
	.align	128
        .global         _Z9save_wflrPfS_S_S_S_S_iiiiiii
        .type           _Z9save_wflrPfS_S_S_S_S_iiiiiii,@function
        .size           _Z9save_wflrPfS_S_S_S_S_iiiiiii,(.L_x_755 - _Z9save_wflrPfS_S_S_S_S_iiiiiii)
        .other          _Z9save_wflrPfS_S_S_S_S_iiiiiii,@"STO_CUDA_ENTRY STV_DEFAULT"
_Z9save_wflrPfS_S_S_S_S_iiiiiii:
.text._Z9save_wflrPfS_S_S_S_S_iiiiiii:
[----:B------:R-:W-:Y:S08]  /*0000*/  LDC R1, c[0x0][0x37c] ;  /* 0x0000df00ff017b82 */ /* 0x000ff00000000800 */
[----:B------:R-:W0:Y:S01]  /*0010*/  LDC R18, c[0x0][0x3c8] ;  /* 0x0000f200ff127b82 */ /* 0x000e220000000800 */
[----:B------:R-:W1:Y:S07]  /*0020*/  LDCU.64 UR4, c[0x0][0x358] ;  /* 0x00006b00ff0477ac */ /* 0x000e6e0008000a00 */
[----:B------:R-:W2:Y:S08]  /*0030*/  LDC.64 R6, c[0x0][0x3c0] ;  /* 0x0000f000ff067b82 */ /* 0x000eb00000000a00 */
[----:B------:R-:W3:Y:S08]  /*0040*/  S2UR UR6, SR_CTAID.X ;  /* 0x00000000000679c3 */ /* 0x000ef00000002500 */
[----:B------:R-:W3:Y:S01]  /*0050*/  LDC.64 R8, c[0x0][0x3b8] ;  /* 0x0000ee00ff087b82 */ /* 0x000ee20000000a00 */
[----:B0-----:R-:W-:-:S07]  /*0060*/  LOP3.LUT R5, RZ, R18, RZ, 0x33, !PT ;  /* 0x00000012ff057212 */ /* 0x001fce00078e33ff */
[----:B------:R-:W0:Y:S01]  /*0070*/  LDC.64 R2, c[0x0][0x380] ;  /* 0x0000e000ff027b82 */ /* 0x000e220000000a00 */
[----:B--2---:R-:W-:-:S07]  /*0080*/  IADD3 R6, PT, PT, R5, R6, RZ ;  /* 0x0000000605067210 */ /* 0x004fce0007ffe0ff */
[----:B------:R-:W2:Y:S01]  /*0090*/  LDC.64 R16, c[0x0][0x3b0] ;  /* 0x0000ec00ff107b82 */ /* 0x000ea20000000a00 */
[----:B---3--:R-:W-:-:S07]  /*00a0*/  IMAD R15, R6, R9, UR6 ;  /* 0x00000006060f7e24 */ /* 0x008fce000f8e0209 */
[----:B------:R-:W3:Y:S01]  /*00b0*/  LDC.64 R12, c[0x0][0x388] ;  /* 0x0000e200ff0c7b82 */ /* 0x000ee20000000a00 */
[----:B0-----:R-:W-:-:S07]  /*00c0*/  IMAD.WIDE R10, R15, 0x4, R2 ;  /* 0x000000040f0a7825 */ /* 0x001fce00078e0202 */
[----:B------:R-:W0:Y:S01]  /*00d0*/  LDC.64 R4, c[0x0][0x398] ;  /* 0x0000e600ff047b82 */ /* 0x000e220000000a00 */
[----:B-1----:R-:W4:Y:S01]  /*00e0*/  LDG.E R11, desc[UR4][R10.64] ;  /* 0x000000040a0b7981 */ /* 0x002f22000c1e1900 */
[----:B------:R-:W-:-:S04]  /*00f0*/  IMAD R0, R18, R9, UR6 ;  /* 0x0000000612007e24 */ /* 0x000fc8000f8e0209 */
[----:B--2---:R-:W-:Y:S02]  /*0100*/  IMAD R0, R0, R17, R16 ;  /* 0x0000001100007224 */ /* 0x004fe400078e0210 */
[----:B------:R-:W1:Y:S02]  /*0110*/  LDC.64 R16, c[0x0][0x3a0] ;  /* 0x0000e800ff107b82 */ /* 0x000e640000000a00 */
[----:B---3--:R-:W-:-:S04]  /*0120*/  IMAD.WIDE R12, R0, 0x4, R12 ;  /* 0x00000004000c7825 */ /* 0x008fc800078e020c */
[----:B0-----:R-:W-:Y:S01]  /*0130*/  IMAD.WIDE R14, R15, 0x4, R4 ;  /* 0x000000040f0e7825 */ /* 0x001fe200078e0204 */
[----:B----4-:R0:W-:Y:S05]  /*0140*/  STG.E desc[UR4][R12.64], R11 ;  /* 0x0000000b0c007986 */ /* 0x0101ea000c101904 */
[----:B------:R-:W2:Y:S01]  /*0150*/  LDG.E R15, desc[UR4][R14.64] ;  /* 0x000000040e0f7981 */ /* 0x000ea2000c1e1900 */
[----:B------:R-:W-:Y:S01]  /*0160*/  IADD3 R8, PT, PT, R18, R8, -R7 ;  /* 0x0000000812087210 */ /* 0x000fe20007ffe807 */
[----:B-1----:R-:W-:-:S04]  /*0170*/  IMAD.WIDE R6, R0, 0x4, R16 ;  /* 0x0000000400067825 */ /* 0x002fc800078e0210 */
[----:B------:R-:W-:Y:S02]  /*0180*/  IMAD R19, R8, R9, UR6 ;  /* 0x0000000608137e24 */ /* 0x000fe4000f8e0209 */
[----:B------:R-:W1:Y:S02]  /*0190*/  LDC.64 R8, c[0x0][0x390] ;  /* 0x0000e400ff087b82 */ /* 0x000e640000000a00 */
[----:B------:R-:W-:-:S06]  /*01a0*/  IMAD.WIDE R2, R19, 0x4, R2 ;  /* 0x0000000413027825 */ /* 0x000fcc00078e0202 */
[----:B0-----:R-:W0:Y:S01]  /*01b0*/  LDC.64 R10, c[0x0][0x3a8] ;  /* 0x0000ea00ff0a7b82 */ /* 0x001e220000000a00 */
[----:B--2---:R-:W-:Y:S04]  /*01c0*/  STG.E desc[UR4][R6.64], R15 ;  /* 0x0000000f06007986 */ /* 0x004fe8000c101904 */
[----:B------:R-:W2:Y:S01]  /*01d0*/  LDG.E R3, desc[UR4][R2.64] ;  /* 0x0000000402037981 */ /* 0x000ea2000c1e1900 */
[----:B-1----:R-:W-:-:S04]  /*01e0*/  IMAD.WIDE R8, R0, 0x4, R8 ;  /* 0x0000000400087825 */ /* 0x002fc800078e0208 */
[----:B------:R-:W-:Y:S01]  /*01f0*/  IMAD.WIDE R4, R19, 0x4, R4 ;  /* 0x0000000413047825 */ /* 0x000fe200078e0204 */
[----:B--2---:R-:W-:Y:S05]  /*0200*/  STG.E desc[UR4][R8.64], R3 ;  /* 0x0000000308007986 */ /* 0x004fea000c101904 */
[----:B------:R-:W2:Y:S01]  /*0210*/  LDG.E R5, desc[UR4][R4.64] ;  /* 0x0000000404057981 */ /* 0x000ea2000c1e1900 */
[----:B0-----:R-:W-:-:S05]  /*0220*/  IMAD.WIDE R10, R0, 0x4, R10 ;  /* 0x00000004000a7825 */ /* 0x001fca00078e020a */
[----:B--2---:R-:W-:Y:S01]  /*0230*/  STG.E desc[UR4][R10.64], R5 ;  /* 0x000000050a007986 */ /* 0x004fe2000c101904 */
[----:B------:R-:W-:Y:S05]  /*0240*/  EXIT ;  /* 0x000000000000794d */ /* 0x000fea0003800000 */
.L_x_29:
        /* <DEDUP_REMOVED lines=11> */
.L_x_755:


//--------------------- .text._Z9save_wfudPfS_S_S_S_S_iiiiiii --------------------------
	.section	.text._Z9save_wfudPfS_S_S_S_S_iiiiiii,"ax",@progbits
	.align	128
        .global         _Z9save_wfudPfS_S_S_S_S_iiiiiii
        .type           _Z9save_wfudPfS_S_S_S_S_iiiiiii,@function
        .size           _Z9save_wfudPfS_S_S_S_S_iiiiiii,(.L_x_756 - _Z9save_wfudPfS_S_S_S_S_iiiiiii)
        .other          _Z9save_wfudPfS_S_S_S_S_iiiiiii,@"STO_CUDA_ENTRY STV_DEFAULT"
_Z9save_wfudPfS_S_S_S_S_iiiiiii:
.text._Z9save_wfudPfS_S_S_S_S_iiiiiii:
[----:B------:R-:W-:Y:S08]  /*0000*/  LDC R1, c[0x0][0x37c] ;  /* 0x0000df00ff017b82 */ /* 0x000ff00000000800 */
[----:B------:R-:W0:Y:S01]  /*0010*/  S2UR UR8, SR_CTAID.X ;  /* 0x00000000000879c3 */ /* 0x000e220000002500 */
[----:B------:R-:W0:Y:S01]  /*0020*/  LDCU.64 UR4, c[0x0][0x3c0] ;  /* 0x00007800ff0477ac */ /* 0x000e220008000a00 */
[----:B------:R-:W1:Y:S06]  /*0030*/  LDCU.64 UR6, c[0x0][0x358] ;  /* 0x00006b00ff0677ac */ /* 0x000e6c0008000a00 */
[----:B------:R-:W2:Y:S08]  /*0040*/  LDC R17, c[0x0][0x3c8] ;  /* 0x0000f200ff117b82 */ /* 0x000eb00000000800 */
[----:B------:R-:W3:Y:S01]  /*0050*/  LDC.64 R4, c[0x0][0x380] ;  /* 0x0000e000ff047b82 */ /* 0x000ee20000000a00 */
[----:B0-----:R-:W-:-:S07]  /*0060*/  UIMAD UR4, UR8, UR4, UR5 ;  /* 0x00000004080472a4 */ /* 0x001fce000f8e0205 */
[----:B------:R-:W0:Y:S01]  /*0070*/  LDC.64 R18, c[0x0][0x3b8] ;  /* 0x0000ee00ff127b82 */ /* 0x000e220000000a00 */
[----:B--2---:R-:W-:-:S07]  /*0080*/  LOP3.LUT R0, RZ, R17, RZ, 0x33, !PT ;  /* 0x00000011ff007212 */ /* 0x004fce00078e33ff */
[----:B------:R-:W2:Y:S01]  /*0090*/  LDC.64 R12, c[0x0][0x3b0] ;  /* 0x0000ec00ff0c7b82 */ /* 0x000ea20000000a00 */
[----:B------:R-:W-:-:S05]  /*00a0*/  IADD3 R11, PT, PT, R0, UR4, RZ ;  /* 0x00000004000b7c10 */ /* 0x000fca000fffe0ff */
[----:B---3--:R-:W-:Y:S02]  /*00b0*/  IMAD.WIDE R6, R11, 0x4, R4 ;  /* 0x000000040b067825 */ /* 0x008fe400078e0204 */
[----:B------:R-:W3:Y:S03]  /*00c0*/  LDC.64 R8, c[0x0][0x388] ;  /* 0x0000e200ff087b82 */ /* 0x000ee60000000a00 */
[----:B-1----:R1:W4:Y:S01]  /*00d0*/  LDG.E R15, desc[UR6][R6.64] ;  /* 0x00000006060f7981 */ /* 0x002322000c1e1900 */
[----:B0-----:R-:W-:-:S04]  /*00e0*/  IMAD R0, R17, R19, UR8 ;  /* 0x0000000811007e24 */ /* 0x001fc8000f8e0213 */
[----:B------:R-:W0:Y:S01]  /*00f0*/  LDC.64 R2, c[0x0][0x398] ;  /* 0x0000e600ff027b82 */ /* 0x000e220000000a00 */
[----:B--2---:R-:W-:-:S07]  /*0100*/  IMAD R0, R0, R13, R12 ;  /* 0x0000000d00007224 */ /* 0x004fce00078e020c */
[----:B-1----:R-:W1:Y:S01]  /*0110*/  LDC.64 R6, c[0x0][0x3a0] ;  /* 0x0000e800ff067b82 */ /* 0x002e620000000a00 */
[----:B---3--:R-:W-:Y:S01]  /*0120*/  IMAD.WIDE R8, R0, 0x4, R8 ;  /* 0x0000000400087825 */ /* 0x008fe200078e0208 */
[----:B------:R-:W-:-:S06]  /*0130*/  IADD3 R17, PT, PT, R17, UR4, R18 ;  /* 0x0000000411117c10 */ /* 0x000fcc000fffe012 */
[----:B------:R-:W2:Y:S01]  /*0140*/  LDC.64 R12, c[0x0][0x390] ;  /* 0x0000e400ff0c7b82 */ /* 0x000ea20000000a00 */
[----:B0-----:R-:W-:Y:S01]  /*0150*/  IMAD.WIDE R10, R11, 0x4, R2 ;  /* 0x000000040b0a7825 */ /* 0x001fe200078e0202 */
[----:B----4-:R0:W-:Y:S05]  /*0160*/  STG.E desc[UR6][R8.64], R15 ;  /* 0x0000000f08007986 */ /* 0x0101ea000c101906 */
[----:B------:R-:W3:Y:S01]  /*0170*/  LDG.E R11, desc[UR6][R10.64] ;  /* 0x000000060a0b7981 */ /* 0x000ee2000c1e1900 */
[----:B-1----:R-:W-:-:S04]  /*0180*/  IMAD.WIDE R6, R0, 0x4, R6 ;  /* 0x0000000400067825 */ /* 0x002fc800078e0206 */
[----:B------:R-:W-:Y:S01]  /*0190*/  IMAD.WIDE R4, R17, 0x4, R4 ;  /* 0x0000000411047825 */ /* 0x000fe200078e0204 */
[----:B0-----:R-:W0:Y:S01]  /*01a0*/  LDC.64 R8, c[0x0][0x3a8] ;  /* 0x0000ea00ff087b82 */ /* 0x001e220000000a00 */
[----:B---3--:R-:W-:Y:S04]  /*01b0*/  STG.E desc[UR6][R6.64], R11 ;  /* 0x0000000b06007986 */ /* 0x008fe8000c101906 */
[----:B------:R-:W3:Y:S01]  /*01c0*/  LDG.E R5, desc[UR6][R4.64] ;  /* 0x0000000604057981 */ /* 0x000ee2000c1e1900 */
[----:B--2---:R-:W-:-:S04]  /*01d0*/  IMAD.WIDE R12, R0, 0x4, R12 ;  /* 0x00000004000c7825 */ /* 0x004fc800078e020c */
[----:B------:R-:W-:Y:S01]  /*01e0*/  IMAD.WIDE R2, R17, 0x4, R2 ;  /* 0x0000000411027825 */ /* 0x000fe200078e0202 */
[----:B---3--:R-:W-:Y:S05]  /*01f0*/  STG.E desc[UR6][R12.64], R5 ;  /* 0x000000050c007986 */ /* 0x008fea000c101906 */
[----:B------:R-:W2:Y:S01]  /*0200*/  LDG.E R3, desc[UR6][R2.64] ;  /* 0x0000000602037981 */ /* 0x000ea2000c1e1900 */
[----:B0-----:R-:W-:-:S05]  /*0210*/  IMAD.WIDE R8, R0, 0x4, R8 ;  /* 0x0000000400087825 */ /* 0x001fca00078e0208 */
[----:B--2---:R-:W-:Y:S01]  /*0220*/  STG.E desc[UR6][R8.64], R3 ;  /* 0x0000000308007986 */ /* 0x004fe2000c101906 */
[----:B------:R-:W-:Y:S05]  /*0230*/  EXIT ;  /* 0x000000000000794d */ /* 0x000fea0003800000 */
.L_x_30:
        /* <DEDUP_REMOVED lines=12> */
.L_x_756:


//--------------------- .text._Z18rfwd_txxzzxzpp_newPfS_S_S_S_S_S_S_S_S_S_S_S_S_S_S_S_fffS_ffiiiiiiS_ --------------------------
	.section	.text._Z18rfwd_txxzzxzpp_newPfS_S_S_S_S_S_S_S_S_S_S_S_S_S_S_S_fffS_ffiiiiiiS_,"ax",@progbits
	.align	128
        .global         _Z18rfwd_txxzzxzpp_newPfS_S_S_S_S_S_S_S_S_S_S_S_S_S_S_S_fffS_ffiiiiiiS_
        .type           _Z18rfwd_txxzzxzpp_newPfS_S_S_S_S_S_S_S_S_S_S_S_S_S_S_S_fffS_ffiiiiiiS_,@function
        .size           _Z18rfwd_txxzzxzpp_newPfS_S_S_S_S_S_S_S_S_S_S_S_S_S_S_S_fffS_ffiiiiiiS_,(.L_x_680 - _Z18rfwd_txxzzxzpp_newPfS_S_S_S_S_S_S_S_S_S_S_S_S_S_S_S_fffS_ffiiiiiiS_)
        .other          _Z18rfwd_txxzzxzpp_newPfS_S_S_S_S_S_S_S_S_S_S_S_S_S_S_S_fffS_ffiiiiiiS_,@"STO_CUDA_ENTRY STV_DEFAULT"
_Z18rfwd_txxzzxzpp_newPfS_S_S_S_S_S_S_S_S_S_S_S_S_S_S_S_fffS_ffiiiiiiS_:
.text._Z18rfwd_txxzzxzpp_newPfS_S_S_S_S_S_S_S_S_S_S_S_S_S_S_S_fffS_ffiiiiiiS_:
[----:B------:R-:W-:Y:S01]  /*0000*/  LDC R1, c[0x0][0x37c] ;  /* 0x0000df00ff017b82 */ /* 0x000fe20000000800 */
[----:B------:R-:W0:Y:S07]  /*0010*/  S2R R9, SR_CgaCtaId ;  /* 0x0000000000097919 */ /* 0x000e2e0000008800 */
[----:B------:R-:W1:Y:S01]  /*0020*/  LDC R16, c[0x0][0x360] ;  /* 0x0000d800ff107b82 */ /* 0x000e620000000800 */
[----:B------:R-:W-:Y:S01]  /*0030*/  MOV R0, 0x400 ;  /* 0x0000040000007802 */ /* 0x000fe20000000f00 */
[----:B------:R-:W2:Y:S01]  /*0040*/  S2R R5, SR_TID.Y ;  /* 0x0000000000057919 */ /* 0x000ea20000002200 */
[----:B------:R-:W3:Y:S05]  /*0050*/  S2R R7, SR_TID.X ;  /* 0x0000000000077919 */ /* 0x000eea0000002100 */
[----:B------:R-:W4:Y:S08]  /*0060*/  S2UR UR5, SR_CTAID.Y ;  /* 0x00000000000579c3 */ /* 0x000f300000002600 */
[----:B------:R-:W4:Y:S08]  /*0070*/  LDC R14, c[0x0][0x364] ;  /* 0x0000d900ff0e7b82 */ /* 0x000f300000000800 */
[----:B------:R-:W1:Y:S01]  /*0080*/  S2UR UR4, SR_CTAID.X ;  /* 0x00000000000479c3 */ /* 0x000e620000002500 */
[----:B0-----:R-:W-:-:S07]  /*0090*/  LEA R4, R9, R0, 0x18 ;  /* 0x0000000009047211 */ /* 0x001fce00078ec0ff */
[----:B------:R-:W0:Y:S01]  /*00a0*/  LDC.64 R2, c[0x0][0x428] ;  /* 0x00010a00ff027b82 */ /* 0x000e220000000a00 */
[C-C-:B--2---:R-:W-:Y:S02]  /*00b0*/  IMAD R8, R5.reuse, 0xb0, R4.reuse ;  /* 0x000000b005087824 */ /* 0x144fe400078e0204 */
[----:B------:R-:W-:Y:S01]  /*00c0*/  IMAD R10, R5, -0xb0, R4 ;  /* 0xffffff50050a7824 */ /* 0x000fe200078e0204 */
[----:B------:R-:W-:Y:S01]  /*00d0*/  IADD3 R4, PT, PT, R0, 0x1340, RZ ;  /* 0x0000134000047810 */ /* 0x000fe20007ffe0ff */
[C---:B---3--:R-:W-:Y:S01]  /*00e0*/  IMAD R11, R7.reuse, -0x4, R8 ;  /* 0xfffffffc070b7824 */ /* 0x048fe200078e0208 */
[C---:B------:R-:W-:Y:S01]  /*00f0*/  LEA R6, R7.reuse, R8, 0x2 ;  /* 0x0000000807067211 */ /* 0x040fe200078e10ff */
[--C-:B------:R-:W-:Y:S01]  /*0100*/  IMAD R0, R7, -0x4, R10.reuse ;  /* 0xfffffffc07007824 */ /* 0x100fe200078e020a */
[----:B------:R-:W-:Y:S01]  /*0110*/  LEA R12, R9, R4, 0x18 ;  /* 0x00000004090c7211 */ /* 0x000fe200078ec0ff */
[----:B----4-:R-:W-:Y:S02]  /*0120*/  IMAD R4, R14, UR5, R5 ;  /* 0x000000050e047c24 */ /* 0x010fe4000f8e0205 */
[----:B------:R-:W-:Y:S01]  /*0130*/  STS [R6+0x438], RZ ;  /* 0x000438ff06007388 */ /* 0x000fe20000000800 */
[----:B------:R-:W-:-:S02]  /*0140*/  IMAD R10, R7, 0x4, R10 ;  /* 0x00000004070a7824 */ /* 0x000fc400078e020a */
[----:B-1----:R-:W-:Y:S01]  /*0150*/  IMAD R9, R16, UR4, R7 ;  /* 0x0000000410097c24 */ /* 0x002fe2000f8e0207 */
[----:B------:R-:W-:Y:S01]  /*0160*/  STS [R6], RZ ;  /* 0x000000ff06007388 */ /* 0x000fe20000000800 */
[C-C-:B------:R-:W-:Y:S02]  /*0170*/  IMAD R14, R5.reuse, 0xb0, R12.reuse ;  /* 0x000000b0050e7824 */ /* 0x140fe400078e020c */
[----:B------:R-:W-:Y:S01]  /*0180*/  IMAD R12, R5, -0xb0, R12 ;  /* 0xffffff50050c7824 */ /* 0x000fe200078e020c */
[----:B------:R1:W-:Y:S01]  /*0190*/  STS [R0+0x133c], RZ ;  /* 0x00133cff00007388 */ /* 0x0003e20000000800 */
[----:B0-----:R-:W-:Y:S02]  /*01a0*/  ISETP.GE.AND P0, PT, R4, R3, PT ;  /* 0x000000030400720c */ /* 0x001fe40003f06270 */
[C---:B------:R-:W-:Y:S01]  /*01b0*/  LEA R8, R7.reuse, R14, 0x2 ;  /* 0x0000000e07087211 */ /* 0x040fe200078e10ff */
[----:B------:R-:W-:Y:S01]  /*01c0*/  IMAD R14, R7, -0x4, R14 ;  /* 0xfffffffc070e7824 */ /* 0x000fe200078e020e */
[----:B------:R-:W-:Y:S01]  /*01d0*/  ISETP.GE.OR P0, PT, R9, R2, P0 ;  /* 0x000000020900720c */ /* 0x000fe20000706670 */
[----:B------:R0:W-:Y:S01]  /*01e0*/  STS [R11+0xac], RZ ;  /* 0x0000acff0b007388 */ /* 0x0001e20000000800 */
[C---:B-1----:R-:W-:Y:S01]  /*01f0*/  IMAD R0, R7.reuse, -0x4, R12 ;  /* 0xfffffffc07007824 */ /* 0x042fe200078e020c */
[----:B------:R-:W-:-:S02]  /*0200*/  LEA R12, R7, R12, 0x2 ;  /* 0x0000000c070c7211 */ /* 0x000fc400078e10ff */
[----:B------:R0:W-:Y:S04]  /*0210*/  STS [R10+0x1290], RZ ;  /* 0x001290ff0a007388 */ /* 0x0001e80000000800 */
[----:B------:R0:W-:Y:S04]  /*0220*/  STS [R8+0x438], RZ ;  /* 0x000438ff08007388 */ /* 0x0001e80000000800 */
[----:B------:R0:W-:Y:S04]  /*0230*/  STS [R8], RZ ;  /* 0x000000ff08007388 */ /* 0x0001e80000000800 */
[----:B------:R0:W-:Y:S04]  /*0240*/  STS [R0+0x133c], RZ ;  /* 0x00133cff00007388 */ /* 0x0001e80000000800 */
[----:B------:R0:W-:Y:S04]  /*0250*/  STS [R14+0xac], RZ ;  /* 0x0000acff0e007388 */ /* 0x0001e80000000800 */
[----:B------:R0:W-:Y:S01]  /*0260*/  STS [R12+0x1290], RZ ;  /* 0x001290ff0c007388 */ /* 0x0001e20000000800 */
[----:B------:R-:W-:Y:S05]  /*0270*/  @P0 EXIT ;  /* 0x000000000000094d */ /* 0x000fea0003800000 */
[----:B0-----:R-:W0:Y:S01]  /*0280*/  LDC.64 R14, c[0x0][0x3e0] ;  /* 0x0000f800ff0e7b82 */ /* 0x001e220000000a00 */
[----:B------:R-:W-:Y:S01]  /*0290*/  IADD3 R9, PT, PT, R9, 0x6, RZ ;  /* 0x0000000609097810 */ /* 0x000fe20007ffe0ff */
[----:B------:R-:W-:Y:S01]  /*02a0*/  VIADD R0, R3, 0xc ;  /* 0x0000000c03007836 */ /* 0x000fe20000000000 */
[----:B------:R-:W1:Y:S01]  /*02b0*/  LDCU.128 UR8, c[0x0][0x3e0] ;  /* 0x00007c00ff0877ac */ /* 0x000e620008000c00 */
[----:B------:R-:W-:Y:S02]  /*02c0*/  ISETP.GT.U32.AND P1, PT, R5, 0x5, PT ;  /* 0x000000050500780c */ /* 0x000fe40003f24070 */
[----:B------:R-:W-:Y:S01]  /*02d0*/  ISETP.GT.U32.AND P0, PT, R7, 0x5, PT ;  /* 0x000000050700780c */ /* 0x000fe20003f04070 */
[----:B------:R-:W-:Y:S01]  /*02e0*/  IMAD R9, R0, R9, RZ ;  /* 0x0000000900097224 */ /* 0x000fe200078e02ff */
[----:B------:R-:W2:Y:S01]  /*02f0*/  LDC.64 R18, c[0x0][0x3e8] ;  /* 0x0000fa00ff127b82 */ /* 0x000ea20000000a00 */
[----:B------:R-:W3:Y:S07]  /*0300*/  LDCU.64 UR4, c[0x0][0x358] ;  /* 0x00006b00ff0477ac */ /* 0x000eee0008000a00 */
[----:B------:R-:W-:Y:S01]  /*0310*/  BAR.SYNC.DEFER_BLOCKING 0x0 ;  /* 0x0000000000007b1d */ /* 0x000fe20000010000 */
[----:B------:R-:W-:-:S07]  /*0320*/  IADD3 R2, P2, PT, R4, R9, RZ ;  /* 0x0000000904027210 */ /* 0x000fce0007f5e0ff */
[----:B------:R-:W4:Y:S01]  /*0330*/  LDC.64 R12, c[0x0][0x3e0] ;  /* 0x0000f800ff0c7b82 */ /* 0x000f220000000a00 */
[----:B------:R-:W-:Y:S01]  /*0340*/  LEA.HI.X.SX32 R7, R9, RZ, 0x1, P2 ;  /* 0x000000ff09077211 */ /* 0x000fe200010f0eff */
[----:B------:R-:W-:Y:S01]  /*0350*/  @!P1 IMAD.IADD R5, R4, 0x1, R9 ;  /* 0x0000000104059824 */ /* 0x000fe200078e0209 */
[----:B------:R-:W-:Y:S01]  /*0360*/  SHF.L.U32 R3, R2, 0x2, RZ ;  /* 0x0000000202037819 */ /* 0x000fe200000006ff */
[----:B------:R-:W4:Y:S01]  /*0370*/  LDCU.64 UR6, c[0x0][0x400] ;  /* 0x00008000ff0677ac */ /* 0x000f220008000a00 */
[----:B------:R-:W-:Y:S02]  /*0380*/  @!P0 IADD3 R9, PT, PT, R4, R9, RZ ;  /* 0x0000000904098210 */ /* 0x000fe40007ffe0ff */
[----:B------:R-:W-:Y:S01]  /*0390*/  SHF.L.U64.HI R4, R2, 0x2, R7 ;  /* 0x0000000202047819 */ /* 0x000fe20000010207 */
[----:B------:R-:W4:Y:S01]  /*03a0*/  LDC.64 R16, c[0x0][0x3e8] ;  /* 0x0000fa00ff107b82 */ /* 0x000f220000000a00 */
[C---:B-1----:R-:W-:Y:S01]  /*03b0*/  IADD3 R26, P2, PT, R3.reuse, UR8, RZ ;  /* 0x00000008031a7c10 */ /* 0x042fe2000ff5e0ff */
[----:B------:R-:W-:Y:S01]  /*03c0*/  @!P0 IMAD R2, R0, -0x6, R9 ;  /* 0xfffffffa00028824 */ /* 0x000fe200078e0209 */
[----:B------:R-:W-:Y:S01]  /*03d0*/  IADD3 R10, P3, PT, R3, UR10, RZ ;  /* 0x0000000a030a7c10 */ /* 0x000fe2000ff7e0ff */
[----:B0-----:R-:W-:Y:S01]  /*03e0*/  @!P1 IMAD.WIDE R28, R5, 0x4, R14 ;  /* 0x00000004051c9825 */ /* 0x001fe200078e020e */
[----:B------:R-:W-:-:S02]  /*03f0*/  IADD3.X R27, PT, PT, R4, UR9, RZ, P2, !PT ;  /* 0x00000009041b7c10 */ /* 0x000fc400097fe4ff */
[----:B------:R-:W-:Y:S01]  /*0400*/  @!P0 SHF.L.U32 R23, R0, 0x5, RZ ;  /* 0x0000000500178819 */ /* 0x000fe200000006ff */
[----:B--2---:R-:W-:Y:S01]  /*0410*/  @!P1 IMAD.WIDE R14, R5, 0x4, R18 ;  /* 0x00000004050e9825 */ /* 0x004fe200078e0212 */
[----:B------:R-:W-:Y:S01]  /*0420*/  IADD3.X R11, PT, PT, R4, UR11, RZ, P3, !PT ;  /* 0x0000000b040b7c10 */ /* 0x000fe20009ffe4ff */
[----:B---3--:R-:W2:Y:S01]  /*0430*/  LDG.E R5, desc[UR4][R26.64+0x18] ;  /* 0x000018041a057981 */ /* 0x008ea2000c1e1900 */
[----:B------:R-:W0:Y:S01]  /*0440*/  LDCU.128 UR8, c[0x0][0x3f0] ;  /* 0x00007e00ff0877ac */ /* 0x000e220008000c00 */
[----:B------:R-:W-:Y:S02]  /*0450*/  @!P0 VIADD R25, R2, 0x6 ;  /* 0x0000000602198836 */ /* 0x000fe40000000000 */
[----:B------:R1:W3:Y:S02]  /*0460*/  @!P1 LDG.E R7, desc[UR4][R14.64] ;  /* 0x000000040e079981 */ /* 0x0002e4000c1e1900 */
[----:B----4-:R-:W-:Y:S02]  /*0470*/  @!P0 IMAD.WIDE R12, R25, 0x4, R12 ;  /* 0x00000004190c8825 */ /* 0x010fe400078e020c */
[----:B------:R-:W4:Y:S04]  /*0480*/  LDG.E R21, desc[UR4][R10.64+0x18] ;  /* 0x000018040a157981 */ /* 0x000f28000c1e1900 */
[----:B------:R-:W3:Y:S01]  /*0490*/  @!P1 LDG.E R19, desc[UR4][R28.64] ;  /* 0x000000041c139981 */ /* 0x000ee2000c1e1900 */
[----:B-1----:R-:W-:-:S03]  /*04a0*/  @!P0 IMAD.WIDE R14, R23, 0x4, R26 ;  /* 0x00000004170e8825 */ /* 0x002fc600078e021a */
[----:B------:R-:W3:Y:S01]  /*04b0*/  @!P1 LDG.E R9, desc[UR4][R26.64+0x58] ;  /* 0x000058041a099981 */ /* 0x000ee2000c1e1900 */
[----:B------:R-:W-:-:S03]  /*04c0*/  @!P0 IMAD.WIDE R24, R25, 0x4, R16 ;  /* 0x0000000419188825 */ /* 0x000fc600078e0210 */
[----:B------:R0:W3:Y:S01]  /*04d0*/  @!P1 LDG.E R0, desc[UR4][R10.64+0x58] ;  /* 0x000058040a009981 */ /* 0x0000e2000c1e1900 */
[----:B------:R-:W-:-:S03]  /*04e0*/  @!P0 IMAD.WIDE R22, R23, 0x4, R10 ;  /* 0x0000000417168825 */ /* 0x000fc600078e020a */
[----:B------:R-:W3:Y:S04]  /*04f0*/  @!P0 LDG.E R15, desc[UR4][R14.64+0x18] ;  /* 0x000018040e0f8981 */ /* 0x000ee8000c1e1900 */
[----:B------:R-:W3:Y:S04]  /*0500*/  @!P0 LDG.E R13, desc[UR4][R12.64] ;  /* 0x000000040c0d8981 */ /* 0x000ee8000c1e1900 */
[----:B------:R-:W3:Y:S04]  /*0510*/  @!P0 LDG.E R25, desc[UR4][R24.64] ;  /* 0x0000000418198981 */ /* 0x000ee8000c1e1900 */
[----:B------:R-:W3:Y:S01]  /*0520*/  @!P0 LDG.E R23, desc[UR4][R22.64+0x18] ;  /* 0x0000180416178981 */ /* 0x000ee2000c1e1900 */
[----:B0-----:R-:W-:-:S02]  /*0530*/  IADD3 R10, P2, PT, R3, UR8, RZ ;  /* 0x00000008030a7c10 */ /* 0x001fc4000ff5e0ff */
[C---:B------:R-:W-:Y:S02]  /*0540*/  IADD3 R28, P3, PT, R3.reuse, UR10, RZ ;  /* 0x0000000a031c7c10 */ /* 0x040fe4000ff7e0ff */
[----:B------:R-:W-:Y:S02]  /*0550*/  IADD3 R26, P4, PT, R3, UR6, RZ ;  /* 0x00000006031a7c10 */ /* 0x000fe4000ff9e0ff */
[C---:B------:R-:W-:Y:S02]  /*0560*/  IADD3.X R11, PT, PT, R4.reuse, UR9, RZ, P2, !PT ;  /* 0x00000009040b7c10 */ /* 0x040fe400097fe4ff */
[C---:B------:R-:W-:Y:S02]  /*0570*/  IADD3.X R29, PT, PT, R4.reuse, UR11, RZ, P3, !PT ;  /* 0x0000000b041d7c10 */ /* 0x040fe40009ffe4ff */
[----:B------:R-:W-:Y:S01]  /*0580*/  IADD3.X R27, PT, PT, R4, UR7, RZ, P4, !PT ;  /* 0x00000007041b7c10 */ /* 0x000fe2000a7fe4ff */
[----:B------:R-:W3:Y:S01]  /*0590*/  LDG.E R10, desc[UR4][R10.64+0x18] ;  /* 0x000018040a0a7981 */ /* 0x000ee2000c1e1900 */
[----:B------:R-:W0:Y:S03]  /*05a0*/  LDC.64 R16, c[0x0][0x418] ;  /* 0x00010600ff107b82 */ /* 0x000e260000000a00 */
[----:B------:R-:W3:Y:S04]  /*05b0*/  LDG.E R28, desc[UR4][R28.64+0x18] ;  /* 0x000018041c1c7981 */ /* 0x000ee8000c1e1900 */
[----:B------:R-:W5:Y:S04]  /*05c0*/  LDG.E R26, desc[UR4][R26.64+0x18] ;  /* 0x000018041a1a7981 */ /* 0x000f68000c1e1900 */
[----:B--2---:R1:W-:Y:S04]  /*05d0*/  STS [R6+0x438], R5 ;  /* 0x0004380506007388 */ /* 0x0043e80000000800 */
[----:B----4-:R-:W-:Y:S04]  /*05e0*/  STS [R8+0x438], R21 ;  /* 0x0004381508007388 */ /* 0x010fe80000000800 */
[----:B---3--:R-:W-:Y:S04]  /*05f0*/  @!P1 STS [R6+0x18], R19 ;  /* 0x0000181306009388 */ /* 0x008fe80000000800 */
[----:B------:R-:W-:Y:S04]  /*0600*/  @!P1 STS [R6+0xf38], R9 ;  /* 0x000f380906009388 */ /* 0x000fe80000000800 */
[----:B------:R-:W-:Y:S04]  /*0610*/  @!P1 STS [R8+0x18], R7 ;  /* 0x0000180708009388 */ /* 0x000fe80000000800 */
[----:B------:R-:W-:Y:S04]  /*0620*/  @!P1 STS [R8+0xf38], R0 ;  /* 0x000f380008009388 */ /* 0x000fe80000000800 */
[----:B------:R-:W-:Y:S04]  /*0630*/  @!P0 STS [R6+0x4b8], R15 ;  /* 0x0004b80f06008388 */ /* 0x000fe80000000800 */
[----:B------:R-:W-:Y:S04]  /*0640*/  @!P0 STS [R6+0x420], R13 ;  /* 0x0004200d06008388 */ /* 0x000fe80000000800 */
[----:B------:R-:W-:Y:S04]  /*0650*/  @!P0 STS [R8+0x420], R25 ;  /* 0x0004201908008388 */ /* 0x000fe80000000800 */
[----:B------:R-:W-:Y:S01]  /*0660*/  @!P0 STS [R8+0x4b8], R23 ;  /* 0x0004b81708008388 */ /* 0x000fe20000000800 */
[----:B------:R-:W-:Y:S06]  /*0670*/  BAR.SYNC.DEFER_BLOCKING 0x0 ;  /* 0x0000000000007b1d */ /* 0x000fec0000010000 */
[----:B0-----:R-:W2:Y:S04]  /*0680*/  LDG.E R18, desc[UR4][R16.64+0x8] ;  /* 0x0000080410127981 */ /* 0x001ea8000c1e1900 */
[----:B------:R-:W3:Y:S04]  /*0690*/  LDG.E R12, desc[UR4][R16.64+0x4] ;  /* 0x00000404100c7981 */ /* 0x000ee8000c1e1900 */
[----:B------:R-:W4:Y:S04]  /*06a0*/  LDG.E R14, desc[UR4][R16.64+0xc] ;  /* 0x00000c04100e7981 */ /* 0x000f28000c1e1900 */
[----:B-1----:R-:W4:Y:S04]  /*06b0*/  LDG.E R5, desc[UR4][R16.64+0x10] ;  /* 0x0000100410057981 */ /* 0x002f28000c1e1900 */
[----:B------:R-:W4:Y:S04]  /*06c0*/  LDG.E R2, desc[UR4][R16.64+0x14] ;  /* 0x0000140410027981 */ /* 0x000f28000c1e1900 */
[----:B------:R0:W4:Y:S04]  /*06d0*/  LDG.E R11, desc[UR4][R16.64+0x18] ;  /* 0x00001804100b7981 */ /* 0x000128000c1e1900 */
[----:B------:R-:W-:Y:S04]  /*06e0*/  LDS R0, [R6+0x440] ;  /* 0x0004400006007984 */ /* 0x000fe80000000800 */
[----:B------:R-:W1:Y:S04]  /*06f0*/  LDS R13, [R6+0x434] ;  /* 0x00043400060d7984 */ /* 0x000e680000000800 */
[----:B------:R-:W-:Y:S04]  /*0700*/  LDS R24, [R6+0x43c] ;  /* 0x00043c0006187984 */ /* 0x000fe80000000800 */
[----:B------:R-:W1:Y:S04]  /*0710*/  LDS R7, [R6+0x438] ;  /* 0x0004380006077984 */ /* 0x000e680000000800 */
[----:B------:R-:W-:Y:S04]  /*0720*/  LDS R25, [R8+0x4e8] ;  /* 0x0004e80008197984 */ /* 0x000fe80000000800 */
[----:B------:R-:W1:Y:S04]  /*0730*/  LDS R23, [R8+0x2d8] ;  /* 0x0002d80008177984 */ /* 0x000e680000000800 */
[----:B------:R-:W-:Y:S04]  /*0740*/  LDS R9, [R8+0x438] ;  /* 0x0004380008097984 */ /* 0x000fe80000000800 */
[----:B------:R-:W-:Y:S04]  /*0750*/  LDS R22, [R8+0x388] ;  /* 0x0003880008167984 */ /* 0x000fe80000000800 */
[----:B------:R-:W-:Y:S04]  /*0760*/  LDS R19, [R6+0x444] ;  /* 0x0004440006137984 */ /* 0x000fe80000000800 */
[----:B------:R-:W1:Y:S04]  /*0770*/  LDS R20, [R6+0x430] ;  /* 0x0004300006147984 */ /* 0x000e680000000800 */
[----:B0-----:R-:W-:Y:S04]  /*0780*/  LDS R16, [R8+0x598] ;  /* 0x0005980008107984 */ /* 0x001fe80000000800 */
[----:B------:R-:W-:Y:S01]  /*0790*/  LDS R15, [R8+0x228] ;  /* 0x00022800080f7984 */ /* 0x000fe20000000800 */
[----:B-1----:R-:W-:-:S03]  /*07a0*/  FADD R21, R0, -R13 ;  /* 0x8000000d00157221 */ /* 0x002fc60000000000 */
[----:B------:R-:W-:Y:S04]  /*07b0*/  LDS R13, [R6+0x448] ;  /* 0x00044800060d7984 */ /* 0x000fe80000000800 */
[----:B------:R-:W0:Y:S01]  /*07c0*/  LDS R0, [R6+0x42c] ;  /* 0x00042c0006007984 */ /* 0x000e220000000800 */
[----:B------:R-:W-:-:S03]  /*07d0*/  FADD R17, R24, -R7 ;  /* 0x8000000718117221 */ /* 0x000fc60000000000 */
[----:B------:R-:W-:Y:S01]  /*07e0*/  LDS R24, [R8+0x7a8] ;  /* 0x0007a80008187984 */ /* 0x000fe20000000800 */
[----:B------:R-:W-:Y:S01]  /*07f0*/  FADD R23, R25, -R23 ;  /* 0x8000001719177221 */ /* 0x000fe20000000000 */
[----:B------:R-:W-:Y:S02]  /*0800*/  FADD R19, R19, -R20 ;  /* 0x8000001413137221 */ /* 0x000fe40000000000 */
[----:B------:R-:W-:Y:S01]  /*0810*/  LDS R20, [R8+0x178] ;  /* 0x0001780008147984 */ /* 0x000fe20000000800 */
[----:B0-----:R-:W-:-:S03]  /*0820*/  FADD R0, R13, -R0 ;  /* 0x800000000d007221 */ /* 0x001fc60000000000 */
[----:B------:R-:W0:Y:S01]  /*0830*/  LDS R13, [R8+0x18] ;  /* 0x00001800080d7984 */ /* 0x000e220000000800 */
[----:B------:R-:W-:Y:S01]  /*0840*/  BSSY.RECONVERGENT B0, `(.L_x_31) ;  /* 0x000002b000007945 */ /* 0x000fe20003800200 */
[----:B0-----:R-:W-:Y:S01]  /*0850*/  FADD R13, R24, -R13 ;  /* 0x8000000d180d7221 */ /* 0x001fe20000000000 */
[C---:B--2---:R-:W-:Y:S01]  /*0860*/  FMUL R21, R18.reuse, R21 ;  /* 0x0000001512157220 */ /* 0x044fe20000400000 */
[----:B------:R-:W-:Y:S02]  /*0870*/  FMUL R18, R18, R23 ;  /* 0x0000001712127220 */ /* 0x000fe40000400000 */
[----:B------:R-:W-:Y:S01]  /*0880*/  LDS R23, [R8+0x648] ;  /* 0x0006480008177984 */ /* 0x000fe20000000800 */
[----:B---3--:R-:W-:Y:S01]  /*0890*/  FFMA R17, R12, R17, R21 ;  /* 0x000000110c117223 */ /* 0x008fe20000000015 */
[----:B------:R-:W-:-:S04]  /*08a0*/  FADD R21, R9, -R22 ;  /* 0x8000001609157221 */ /* 0x000fc80000000000 */
[----:B------:R-:W-:Y:S01]  /*08b0*/  FFMA R25, R12, R21, R18 ;  /* 0x000000150c197223 */ /* 0x000fe20000000012 */
[----:B----4-:R-:W-:Y:S01]  /*08c0*/  FFMA R12, R14, R19, R17 ;  /* 0x000000130e0c7223 */ /* 0x010fe20000000011 */
[----:B------:R-:W-:Y:S01]  /*08d0*/  LDS R18, [R6+0x428] ;  /* 0x0004280006127984 */ /* 0x000fe20000000800 */
[----:B------:R-:W-:Y:S02]  /*08e0*/  FADD R22, R16, -R15 ;  /* 0x8000000f10167221 */ /* 0x000fe40000000000 */
[----:B------:R-:W0:Y:S01]  /*08f0*/  LDC R15, c[0x0][0x40c] ;  /* 0x00010300ff0f7b82 */ /* 0x000e220000000800 */
[----:B------:R-:W1:Y:S04]  /*0900*/  LDS R19, [R6+0x44c] ;  /* 0x00044c0006137984 */ /* 0x000e680000000800 */
[----:B------:R-:W-:Y:S04]  /*0910*/  LDS R21, [R6+0x450] ;  /* 0x0004500006157984 */ /* 0x000fe80000000800 */
[----:B------:R-:W2:Y:S01]  /*0920*/  LDS R16, [R6+0x424] ;  /* 0x0004240006107984 */ /* 0x000ea20000000800 */
[----:B------:R-:W-:-:S03]  /*0930*/  FFMA R22, R14, R22, R25 ;  /* 0x000000160e167223 */ /* 0x000fc60000000019 */
[----:B------:R-:W-:Y:S04]  /*0940*/  LDS R17, [R8+0x6f8] ;  /* 0x0006f80008117984 */ /* 0x000fe80000000800 */
[----:B------:R-:W3:Y:S01]  /*0950*/  LDS R14, [R8+0xc8] ;  /* 0x0000c800080e7984 */ /* 0x000ee20000000800 */
[----:B------:R-:W-:Y:S02]  /*0960*/  FFMA R25, R5, R0, R12 ;  /* 0x0000000005197223 */ /* 0x000fe4000000000c */
[----:B0-----:R-:W0:Y:S01]  /*0970*/  MUFU.RCP R12, R15 ;  /* 0x0000000f000c7308 */ /* 0x001e220000001000 */
[----:B-1----:R-:W-:-:S04]  /*0980*/  FADD R18, R19, -R18 ;  /* 0x8000001213127221 */ /* 0x002fc80000000000 */
[----:B------:R-:W-:Y:S01]  /*0990*/  FFMA R0, R2, R18, R25 ;  /* 0x0000001202007223 */ /* 0x000fe20000000019 */
[----:B--2---:R-:W-:-:S04]  /*09a0*/  FADD R16, R21, -R16 ;  /* 0x8000001015107221 */ /* 0x004fc80000000000 */
[----:B------:R-:W-:Y:S01]  /*09b0*/  FFMA R0, R11, R16, R0 ;  /* 0x000000100b007223 */ /* 0x000fe20000000000 */
[----:B0-----:R-:W-:-:S03]  /*09c0*/  FFMA R19, R12, -R15, 1 ;  /* 0x3f8000000c137423 */ /* 0x001fc6000000080f */
[----:B------:R-:W0:Y:S01]  /*09d0*/  FCHK P0, R0, R15 ;  /* 0x0000000f00007302 */ /* 0x000e220000000000 */
[----:B------:R-:W-:Y:S01]  /*09e0*/  FADD R20, R23, -R20 ;  /* 0x8000001417147221 */ /* 0x000fe20000000000 */
[----:B------:R-:W-:Y:S01]  /*09f0*/  FFMA R19, R12, R19, R12 ;  /* 0x000000130c137223 */ /* 0x000fe2000000000c */
[----:B---3--:R-:W-:Y:S02]  /*0a00*/  FADD R14, R17, -R14 ;  /* 0x8000000e110e7221 */ /* 0x008fe40000000000 */
[----:B------:R-:W-:Y:S01]  /*0a10*/  FFMA R5, R5, R20, R22 ;  /* 0x0000001405057223 */ /* 0x000fe20000000016 */
[----:B------:R-:W-:-:S03]  /*0a20*/  FFMA R12, R0, R19, RZ ;  /* 0x00000013000c7223 */ /* 0x000fc600000000ff */
[----:B------:R-:W-:Y:S01]  /*0a30*/  FFMA R2, R2, R14, R5 ;  /* 0x0000000e02027223 */ /* 0x000fe20000000005 */
[----:B------:R-:W-:Y:S01]  /*0a40*/  FFMA R5, R12, -R15, R0 ;  /* 0x8000000f0c057223 */ /* 0x000fe20000000000 */
[----:B------:R-:W-:Y:S02]  /*0a50*/  FMUL R22, R10, R10 ;  /* 0x0000000a0a167220 */ /* 0x000fe40000400000 */
[----:B------:R-:W-:Y:S01]  /*0a60*/  FFMA R2, R11, R13, R2 ;  /* 0x0000000d0b027223 */ /* 0x000fe20000000002 */
[----:B------:R-:W-:Y:S01]  /*0a70*/  FFMA R19, R19, R5, R12 ;  /* 0x0000000513137223 */ /* 0x000fe2000000000c */
[----:B------:R-:W-:Y:S01]  /*0a80*/  FMUL R5, R28, R28 ;  /* 0x0000001c1c057220 */ /* 0x000fe20000400000 */
[----:B0-----:R-:W-:Y:S06]  /*0a90*/  @!P0 BRA `(.L_x_32) ;  /* 0x0000000000148947 */ /* 0x001fec0003800000 */
[----:B------:R-:W0:Y:S01]  /*0aa0*/  LDCU UR6, c[0x0][0x40c] ;  /* 0x00008180ff0677ac */ /* 0x000e220008000800 */
[----:B------:R-:W-:Y:S02]  /*0ab0*/  MOV R15, R0 ;  /* 0x00000000000f7202 */ /* 0x000fe40000000f00 */
[----:B------:R-:W-:Y:S02]  /*0ac0*/  MOV R17, 0xaf0 ;  /* 0x00000af000117802 */ /* 0x000fe40000000f00 */
[----:B0-----:R-:W-:-:S07]  /*0ad0*/  MOV R14, UR6 ;  /* 0x00000006000e7c02 */ /* 0x001fce0008000f00 */
[----:B-----5:R-:W-:Y:S05]  /*0ae0*/  CALL.REL.NOINC `($__internal_2_$__cuda_sm3x_div_rn_noftz_f32_slowpath) ;  /* 0x0000001000787944 */ /* 0x020fea0003c00000 */
.L_x_32:
[----:B------:R-:W-:Y:S05]  /*0af0*/  BSYNC.RECONVERGENT B0 ;  /* 0x0000000000007941 */ /* 0x000fea0003800200 */
.L_x_31:
[----:B------:R-:W0:Y:S01]  /*0b00*/  LDC R17, c[0x0][0x410] ;  /* 0x00010400ff117b82 */ /* 0x000e220000000800 */
[----:B------:R-:W1:Y:S01]  /*0b10*/  LDCU.64 UR6, c[0x0][0x380] ;  /* 0x00007000ff0677ac */ /* 0x000e620008000a00 */
[----:B------:R-:W-:Y:S01]  /*0b20*/  BSSY.RECONVERGENT B0, `(.L_x_33) ;  /* 0x0000012000007945 */ /* 0x000fe20003800200 */
[----:B-1----:R-:W-:-:S04]  /*0b30*/  IADD3 R10, P0, PT, R3, UR6, RZ ;  /* 0x00000006030a7c10 */ /* 0x002fc8000ff1e0ff */
[----:B------:R-:W-:Y:S01]  /*0b40*/  IADD3.X R11, PT, PT, R4, UR7, RZ, P0, !PT ;  /* 0x00000007040b7c10 */ /* 0x000fe200087fe4ff */
[----:B0-----:R-:W0:Y:S04]  /*0b50*/  MUFU.RCP R12, R17 ;  /* 0x00000011000c7308 */ /* 0x001e280000001000 */
[----:B------:R1:W-:Y:S04]  /*0b60*/  STG.E desc[UR4][R10.64+0x18], R19 ;  /* 0x000018130a007986 */ /* 0x0003e8000c101904 */
[----:B------:R-:W2:Y:S01]  /*0b70*/  FCHK P0, R2, R17 ;  /* 0x0000001102007302 */ /* 0x000ea20000000000 */
[----:B0-----:R-:W-:-:S04]  /*0b80*/  FFMA R13, R12, -R17, 1 ;  /* 0x3f8000000c0d7423 */ /* 0x001fc80000000811 */
[----:B------:R-:W-:-:S04]  /*0b90*/  FFMA R13, R12, R13, R12 ;  /* 0x0000000d0c0d7223 */ /* 0x000fc8000000000c */
[----:B------:R-:W-:-:S04]  /*0ba0*/  FFMA R12, R2, R13, RZ ;  /* 0x0000000d020c7223 */ /* 0x000fc800000000ff */
[----:B------:R-:W-:-:S04]  /*0bb0*/  FFMA R14, R12, -R17, R2 ;  /* 0x800000110c0e7223 */ /* 0x000fc80000000002 */
[----:B------:R-:W-:Y:S01]  /*0bc0*/  FFMA R15, R13, R14, R12 ;  /* 0x0000000e0d0f7223 */ /* 0x000fe2000000000c */
[----:B-12---:R-:W-:Y:S06]  /*0bd0*/  @!P0 BRA `(.L_x_34) ;  /* 0x0000000000188947 */ /* 0x006fec0003800000 */
[----:B------:R-:W0:Y:S01]  /*0be0*/  LDCU UR6, c[0x0][0x410] ;  /* 0x00008200ff0677ac */ /* 0x000e220008000800 */
[----:B------:R-:W-:Y:S01]  /*0bf0*/  IMAD.MOV.U32 R15, RZ, RZ, R2 ;  /* 0x000000ffff0f7224 */ /* 0x000fe200078e0002 */
[----:B------:R-:W-:Y:S02]  /*0c00*/  MOV R17, 0xc30 ;  /* 0x00000c3000117802 */ /* 0x000fe40000000f00 */
[----:B0-----:R-:W-:-:S07]  /*0c10*/  MOV R14, UR6 ;  /* 0x00000006000e7c02 */ /* 0x001fce0008000f00 */
[----:B-----5:R-:W-:Y:S05]  /*0c20*/  CALL.REL.NOINC `($__internal_2_$__cuda_sm3x_div_rn_noftz_f32_slowpath) ;  /* 0x0000001000287944 */ /* 0x020fea0003c00000 */
[----:B------:R-:W-:-:S07]  /*0c30*/  MOV R15, R19 ;  /* 0x00000013000f7202 */ /* 0x000fce0000000f00 */
.L_x_34:
[----:B------:R-:W-:Y:S05]  /*0c40*/  BSYNC.RECONVERGENT B0 ;  /* 0x0000000000007941 */ /* 0x000fea0003800200 */
.L_x_33:
[----:B------:R-:W0:Y:S01]  /*0c50*/  LDCU.64 UR6, c[0x0][0x398] ;  /* 0x00007300ff0677ac */ /* 0x000e220008000a00 */
[----:B------:R-:W1:Y:S01]  /*0c60*/  LDC R16, c[0x0][0x408] ;  /* 0x00010200ff107b82 */ /* 0x000e620000000800 */
[----:B------:R-:W-:Y:S02]  /*0c70*/  HFMA2 R10, -RZ, RZ, 4.4765625, 0 ;  /* 0x447a0000ff0a7431 */ /* 0x000fe400000001ff */
[----:B------:R-:W-:-:S04]  /*0c80*/  IMAD.MOV.U32 R11, RZ, RZ, 0x3a83126f ;  /* 0x3a83126fff0b7424 */ /* 0x000fc800078e00ff */
[----:B------:R-:W-:-:S04]  /*0c90*/  FFMA R10, R11, -R10, 1 ;  /* 0x3f8000000b0a7423 */ /* 0x000fc8000000080a */
[----:B------:R-:W-:Y:S01]  /*0ca0*/  FFMA R10, R10, R11, 0.0010000000474974513054 ;  /* 0x3a83126f0a0a7423 */ /* 0x000fe2000000000b */
[----:B0-----:R-:W-:-:S04]  /*0cb0*/  IADD3 R12, P0, PT, R3, UR6, RZ ;  /* 0x00000006030c7c10 */ /* 0x001fc8000ff1e0ff */
[----:B------:R-:W-:Y:S01]  /*0cc0*/  IADD3.X R13, PT, PT, R4, UR7, RZ, P0, !PT ;  /* 0x00000007040d7c10 */ /* 0x000fe200087fe4ff */
[----:B-1----:R-:W-:-:S04]  /*0cd0*/  FFMA R11, R10, R16, RZ ;  /* 0x000000100a0b7223 */ /* 0x002fc800000000ff */
[----:B------:R0:W-:Y:S01]  /*0ce0*/  STG.E desc[UR4][R12.64+0x18], R15 ;  /* 0x0000180f0c007986 */ /* 0x0001e2000c101904 */
[----:B------:R-:W-:Y:S02]  /*0cf0*/  FFMA R14, R11, -1000, R16 ;  /* 0xc47a00000b0e7823 */ /* 0x000fe40000000010 */
[----:B------:R-:W1:Y:S02]  /*0d00*/  FCHK P0, R16, 1000 ;  /* 0x447a000010007902 */ /* 0x000e640000000000 */
[----:B------:R-:W-:Y:S01]  /*0d10*/  FFMA R11, R10, R14, R11 ;  /* 0x0000000e0a0b7223 */ /* 0x000fe2000000000b */
[----:B01----:R-:W-:Y:S06]  /*0d20*/  @!P0 BRA `(.L_x_35) ;  /* 0x0000000000188947 */ /* 0x003fec0003800000 */
[----:B------:R-:W0:Y:S01]  /*0d30*/  LDCU UR6, c[0x0][0x408] ;  /* 0x00008100ff0677ac */ /* 0x000e220008000800 */
[----:B------:R-:W-:Y:S02]  /*0d40*/  MOV R14, 0x447a0000 ;  /* 0x447a0000000e7802 */ /* 0x000fe40000000f00 */
[----:B------:R-:W-:Y:S01]  /*0d50*/  MOV R17, 0xd80 ;  /* 0x00000d8000117802 */ /* 0x000fe20000000f00 */
[----:B0-----:R-:W-:-:S07]  /*0d60*/  IMAD.U32 R15, RZ, RZ, UR6 ;  /* 0x00000006ff0f7e24 */ /* 0x001fce000f8e00ff */
[----:B-----5:R-:W-:Y:S05]  /*0d70*/  CALL.REL.NOINC `($__internal_2_$__cuda_sm3x_div_rn_noftz_f32_slowpath) ;  /* 0x0000000c00d47944 */ /* 0x020fea0003c00000 */
[----:B------:R-:W-:-:S07]  /*0d80*/  MOV R11, R19 ;  /* 0x00000013000b7202 */ /* 0x000fce0000000f00 */
.L_x_35:
[----:B-----5:R-:W-:Y:S01]  /*0d90*/  FMUL R18, R26, R11 ;  /* 0x0000000b1a127220 */ /* 0x020fe20000400000 */
[----:B------:R-:W-:Y:S01]  /*0da0*/  MOV R10, 0x0 ;  /* 0x00000000000a7802 */ /* 0x000fe20000000f00 */
[----:B------:R-:W-:Y:S01]  /*0db0*/  IMAD.MOV.U32 R11, RZ, RZ, 0x3ff00000 ;  /* 0x3ff00000ff0b7424 */ /* 0x000fe200078e00ff */
[----:B------:R-:W-:Y:S03]  /*0dc0*/  BSSY.RECONVERGENT B0, `(.L_x_36) ;  /* 0x0000010000007945 */ /* 0x000fe60003800200 */
[----:B------:R-:W0:Y:S02]  /*0dd0*/  F2F.F64.F32 R18, R18 ;  /* 0x0000001200127310 */ /* 0x000e240000201800 */
[----:B0-----:R-:W-:-:S06]  /*0de0*/  DFMA R10, R18, 0.5, R10 ;  /* 0x3fe00000120a782b */ /* 0x001fcc000000000a */
[----:B------:R-:W0:Y:S04]  /*0df0*/  MUFU.RCP64H R17, R11 ;  /* 0x0000000b00117308 */ /* 0x000e280000001800 */
[----:B------:R-:W-:-:S04]  /*0e00*/  IADD3 R16, PT, PT, R11, 0x300402, RZ ;  /* 0x003004020b107810 */ /* 0x000fc80007ffe0ff */
[----:B------:R-:W-:Y:S02]  /*0e10*/  FSETP.GEU.AND P0, PT, |R16|, 5.8789094863358348022e-39, PT ;  /* 0x004004021000780b */ /* 0x000fe40003f0e200 */
[----:B0-----:R-:W-:-:S08]  /*0e20*/  DFMA R12, -R10, R16, 1 ;  /* 0x3ff000000a0c742b */ /* 0x001fd00000000110 */
[----:B------:R-:W-:-:S08]  /*0e30*/  DFMA R12, R12, R12, R12 ;  /* 0x0000000c0c0c722b */ /* 0x000fd0000000000c */
[----:B------:R-:W-:-:S08]  /*0e40*/  DFMA R12, R16, R12, R16 ;  /* 0x0000000c100c722b */ /* 0x000fd00000000010 */
[----:B------:R-:W-:-:S08]  /*0e50*/  DFMA R14, -R10, R12, 1 ;  /* 0x3ff000000a0e742b */ /* 0x000fd0000000010c */
[----:B------:R-:W-:Y:S01]  /*0e60*/  DFMA R12, R12, R14, R12 ;  /* 0x0000000e0c0c722b */ /* 0x000fe2000000000c */
[----:B------:R-:W-:Y:S10]  /*0e70*/  @P0 BRA `(.L_x_37) ;  /* 0x0000000000100947 */ /* 0x000ff40003800000 */
[----:B------:R-:W-:Y:S02]  /*0e80*/  LOP3.LUT R15, R11, 0x7fffffff, RZ, 0xc0, !PT ;  /* 0x7fffffff0b0f7812 */ /* 0x000fe400078ec0ff */
[----:B------:R-:W-:Y:S02]  /*0e90*/  MOV R20, 0xec0 ;  /* 0x00000ec000147802 */ /* 0x000fe40000000f00 */
[----:B------:R-:W-:-:S07]  /*0ea0*/  IADD3 R15, PT, PT, R15, -0x100000, RZ ;  /* 0xfff000000f0f7810 */ /* 0x000fce0007ffe0ff */
[----:B------:R-:W-:Y:S05]  /*0eb0*/  CALL.REL.NOINC `($__internal_1_$__cuda_sm20_dblrcp_rn_slowpath_v3) ;  /* 0x0000000800e47944 */ /* 0x000fea0003c00000 */
.L_x_37:
[----:B------:R-:W-:Y:S05]  /*0ec0*/  BSYNC.RECONVERGENT B0 ;  /* 0x0000000000007941 */ /* 0x000fea0003800200 */
.L_x_36:
[----:B------:R-:W0:Y:S01]  /*0ed0*/  LDCU.64 UR6, c[0x0][0x440] ;  /* 0x00008800ff0677ac */ /* 0x000e220008000a00 */
[----:B------:R-:W1:Y:S01]  /*0ee0*/  LDCU.128 UR8, c[0x0][0x3b0] ;  /* 0x00007600ff0877ac */ /* 0x000e620008000c00 */
[----:B------:R-:W-:Y:S01]  /*0ef0*/  FADD R23, R5, R5 ;  /* 0x0000000505177221 */ /* 0x000fe20000000000 */
[----:B------:R-:W-:Y:S01]  /*0f00*/  LDS R28, [R8+0x434] ;  /* 0x00043400081c7984 */ /* 0x000fe20000000800 */
[----:B------:R-:W2:Y:S01]  /*0f10*/  LDCU.128 UR12, c[0x0][0x3c0] ;  /* 0x00007800ff0c77ac */ /* 0x000ea20008000c00 */
[----:B0-----:R-:W-:-:S04]  /*0f20*/  IADD3 R10, P1, PT, R3, UR6, RZ ;  /* 0x00000006030a7c10 */ /* 0x001fc8000ff3e0ff */
[----:B------:R-:W-:Y:S01]  /*0f30*/  IADD3.X R11, PT, PT, R4, UR7, RZ, P1, !PT ;  /* 0x00000007040b7c10 */ /* 0x000fe20008ffe4ff */
[----:B------:R-:W0:Y:S01]  /*0f40*/  LDCU.64 UR6, c[0x0][0x420] ;  /* 0x00008400ff0677ac */ /* 0x000e220008000a00 */
[----:B-1----:R-:W-:-:S03]  /*0f50*/  IADD3 R20, P0, PT, R3, UR10, RZ ;  /* 0x0000000a03147c10 */ /* 0x002fc6000ff1e0ff */
[----:B------:R-:W3:Y:S01]  /*0f60*/  LDG.E R16, desc[UR4][R10.64+0x18] ;  /* 0x000018040a107981 */ /* 0x000ee2000c1e1900 */
[----:B------:R-:W-:-:S05]  /*0f70*/  IADD3.X R21, PT, PT, R4, UR11, RZ, P0, !PT ;  /* 0x0000000b04157c10 */ /* 0x000fca00087fe4ff */
[----:B------:R1:W4:Y:S01]  /*0f80*/  LDG.E R24, desc[UR4][R20.64+0x18] ;  /* 0x0000180414187981 */ /* 0x000322000c1e1900 */
[----:B------:R-:W-:Y:S01]  /*0f90*/  FADD R23, R22, -R23 ;  /* 0x8000001716177221 */ /* 0x000fe20000000000 */
[----:B-1----:R-:W-:Y:S01]  /*0fa0*/  IMAD.MOV.U32 R20, RZ, RZ, 0x0 ;  /* 0x00000000ff147424 */ /* 0x002fe200078e00ff */
[----:B------:R-:W-:-:S06]  /*0fb0*/  MOV R21, 0x3ff00000 ;  /* 0x3ff0000000157802 */ /* 0x000fcc0000000f00 */
[----:B------:R-:W-:Y:S01]  /*0fc0*/  DFMA R20, R18, -0.5, R20 ;  /* 0xbfe000001214782b */ /* 0x000fe20000000014 */
[----:B---3--:R-:W-:-:S04]  /*0fd0*/  FMUL R17, R22, R16 ;  /* 0x0000001016117220 */ /* 0x008fc80000400000 */
[----:B------:R-:W-:Y:S01]  /*0fe0*/  FMUL R17, R0, R17 ;  /* 0x0000001100117220 */ /* 0x000fe20000400000 */
[----:B------:R-:W-:-:S03]  /*0ff0*/  FMUL R27, R16, R23 ;  /* 0x00000017101b7220 */ /* 0x000fc60000400000 */
[----:B0-----:R-:W-:Y:S01]  /*1000*/  FMUL R25, R17, UR6 ;  /* 0x0000000611197c20 */ /* 0x001fe20008400000 */
[----:B----4-:R-:W-:Y:S01]  /*1010*/  F2F.F64.F32 R14, R24 ;  /* 0x00000018000e7310 */ /* 0x010fe20000201800 */
[----:B------:R-:W-:-:S07]  /*1020*/  FMUL R27, R2, R27 ;  /* 0x0000001b021b7220 */ /* 0x000fce0000400000 */
[----:B------:R-:W0:Y:S01]  /*1030*/  F2F.F64.F32 R16, R25 ;  /* 0x0000001900107310 */ /* 0x000e220000201800 */
[----:B------:R-:W-:-:S07]  /*1040*/  FMUL R27, R27, UR7 ;  /* 0x000000071b1b7c20 */ /* 0x000fce0008400000 */
[----:B------:R-:W1:Y:S01]  /*1050*/  F2F.F64.F32 R18, R27 ;  /* 0x0000001b00127310 */ /* 0x000e620000201800 */
[----:B0-----:R-:W-:-:S08]  /*1060*/  DFMA R14, R20, R14, -R16 ;  /* 0x0000000e140e722b */ /* 0x001fd00000000810 */
[----:B-1----:R-:W-:-:S08]  /*1070*/  DADD R18, R14, -R18 ;  /* 0x000000000e127229 */ /* 0x002fd00000000812 */
[----:B------:R-:W-:-:S06]  /*1080*/  DMUL R18, R18, R12 ;  /* 0x0000000c12127228 */ /* 0x000fcc0000000000 */
[----:B------:R-:W0:Y:S01]  /*1090*/  F2F.F32.F64 R29, R18 ;  /* 0x00000012001d7310 */ /* 0x000e220000301000 */
[----:B------:R-:W-:-:S04]  /*10a0*/  IADD3 R16, P0, PT, R3, UR8, RZ ;  /* 0x0000000803107c10 */ /* 0x000fc8000ff1e0ff */
[----:B------:R-:W-:Y:S01]  /*10b0*/  IADD3.X R17, PT, PT, R4, UR9, RZ, P0, !PT ;  /* 0x0000000904117c10 */ /* 0x000fe200087fe4ff */
[----:B------:R-:W1:Y:S01]  /*10c0*/  LDCU.128 UR8, c[0x0][0x3a0] ;  /* 0x00007400ff0877ac */ /* 0x000e620008000c00 */
[----:B--2---:R-:W-:-:S03]  /*10d0*/  IADD3 R14, P1, PT, R3, UR14, RZ ;  /* 0x0000000e030e7c10 */ /* 0x004fc6000ff3e0ff */
[----:B0-----:R0:W-:Y:S04]  /*10e0*/  STG.E desc[UR4][R16.64+0x18], R29 ;  /* 0x0000181d10007986 */ /* 0x0011e8000c101904 */
[----:B------:R-:W2:Y:S01]  /*10f0*/  LDG.E R26, desc[UR4][R10.64+0x18] ;  /* 0x000018040a1a7981 */ /* 0x000ea2000c1e1900 */
[----:B------:R-:W-:-:S03]  /*1100*/  IADD3.X R15, PT, PT, R4, UR15, RZ, P1, !PT ;  /* 0x0000000f040f7c10 */ /* 0x000fc60008ffe4ff */
[----:B------:R-:W-:Y:S04]  /*1110*/  LDS R29, [R6+0x388] ;  /* 0x00038800061d7984 */ /* 0x000fe80000000800 */
[----:B------:R-:W3:Y:S01]  /*1120*/  LDG.E R14, desc[UR4][R14.64+0x18] ;  /* 0x000018040e0e7981 */ /* 0x000ee2000c1e1900 */
[-C--:B--2---:R-:W-:Y:S01]  /*1130*/  FMUL R23, R23, R26.reuse ;  /* 0x0000001a17177220 */ /* 0x084fe20000400000 */
[----:B------:R-:W-:-:S03]  /*1140*/  FMUL R19, R22, R26 ;  /* 0x0000001a16137220 */ /* 0x000fc60000400000 */
[----:B------:R-:W-:Y:S01]  /*1150*/  FMUL R23, R0, R23 ;  /* 0x0000001700177220 */ /* 0x000fe20000400000 */
[----:B------:R-:W-:-:S03]  /*1160*/  FMUL R26, R2, R19 ;  /* 0x00000013021a7220 */ /* 0x000fc60000400000 */
[----:B------:R-:W-:Y:S01]  /*1170*/  FMUL R23, R23, UR6 ;  /* 0x0000000617177c20 */ /* 0x000fe20008400000 */
[----:B---3--:R-:W-:Y:S01]  /*1180*/  F2F.F64.F32 R24, R14 ;  /* 0x0000000e00187310 */ /* 0x008fe20000201800 */
[----:B------:R-:W-:-:S07]  /*1190*/  FMUL R26, R26, UR7 ;  /* 0x000000071a1a7c20 */ /* 0x000fce0008400000 */
[----:B------:R-:W2:Y:S08]  /*11a0*/  F2F.F64.F32 R18, R23 ;  /* 0x0000001700127310 */ /* 0x000eb00000201800 */
[----:B0-----:R-:W0:Y:S01]  /*11b0*/  F2F.F64.F32 R16, R26 ;  /* 0x0000001a00107310 */ /* 0x001e220000201800 */
[----:B--2---:R-:W-:-:S08]  /*11c0*/  DFMA R18, R20, R24, -R18 ;  /* 0x000000181412722b */ /* 0x004fd00000000812 */
[----:B0-----:R-:W-:-:S08]  /*11d0*/  DADD R16, R18, -R16 ;  /* 0x0000000012107229 */ /* 0x001fd00000000810 */
[----:B------:R-:W-:-:S06]  /*11e0*/  DMUL R24, R16, R12 ;  /* 0x0000000c10187228 */ /* 0x000fcc0000000000 */
[----:B------:R-:W0:Y:S01]  /*11f0*/  F2F.F32.F64 R27, R24 ;  /* 0x00000018001b7310 */ /* 0x000e220000301000 */
[----:B------:R-:W-:-:S04]  /*1200*/  IADD3 R16, P0, PT, R3, UR12, RZ ;  /* 0x0000000c03107c10 */ /* 0x000fc8000ff1e0ff */
[----:B------:R-:W-:Y:S02]  /*1210*/  IADD3.X R17, PT, PT, R4, UR13, RZ, P0, !PT ;  /* 0x0000000d04117c10 */ /* 0x000fe400087fe4ff */
[----:B-1----:R-:W-:-:S03]  /*1220*/  IADD3 R14, P1, PT, R3, UR10, RZ ;  /* 0x0000000a030e7c10 */ /* 0x002fc6000ff3e0ff */
[----:B0-----:R0:W-:Y:S04]  /*1230*/  STG.E desc[UR4][R16.64+0x18], R27 ;  /* 0x0000181b10007986 */ /* 0x0011e8000c101904 */
[----:B------:R-:W2:Y:S01]  /*1240*/  LDG.E R19, desc[UR4][R10.64+0x18] ;  /* 0x000018040a137981 */ /* 0x000ea2000c1e1900 */
[----:B------:R-:W-:-:S05]  /*1250*/  IADD3.X R15, PT, PT, R4, UR11, RZ, P1, !PT ;  /* 0x0000000b040f7c10 */ /* 0x000fca0008ffe4ff */
[----:B------:R1:W3:Y:S02]  /*1260*/  LDG.E R26, desc[UR4][R14.64+0x18] ;  /* 0x000018040e1a7981 */ /* 0x0002e4000c1e1900 */
[----:B-1----:R-:W1:Y:S01]  /*1270*/  LDC.64 R14, c[0x0][0x418] ;  /* 0x00010600ff0e7b82 */ /* 0x002e620000000a00 */
[----:B--2---:R-:W-:-:S04]  /*1280*/  FMUL R23, R22, R19 ;  /* 0x0000001316177220 */ /* 0x004fc80000400000 */
[-C--:B------:R-:W-:Y:S01]  /*1290*/  FMUL R0, R0, R23.reuse ;  /* 0x0000001700007220 */ /* 0x080fe20000400000 */
[----:B------:R-:W-:-:S03]  /*12a0*/  FMUL R2, R2, R23 ;  /* 0x0000001702027220 */ /* 0x000fc60000400000 */
[----:B------:R-:W-:Y:S01]  /*12b0*/  FMUL R0, R0, UR6 ;  /* 0x0000000600007c20 */ /* 0x000fe20008400000 */
[----:B---3--:R-:W-:Y:S01]  /*12c0*/  F2F.F64.F32 R18, R26 ;  /* 0x0000001a00127310 */ /* 0x008fe20000201800 */
[----:B------:R-:W-:-:S07]  /*12d0*/  FMUL R2, R2, UR7 ;  /* 0x0000000702027c20 */ /* 0x000fce0008400000 */
[----:B------:R-:W2:Y:S08]  /*12e0*/  F2F.F64.F32 R22, R0 ;  /* 0x0000000000167310 */ /* 0x000eb00000201800 */
[----:B------:R-:W3:Y:S01]  /*12f0*/  F2F.F64.F32 R24, R2 ;  /* 0x0000000200187310 */ /* 0x000ee20000201800 */
[----:B--2---:R-:W-:Y:S01]  /*1300*/  DFMA R18, R20, R18, -R22 ;  /* 0x000000121412722b */ /* 0x004fe20000000816 */
[----:B------:R-:W-:Y:S01]  /*1310*/  IADD3 R26, P0, PT, R3, UR8, RZ ;  /* 0x00000008031a7c10 */ /* 0x000fe2000ff1e0ff */
[----:B------:R-:W-:Y:S06]  /*1320*/  LDS R22, [R8+0x430] ;  /* 0x0004300008167984 */ /* 0x000fec0000000800 */
[----:B---3--:R-:W-:-:S08]  /*1330*/  DADD R18, R18, -R24 ;  /* 0x0000000012127229 */ /* 0x008fd00000000818 */
[----:B------:R-:W-:Y:S01]  /*1340*/  DMUL R24, R18, R12 ;  /* 0x0000000c12187228 */ /* 0x000fe20000000000 */
[----:B0-----:R-:W-:Y:S01]  /*1350*/  IADD3.X R27, PT, PT, R4, UR9, RZ, P0, !PT ;  /* 0x00000009041b7c10 */ /* 0x001fe200087fe4ff */
[----:B------:R-:W0:Y:S08]  /*1360*/  LDS R19, [R8+0x43c] ;  /* 0x00043c0008137984 */ /* 0x000e300000000800 */
[----:B------:R2:W3:Y:S02]  /*1370*/  F2F.F32.F64 R25, R24 ;  /* 0x0000001800197310 */ /* 0x0004e40000301000 */
[----:B--2---:R-:W2:Y:S04]  /*1380*/  LDS R24, [R6+0x598] ;  /* 0x0005980006187984 */ /* 0x004ea80000000800 */
[----:B---3--:R-:W-:Y:S04]  /*1390*/  STG.E desc[UR4][R26.64+0x18], R25 ;  /* 0x000018191a007986 */ /* 0x008fe8000c101904 */
[----:B-1----:R-:W3:Y:S04]  /*13a0*/  LDG.E R23, desc[UR4][R14.64+0x8] ;  /* 0x000008040e177981 */ /* 0x002ee8000c1e1900 */
[----:B------:R-:W4:Y:S04]  /*13b0*/  LDG.E R18, desc[UR4][R14.64+0x4] ;  /* 0x000004040e127981 */ /* 0x000f28000c1e1900 */
[----:B------:R-:W5:Y:S04]  /*13c0*/  LDG.E R0, desc[UR4][R14.64+0xc] ;  /* 0x00000c040e007981 */ /* 0x000f68000c1e1900 */
[----:B------:R-:W5:Y:S04]  /*13d0*/  LDG.E R16, desc[UR4][R14.64+0x10] ;  /* 0x000010040e107981 */ /* 0x000f68000c1e1900 */
[----:B------:R-:W5:Y:S04]  /*13e0*/  LDG.E R2, desc[UR4][R14.64+0x14] ;  /* 0x000014040e027981 */ /* 0x000f68000c1e1900 */
[----:B------:R1:W5:Y:S04]  /*13f0*/  LDG.E R17, desc[UR4][R14.64+0x18] ;  /* 0x000018040e117981 */ /* 0x000368000c1e1900 */
[----:B------:R-:W1:Y:S01]  /*1400*/  LDS R26, [R6+0x4e8] ;  /* 0x0004e800061a7984 */ /* 0x000e620000000800 */
[----:B0-----:R-:W-:-:S03]  /*1410*/  FADD R22, R19, -R22 ;  /* 0x8000001613167221 */ /* 0x001fc60000000000 */
[----:B------:R-:W-:Y:S01]  /*1420*/  LDS R25, [R6+0x648] ;  /* 0x0006480006197984 */ /* 0x000fe20000000800 */
[----:B--2---:R-:W-:-:S03]  /*1430*/  FADD R24, R24, -R29 ;  /* 0x8000001d18187221 */ /* 0x004fc60000000000 */
[----:B-1----:R-:W-:Y:S04]  /*1440*/  LDS R15, [R8+0x42c] ;  /* 0x00042c00080f7984 */ /* 0x002fe80000000800 */
[----:B------:R-:W-:Y:S01]  /*1450*/  LDS R14, [R6+0x6f8] ;  /* 0x0006f800060e7984 */ /* 0x000fe20000000800 */
[----:B------:R-:W-:-:S03]  /*1460*/  FADD R9, R9, -R28 ;  /* 0x8000001c09097221 */ /* 0x000fc60000000000 */
[----:B------:R-:W-:Y:S01]  /*1470*/  LDS R29, [R6+0xc8] ;  /* 0x0000c800061d7984 */ /* 0x000fe20000000800 */
[----:B------:R-:W-:-:S03]  /*1480*/  FADD R26, -R7, R26 ;  /* 0x0000001a071a7221 */ /* 0x000fc60000000100 */
[----:B------:R-:W0:Y:S02]  /*1490*/  LDS R7, [R6+0x228] ;  /* 0x0002280006077984 */ /* 0x000e240000000800 */
[----:B0-----:R-:W-:Y:S02]  /*14a0*/  FADD R7, R14, -R7 ;  /* 0x800000070e077221 */ /* 0x001fe40000000000 */
[----:B------:R-:W-:Y:S01]  /*14b0*/  LDS R14, [R8+0x424] ;  /* 0x00042400080e7984 */ /* 0x000fe20000000800 */
[----:B------:R-:W-:Y:S01]  /*14c0*/  BSSY.RECONVERGENT B0, `(.L_x_38) ;  /* 0x000002d000007945 */ /* 0x000fe20003800200 */
[C---:B---3--:R-:W-:Y:S01]  /*14d0*/  FMUL R19, R23.reuse, R22 ;  /* 0x0000001617137220 */ /* 0x048fe20000400000 */
[----:B------:R-:W-:Y:S01]  /*14e0*/  FMUL R23, R23, R24 ;  /* 0x0000001817177220 */ /* 0x000fe20000400000 */
[----:B------:R-:W0:Y:S04]  /*14f0*/  LDS R22, [R6+0x2d8] ;  /* 0x0002d80006167984 */ /* 0x000e280000000800 */
[----:B------:R-:W1:Y:S01]  /*1500*/  LDS R24, [R8+0x440] ;  /* 0x0004400008187984 */ /* 0x000e620000000800 */
[C---:B----4-:R-:W-:Y:S01]  /*1510*/  FFMA R9, R18.reuse, R9, R19 ;  /* 0x0000000912097223 */ /* 0x050fe20000000013 */
[----:B------:R-:W-:-:S02]  /*1520*/  FFMA R23, R18, R26, R23 ;  /* 0x0000001a12177223 */ /* 0x000fc40000000017 */
[----:B------:R-:W-:Y:S04]  /*1530*/  LDS R18, [R6+0x178] ;  /* 0x0001780006127984 */ /* 0x000fe80000000800 */
[----:B------:R-:W-:Y:S04]  /*1540*/  LDS R26, [R8+0x444] ;  /* 0x00044400081a7984 */ /* 0x000fe80000000800 */
[----:B------:R-:W-:Y:S01]  /*1550*/  LDS R19, [R8+0x44c] ;  /* 0x00044c0008137984 */ /* 0x000fe20000000800 */
[----:B0-----:R-:W-:-:S03]  /*1560*/  FADD R22, R25, -R22 ;  /* 0x8000001619167221 */ /* 0x001fc60000000000 */
[----:B------:R-:W-:Y:S01]  /*1570*/  LDS R25, [R8+0x428] ;  /* 0x0004280008197984 */ /* 0x000fe20000000800 */
[----:B-1----:R-:W-:-:S03]  /*1580*/  FADD R24, R24, -R15 ;  /* 0x8000000f18187221 */ /* 0x002fc60000000000 */
[----:B------:R-:W0:Y:S01]  /*1590*/  LDS R15, [R6+0x7a8] ;  /* 0x0007a800060f7984 */ /* 0x000e220000000800 */
[C---:B-----5:R-:W-:Y:S01]  /*15a0*/  FFMA R27, R0.reuse, R22, R23 ;  /* 0x00000016001b7223 */ /* 0x060fe20000000017 */
[----:B------:R-:W-:Y:S01]  /*15b0*/  FFMA R9, R0, R24, R9 ;  /* 0x0000001800097223 */ /* 0x000fe20000000009 */
[----:B------:R-:W1:Y:S01]  /*15c0*/  LDC R22, c[0x0][0x410] ;  /* 0x00010400ff167b82 */ /* 0x000e620000000800 */
[----:B------:R2:W3:Y:S04]  /*15d0*/  LDS R0, [R6+0x858] ;  /* 0x0008580006007984 */ /* 0x0004e80000000800 */
[----:B------:R-:W4:Y:S04]  /*15e0*/  LDS R23, [R8+0x448] ;  /* 0x0004480008177984 */ /* 0x000f280000000800 */
[----:B------:R-:W5:Y:S01]  /*15f0*/  LDS R24, [R8+0x420] ;  /* 0x0004200008187984 */ /* 0x000f620000000800 */
[----:B------:R-:W-:-:S02]  /*1600*/  FFMA R7, R16, R7, R27 ;  /* 0x0000000710077223 */ /* 0x000fc4000000001b */
[----:B-1----:R-:W1:Y:S01]  /*1610*/  MUFU.RCP R27, R22 ;  /* 0x00000016001b7308 */ /* 0x002e620000001000 */
[----:B0-----:R-:W-:-:S04]  /*1620*/  FADD R15, R15, -R18 ;  /* 0x800000120f0f7221 */ /* 0x001fc80000000000 */
[----:B--2---:R-:W-:Y:S01]  /*1630*/  FFMA R6, R2, R15, R7 ;  /* 0x0000000f02067223 */ /* 0x004fe20000000007 */
[----:B---3--:R-:W-:-:S04]  /*1640*/  FADD R0, R0, -R29 ;  /* 0x8000001d00007221 */ /* 0x008fc80000000000 */
[----:B------:R-:W-:Y:S01]  /*1650*/  FFMA R7, R17, R0, R6 ;  /* 0x0000000011077223 */ /* 0x000fe20000000006 */
[----:B-1----:R-:W-:-:S03]  /*1660*/  FFMA R18, R27, -R22, 1 ;  /* 0x3f8000001b127423 */ /* 0x002fc60000000816 */
[----:B------:R-:W0:Y:S01]  /*1670*/  FCHK P0, R7, R22 ;  /* 0x0000001607007302 */ /* 0x000e220000000000 */
[----:B------:R-:W-:Y:S01]  /*1680*/  FADD R25, R26, -R25 ;  /* 0x800000191a197221 */ /* 0x000fe20000000000 */
[----:B------:R-:W-:Y:S01]  /*1690*/  FFMA R0, R27, R18, R27 ;  /* 0x000000121b007223 */ /* 0x000fe2000000001b */
[----:B----4-:R-:W-:Y:S02]  /*16a0*/  FADD R14, R23, -R14 ;  /* 0x8000000e170e7221 */ /* 0x010fe40000000000 */
[----:B------:R-:W-:Y:S01]  /*16b0*/  FFMA R9, R16, R25, R9 ;  /* 0x0000001910097223 */ /* 0x000fe20000000009 */
[----:B------:R-:W-:Y:S01]  /*16c0*/  FFMA R15, R0, R7, RZ ;  /* 0x00000007000f7223 */ /* 0x000fe200000000ff */
[----:B-----5:R-:W-:Y:S02]  /*16d0*/  FADD R19, R19, -R24 ;  /* 0x8000001813137221 */ /* 0x020fe40000000000 */
[----:B------:R-:W-:Y:S01]  /*16e0*/  FFMA R14, R2, R14, R9 ;  /* 0x0000000e020e7223 */ /* 0x000fe20000000009 */
[----:B------:R-:W-:-:S03]  /*16f0*/  FFMA R2, R15, -R22, R7 ;  /* 0x800000160f027223 */ /* 0x000fc60000000007 */
[----:B------:R-:W-:Y:S01]  /*1700*/  FFMA R9, R17, R19, R14 ;  /* 0x0000001311097223 */ /* 0x000fe2000000000e */
[----:B------:R-:W-:Y:S01]  /*1710*/  FFMA R17, R0, R2, R15 ;  /* 0x0000000200117223 */ /* 0x000fe2000000000f */
[----:B0-----:R-:W-:Y:S06]  /*1720*/  @!P0 BRA `(.L_x_39) ;  /* 0x0000000000188947 */ /* 0x001fec0003800000 */
[----:B------:R-:W0:Y:S01]  /*1730*/  LDCU UR6, c[0x0][0x410] ;  /* 0x00008200ff0677ac */ /* 0x000e220008000800 */
[----:B------:R-:W-:Y:S02]  /*1740*/  MOV R15, R7 ;  /* 0x00000007000f7202 */ /* 0x000fe40000000f00 */
[----:B------:R-:W-:Y:S01]  /*1750*/  MOV R17, 0x1780 ;  /* 0x0000178000117802 */ /* 0x000fe20000000f00 */
[----:B0-----:R-:W-:-:S07]  /*1760*/  IMAD.U32 R14, RZ, RZ, UR6 ;  /* 0x00000006ff0e7e24 */ /* 0x001fce000f8e00ff */
[----:B------:R-:W-:Y:S05]  /*1770*/  CALL.REL.NOINC `($__internal_2_$__cuda_sm3x_div_rn_noftz_f32_slowpath) ;  /* 0x0000000400547944 */ /* 0x000fea0003c00000 */
[----:B------:R-:W-:-:S07]  /*1780*/  MOV R17, R19 ;  /* 0x0000001300117202 */ /* 0x000fce0000000f00 */
.L_x_39:
[----:B------:R-:W-:Y:S05]  /*1790*/  BSYNC.RECONVERGENT B0 ;  /* 0x0000000000007941 */ /* 0x000fea0003800200 */
.L_x_38:
        /* <DEDUP_REMOVED lines=15> */
[----:B------:R-:W-:Y:S02]  /*1890*/  MOV R15, R9 ;  /* 0x00000009000f7202 */ /* 0x000fe40000000f00 */
[----:B------:R-:W-:Y:S01]  /*18a0*/  MOV R17, 0x18d0 ;  /* 0x000018d000117802 */ /* 0x000fe20000000f00 */
[----:B0-----:R-:W-:-:S07]  /*18b0*/  IMAD.U32 R14, RZ, RZ, UR6 ;  /* 0x00000006ff0e7e24 */ /* 0x001fce000f8e00ff */
[----:B------:R-:W-:Y:S05]  /*18c0*/  CALL.REL.NOINC `($__internal_2_$__cuda_sm3x_div_rn_noftz_f32_slowpath) ;  /* 0x0000000400007944 */ /* 0x000fea0003c00000 */
.L_x_41:
[----:B------:R-:W-:Y:S05]  /*18d0*/  BSYNC.RECONVERGENT B0 ;  /* 0x0000000000007941 */ /* 0x000fea0003800200 */
.L_x_40:
[----:B------:R-:W0:Y:S01]  /*18e0*/  LDCU.64 UR6, c[0x0][0x390] ;  /* 0x00007200ff0677ac */ /* 0x000e220008000a00 */
[----:B------:R-:W1:Y:S01]  /*18f0*/  LDCU.128 UR8, c[0x0][0x3d0] ;  /* 0x00007a00ff0877ac */ /* 0x000e620008000c00 */
[----:B0-----:R-:W-:-:S04]  /*1900*/  IADD3 R14, P0, PT, R3, UR6, RZ ;  /* 0x00000006030e7c10 */ /* 0x001fc8000ff1e0ff */
[----:B------:R-:W-:Y:S01]  /*1910*/  IADD3.X R15, PT, PT, R4, UR7, RZ, P0, !PT ;  /* 0x00000007040f7c10 */ /* 0x000fe200087fe4ff */
[----:B------:R-:W0:Y:S01]  /*1920*/  LDCU.64 UR6, c[0x0][0x420] ;  /* 0x00008400ff0677ac */ /* 0x000e220008000a00 */
[----:B-1----:R-:W-:-:S03]  /*1930*/  IADD3 R16, P1, PT, R3, UR10, RZ ;  /* 0x0000000a03107c10 */ /* 0x002fc6000ff3e0ff */
[----:B------:R-:W-:Y:S01]  /*1940*/  STG.E desc[UR4][R14.64+0x18], R19 ;  /* 0x000018130e007986 */ /* 0x000fe2000c101904 */
[----:B------:R-:W-:-:S03]  /*1950*/  IADD3.X R17, PT, PT, R4, UR11, RZ, P1, !PT ;  /* 0x0000000b04117c10 */ /* 0x000fc60008ffe4ff */
[----:B------:R-:W2:Y:S04]  /*1960*/  LDG.E R10, desc[UR4][R10.64+0x18] ;  /* 0x000018040a0a7981 */ /* 0x000ea8000c1e1900 */
[----:B------:R-:W3:Y:S01]  /*1970*/  LDG.E R16, desc[UR4][R16.64+0x18] ;  /* 0x0000180410107981 */ /* 0x000ee2000c1e1900 */
[----:B------:R-:W-:-:S04]  /*1980*/  IADD3 R2, P0, PT, R3, UR8, RZ ;  /* 0x0000000803027c10 */ /* 0x000fc8000ff1e0ff */
[----:B------:R-:W-:Y:S01]  /*1990*/  IADD3.X R3, PT, PT, R4, UR9, RZ, P0, !PT ;  /* 0x0000000904037c10 */ /* 0x000fe200087fe4ff */
[----:B0-----:R-:W-:-:S04]  /*19a0*/  FMUL R0, R7, UR7 ;  /* 0x0000000707007c20 */ /* 0x001fc80008400000 */
[----:B------:R-:W-:Y:S01]  /*19b0*/  FFMA R0, R9, UR6, R0 ;  /* 0x0000000609007c23 */ /* 0x000fe20008000000 */
[----:B--2---:R-:W-:-:S04]  /*19c0*/  FMUL R5, R5, R10 ;  /* 0x0000000a05057220 */ /* 0x004fc80000400000 */
[----:B------:R-:W-:Y:S01]  /*19d0*/  FMUL R0, R5, R0 ;  /* 0x0000000005007220 */ /* 0x000fe20000400000 */
[----:B---3--:R-:W-:Y:S08]  /*19e0*/  F2F.F64.F32 R6, R16 ;  /* 0x0000001000067310 */ /* 0x008ff00000201800 */
[----:B------:R-:W0:Y:S02]  /*19f0*/  F2F.F64.F32 R8, R0 ;  /* 0x0000000000087310 */ /* 0x000e240000201800 */
[----:B0-----:R-:W-:-:S08]  /*1a00*/  DFMA R6, R20, R6, -R8 ;  /* 0x000000061406722b */ /* 0x001fd00000000808 */
[----:B------:R-:W-:-:S10]  /*1a10*/  DMUL R6, R6, R12 ;  /* 0x0000000c06067228 */ /* 0x000fd40000000000 */
[----:B------:R-:W0:Y:S02]  /*1a20*/  F2F.F32.F64 R7, R6 ;  /* 0x0000000600077310 */ /* 0x000e240000301000 */
[----:B0-----:R-:W-:Y:S01]  /*1a30*/  STG.E desc[UR4][R2.64+0x18], R7 ;  /* 0x0000180702007986 */ /* 0x001fe2000c101904 */
[----:B------:R-:W-:Y:S05]  /*1a40*/  EXIT ;  /* 0x000000000000794d */ /* 0x000fea0003800000 */
        .weak           $__internal_1_$__cuda_sm20_dblrcp_rn_slowpath_v3
        .type           $__internal_1_$__cuda_sm20_dblrcp_rn_slowpath_v3,@function
        .size           $__internal_1_$__cuda_sm20_dblrcp_rn_slowpath_v3,($__internal_2_$__cuda_sm3x_div_rn_noftz_f32_slowpath - $__internal_1_$__cuda_sm20_dblrcp_rn_slowpath_v3)
$__internal_1_$__cuda_sm20_dblrcp_rn_slowpath_v3:
[----:B------:R-:W-:Y:S01]  /*1a50*/  DSETP.GTU.AND P0, PT, |R10|, +INF , PT ;  /* 0x7ff000000a00742a */ /* 0x000fe20003f0c200 */
[----:B------:R-:W-:-:S13]  /*1a60*/  BSSY.RECONVERGENT B1, `(.L_x_42) ;  /* 0x0000024000017945 */ /* 0x000fda0003800200 */
[----:B------:R-:W-:Y:S05]  /*1a70*/  @P0 BRA `(.L_x_43) ;  /* 0x0000000000800947 */ /* 0x000fea0003800000 */
[----:B------:R-:W-:-:S04]  /*1a80*/  LOP3.LUT R14, R11, 0x7fffffff, RZ, 0xc0, !PT ;  /* 0x7fffffff0b0e7812 */ /* 0x000fc800078ec0ff */
[----:B------:R-:W-:-:S04]  /*1a90*/  IADD3 R12, PT, PT, R14, -0x1, RZ ;  /* 0xffffffff0e0c7810 */ /* 0x000fc80007ffe0ff */
[----:B------:R-:W-:-:S13]  /*1aa0*/  ISETP.GE.U32.AND P0, PT, R12, 0x7fefffff, PT ;  /* 0x7fefffff0c00780c */ /* 0x000fda0003f06070 */
[----:B------:R-:W-:Y:S02]  /*1ab0*/  @P0 LOP3.LUT R13, R11, 0x7ff00000, RZ, 0x3c, !PT ;  /* 0x7ff000000b0d0812 */ /* 0x000fe400078e3cff */
[----:B------:R-:W-:Y:S01]  /*1ac0*/  @P0 MOV R12, RZ ;  /* 0x000000ff000c0202 */ /* 0x000fe20000000f00 */
[----:B------:R-:W-:Y:S06]  /*1ad0*/  @P0 BRA `(.L_x_44) ;  /* 0x0000000000700947 */ /* 0x000fec0003800000 */
[----:B------:R-:W-:-:S13]  /*1ae0*/  ISETP.GE.U32.AND P0, PT, R14, 0x1000001, PT ;  /* 0x010000010e00780c */ /* 0x000fda0003f06070 */
[----:B------:R-:W-:Y:S05]  /*1af0*/  @!P0 BRA `(.L_x_45) ;  /* 0x0000000000388947 */ /* 0x000fea0003800000 */
[----:B------:R-:W-:Y:S01]  /*1b00*/  IADD3 R17, PT, PT, R11, -0x3fe00000, RZ ;  /* 0xc02000000b117810 */ /* 0x000fe20007ffe0ff */
[----:B------:R-:W-:Y:S01]  /*1b10*/  IMAD.MOV.U32 R16, RZ, RZ, R10 ;  /* 0x000000ffff107224 */ /* 0x000fe200078e000a */
[----:B------:R-:W-:Y:S02]  /*1b20*/  MOV R12, R15 ;  /* 0x0000000f000c7202 */ /* 0x000fe40000000f00 */
[----:B------:R-:W0:Y:S04]  /*1b30*/  MUFU.RCP64H R13, R17 ;  /* 0x00000011000d7308 */ /* 0x000e280000001800 */
[----:B0-----:R-:W-:-:S08]  /*1b40*/  DFMA R14, -R16, R12, 1 ;  /* 0x3ff00000100e742b */ /* 0x001fd0000000010c */
[----:B------:R-:W-:-:S08]  /*1b50*/  DFMA R14, R14, R14, R14 ;  /* 0x0000000e0e0e722b */ /* 0x000fd0000000000e */
[----:B------:R-:W-:-:S08]  /*1b60*/  DFMA R14, R12, R14, R12 ;  /* 0x0000000e0c0e722b */ /* 0x000fd0000000000c */
[----:B------:R-:W-:-:S08]  /*1b70*/  DFMA R12, -R16, R14, 1 ;  /* 0x3ff00000100c742b */ /* 0x000fd0000000010e */
[----:B------:R-:W-:-:S08]  /*1b80*/  DFMA R12, R14, R12, R14 ;  /* 0x0000000c0e0c722b */ /* 0x000fd0000000000e */
[----:B------:R-:W-:-:S08]  /*1b90*/  DMUL R12, R12, 2.2250738585072013831e-308 ;  /* 0x001000000c0c7828 */ /* 0x000fd00000000000 */
[----:B------:R-:W-:-:S08]  /*1ba0*/  DFMA R10, -R10, R12, 1 ;  /* 0x3ff000000a0a742b */ /* 0x000fd0000000010c */
[----:B------:R-:W-:-:S08]  /*1bb0*/  DFMA R10, R10, R10, R10 ;  /* 0x0000000a0a0a722b */ /* 0x000fd0000000000a */
[----:B------:R-:W-:Y:S01]  /*1bc0*/  DFMA R12, R12, R10, R12 ;  /* 0x0000000a0c0c722b */ /* 0x000fe2000000000c */
[----:B------:R-:W-:Y:S10]  /*1bd0*/  BRA `(.L_x_44) ;  /* 0x0000000000307947 */ /* 0x000ff40003800000 */
.L_x_45:
[----:B------:R-:W-:Y:S01]  /*1be0*/  DMUL R10, R10, 8.11296384146066816958e+31 ;  /* 0x469000000a0a7828 */ /* 0x000fe20000000000 */
[----:B------:R-:W-:-:S05]  /*1bf0*/  MOV R12, R15 ;  /* 0x0000000f000c7202 */ /* 0x000fca0000000f00 */
[----:B------:R-:W0:Y:S02]  /*1c00*/  MUFU.RCP64H R13, R11 ;  /* 0x0000000b000d7308 */ /* 0x000e240000001800 */
[----:B0-----:R-:W-:-:S08]  /*1c10*/  DFMA R14, -R10, R12, 1 ;  /* 0x3ff000000a0e742b */ /* 0x001fd0000000010c */
[----:B------:R-:W-:-:S08]  /*1c20*/  DFMA R14, R14, R14, R14 ;  /* 0x0000000e0e0e722b */ /* 0x000fd0000000000e */
[----:B------:R-:W-:-:S08]  /*1c30*/  DFMA R14, R12, R14, R12 ;  /* 0x0000000e0c0e722b */ /* 0x000fd0000000000c */
[----:B------:R-:W-:-:S08]  /*1c40*/  DFMA R12, -R10, R14, 1 ;  /* 0x3ff000000a0c742b */ /* 0x000fd0000000010e */
[----:B------:R-:W-:-:S08]  /*1c50*/  DFMA R12, R14, R12, R14 ;  /* 0x0000000c0e0c722b */ /* 0x000fd0000000000e */
[----:B------:R-:W-:Y:S01]  /*1c60*/  DMUL R12, R12, 8.11296384146066816958e+31 ;  /* 0x469000000c0c7828 */ /* 0x000fe20000000000 */
[----:B------:R-:W-:Y:S10]  /*1c70*/  BRA `(.L_x_44) ;  /* 0x0000000000087947 */ /* 0x000ff40003800000 */
.L_x_43:
[----:B------:R-:W-:Y:S02]  /*1c80*/  LOP3.LUT R13, R11, 0x80000, RZ, 0xfc, !PT ;  /* 0x000800000b0d7812 */ /* 0x000fe400078efcff */
[----:B------:R-:W-:-:S07]  /*1c90*/  MOV R12, R10 ;  /* 0x0000000a000c7202 */ /* 0x000fce0000000f00 */
.L_x_44:
[----:B------:R-:W-:Y:S05]  /*1ca0*/  BSYNC.RECONVERGENT B1 ;  /* 0x0000000000017941 */ /* 0x000fea0003800200 */
.L_x_42:
[----:B------:R-:W-:-:S04]  /*1cb0*/  IMAD.MOV.U32 R21, RZ, RZ, 0x0 ;  /* 0x00000000ff157424 */ /* 0x000fc800078e00ff */
[----:B------:R-:W-:Y:S05]  /*1cc0*/  RET.REL.NODEC R20 `(_Z18rfwd_txxzzxzpp_newPfS_S_S_S_S_S_S_S_S_S_S_S_S_S_S_S_fffS_ffiiiiiiS_) ;  /* 0xffffffe014cc7950 */ /* 0x000fea0003c3ffff */
        .weak           $__internal_2_$__cuda_sm3x_div_rn_noftz_f32_slowpath
        .type           $__internal_2_$__cuda_sm3x_div_rn_noftz_f32_slowpath,@function
        .size           $__internal_2_$__cuda_sm3x_div_rn_noftz_f32_slowpath,(.L_x_680 - $__internal_2_$__cuda_sm3x_div_rn_noftz_f32_slowpath)
$__internal_2_$__cuda_sm3x_div_rn_noftz_f32_slowpath:
[----:B------:R-:W-:Y:S01]  /*1cd0*/  SHF.R.U32.HI R16, RZ, 0x17, R14 ;  /* 0x00000017ff107819 */ /* 0x000fe2000001160e */
[----:B------:R-:W-:Y:S01]  /*1ce0*/  BSSY.RECONVERGENT B1, `(.L_x_46) ;  /* 0x0000063000017945 */ /* 0x000fe20003800200 */
[----:B------:R-:W-:Y:S02]  /*1cf0*/  SHF.R.U32.HI R19, RZ, 0x17, R15 ;  /* 0x00000017ff137819 */ /* 0x000fe4000001160f */
[----:B------:R-:W-:Y:S02]  /*1d00*/  LOP3.LUT R16, R16, 0xff, RZ, 0xc0, !PT ;  /* 0x000000ff10107812 */ /* 0x000fe400078ec0ff */
[----:B------:R-:W-:Y:S02]  /*1d10*/  LOP3.LUT R19, R19, 0xff, RZ, 0xc0, !PT ;  /* 0x000000ff13137812 */ /* 0x000fe400078ec0ff */
[----:B------:R-:W-:Y:S02]  /*1d20*/  IADD3 R25, PT, PT, R16, -0x1, RZ ;  /* 0xffffffff10197810 */ /* 0x000fe40007ffe0ff */
[----:B------:R-:W-:-:S02]  /*1d30*/  IADD3 R23, PT, PT, R19, -0x1, RZ ;  /* 0xffffffff13177810 */ /* 0x000fc40007ffe0ff */
[----:B------:R-:W-:Y:S02]  /*1d40*/  ISETP.GT.U32.AND P0, PT, R25, 0xfd, PT ;  /* 0x000000fd1900780c */ /* 0x000fe40003f04070 */
[----:B------:R-:W-:Y:S02]  /*1d50*/  MOV R24, R15 ;  /* 0x0000000f00187202 */ /* 0x000fe40000000f00 */
        /* <DEDUP_REMOVED lines=21> */
[----:B------:R-:W-:Y:S01]  /*1eb0*/  @P0 MOV R18, RZ ;  /* 0x000000ff00120202 */ /* 0x000fe20000000f00 */
[----:B------:R-:W-:Y:S01]  /*1ec0*/  @!P0 FFMA R24, R15, 1.84467440737095516160e+19, RZ ;  /* 0x5f8000000f188823 */ /* 0x000fe200000000ff */
[----:B------:R-:W-:Y:S01]  /*1ed0*/  @!P0 MOV R18, 0xffffffc0 ;  /* 0xffffffc000128802 */ /* 0x000fe20000000f00 */
[----:B------:R-:W-:-:S03]  /*1ee0*/  @!P1 FFMA R14, R14, 1.84467440737095516160e+19, RZ ;  /* 0x5f8000000e0e9823 */ /* 0x000fc600000000ff */
[----:B------:R-:W-:-:S07]  /*1ef0*/  @!P1 IADD3 R18, PT, PT, R18, 0x40, RZ ;  /* 0x0000004012129810 */ /* 0x000fce0007ffe0ff */
.L_x_47:
[----:B------:R-:W-:Y:S01]  /*1f00*/  LEA R15, R16, 0xc0800000, 0x17 ;  /* 0xc0800000100f7811 */ /* 0x000fe200078eb8ff */
[----:B------:R-:W-:Y:S01]  /*1f10*/  BSSY.RECONVERGENT B2, `(.L_x_52) ;  /* 0x0000036000027945 */ /* 0x000fe20003800200 */
[----:B------:R-:W-:-:S03]  /*1f20*/  IADD3 R19, PT, PT, R19, -0x7f, RZ ;  /* 0xffffff8113137810 */ /* 0x000fc60007ffe0ff */
[----:B------:R-:W-:Y:S02]  /*1f30*/  IMAD.IADD R25, R14, 0x1, -R15 ;  /* 0x000000010e197824 */ /* 0x000fe400078e0a0f */
[C---:B------:R-:W-:Y:S01]  /*1f40*/  IMAD R14, R19.reuse, -0x800000, R24 ;  /* 0xff800000130e7824 */ /* 0x040fe200078e0218 */
[----:B------:R-:W-:Y:S01]  /*1f50*/  IADD3 R19, PT, PT, R19, 0x7f, -R16 ;  /* 0x0000007f13137810 */ /* 0x000fe20007ffe810 */
[----:B------:R-:W0:Y:S01]  /*1f60*/  MUFU.RCP R28, R25 ;  /* 0x00000019001c7308 */ /* 0x000e220000001000 */
[----:B------:R-:W-:Y:S02]  /*1f70*/  FADD.FTZ R15, -R25, -RZ ;  /* 0x800000ff190f7221 */ /* 0x000fe40000010100 */
[----:B------:R-:W-:Y:S02]  /*1f80*/  IADD3 R19, PT, PT, R19, R18, RZ ;  /* 0x0000001213137210 */ /* 0x000fe40007ffe0ff */
        /* <DEDUP_REMOVED lines=8> */
[----:B------:R-:W-:-:S04]  /*2010*/  LOP3.LUT R16, R16, 0xff, RZ, 0xc0, !PT ;  /* 0x000000ff10107812 */ /* 0x000fc800078ec0ff */
[----:B------:R-:W-:-:S05]  /*2020*/  IADD3 R16, PT, PT, R16, R19, RZ ;  /* 0x0000001310107210 */ /* 0x000fca0007ffe0ff */
        /* <DEDUP_REMOVED lines=10> */
[-CC-:B------:R-:W-:Y:S01]  /*20d0*/  FFMA.RZ R18, R24, R14.reuse, R23.reuse ;  /* 0x0000000e18127223 */ /* 0x180fe2000000c017 */
[C---:B------:R-:W-:Y:S02]  /*20e0*/  ISETP.NE.AND P2, PT, R16.reuse, RZ, PT ;  /* 0x000000ff1000720c */ /* 0x040fe40003f45270 */
[----:B------:R-:W-:Y:S02]  /*20f0*/  ISETP.NE.AND P1, PT, R16, RZ, PT ;  /* 0x000000ff1000720c */ /* 0x000fe40003f25270 */
[----:B------:R-:W-:Y:S01]  /*2100*/  LOP3.LUT R19, R18, 0x7fffff, RZ, 0xc0, !PT ;  /* 0x007fffff12137812 */ /* 0x000fe200078ec0ff */
[CCC-:B------:R-:W-:Y:S01]  /*2110*/  FFMA.RP R18, R24.reuse, R14.reuse, R23.reuse ;  /* 0x0000000e18127223 */ /* 0x1c0fe20000008017 */
[----:B------:R-:W-:Y:S01]  /*2120*/  FFMA.RM R23, R24, R14, R23 ;  /* 0x0000000e18177223 */ /* 0x000fe20000004017 */
[----:B------:R-:W-:Y:S02]  /*2130*/  IADD3 R14, PT, PT, R16, 0x20, RZ ;  /* 0x00000020100e7810 */ /* 0x000fe40007ffe0ff */
[----:B------:R-:W-:-:S02]  /*2140*/  LOP3.LUT R19, R19, 0x800000, RZ, 0xfc, !PT ;  /* 0x0080000013137812 */ /* 0x000fc400078efcff */
[----:B------:R-:W-:Y:S02]  /*2150*/  IADD3 R16, PT, PT, -R16, RZ, RZ ;  /* 0x000000ff10107210 */ /* 0x000fe40007ffe1ff */
[----:B------:R-:W-:Y:S02]  /*2160*/  SHF.L.U32 R14, R19, R14, RZ ;  /* 0x0000000e130e7219 */ /* 0x000fe400000006ff */
[----:B------:R-:W-:Y:S02]  /*2170*/  FSETP.NEU.FTZ.AND P0, PT, R18, R23, PT ;  /* 0x000000171200720b */ /* 0x000fe40003f1d000 */
[----:B------:R-:W-:Y:S02]  /*2180*/  SEL R16, R16, RZ, P2 ;  /* 0x000000ff10107207 */ /* 0x000fe40001000000 */
[----:B------:R-:W-:Y:S02]  /*2190*/  ISETP.NE.AND P1, PT, R14, RZ, P1 ;  /* 0x000000ff0e00720c */ /* 0x000fe40000f25270 */
[----:B------:R-:W-:-:S02]  /*21a0*/  SHF.R.U32.HI R16, RZ, R16, R19 ;  /* 0x00000010ff107219 */ /* 0x000fc40000011613 */
[----:B------:R-:W-:Y:S02]  /*21b0*/  PLOP3.LUT P0, PT, P0, P1, PT, 0xf8, 0x8f ;  /* 0x00000000008f781c */ /* 0x000fe40000703f70 */
[----:B------:R-:W-:Y:S02]  /*21c0*/  SHF.R.U32.HI R19, RZ, 0x1, R16 ;  /* 0x00000001ff137819 */ /* 0x000fe40000011610 */
[----:B------:R-:W-:-:S04]  /*21d0*/  SEL R14, RZ, 0x1, !P0 ;  /* 0x00000001ff0e7807 */ /* 0x000fc80004000000 */
[----:B------:R-:W-:-:S04]  /*21e0*/  LOP3.LUT R23, R14, 0x1, R19, 0xf8, !PT ;  /* 0x000000010e177812 */ /* 0x000fc800078ef813 */
[----:B------:R-:W-:-:S04]  /*21f0*/  LOP3.LUT R16, R23, R16, RZ, 0xc0, !PT ;  /* 0x0000001017107212 */ /* 0x000fc800078ec0ff */
[----:B------:R-:W-:-:S04]  /*2200*/  IADD3 R16, PT, PT, R19, R16, RZ ;  /* 0x0000001013107210 */ /* 0x000fc80007ffe0ff */
[----:B------:R-:W-:Y:S01]  /*2210*/  LOP3.LUT R15, R16, R15, RZ, 0xfc, !PT ;  /* 0x0000000f100f7212 */ /* 0x000fe200078efcff */
[----:B------:R-:W-:Y:S06]  /*2220*/  BRA `(.L_x_55) ;  /* 0x0000000000107947 */ /* 0x000fec0003800000 */
.L_x_54:
[----:B------:R-:W-:-:S04]  /*2230*/  LOP3.LUT R15, R15, 0x80000000, RZ, 0xc0, !PT ;  /* 0x800000000f0f7812 */ /* 0x000fc800078ec0ff */
[----:B------:R-:W-:Y:S01]  /*2240*/  LOP3.LUT R15, R15, 0x7f800000, RZ, 0xfc, !PT ;  /* 0x7f8000000f0f7812 */ /* 0x000fe200078efcff */
[----:B------:R-:W-:Y:S06]  /*2250*/  BRA `(.L_x_55) ;  /* 0x0000000000047947 */ /* 0x000fec0003800000 */
.L_x_53:
[----:B------:R-:W-:-:S07]  /*2260*/  IMAD R15, R19, 0x800000, R15 ;  /* 0x00800000130f7824 */ /* 0x000fce00078e020f */
.L_x_55:
[----:B------:R-:W-:Y:S05]  /*2270*/  BSYNC.RECONVERGENT B2 ;  /* 0x0000000000027941 */ /* 0x000fea0003800200 */
.L_x_52:
[----:B------:R-:W-:Y:S05]  /*2280*/  BRA `(.L_x_56) ;  /* 0x0000000000207947 */ /* 0x000fea0003800000 */
.L_x_51:
[----:B------:R-:W-:-:S04]  /*2290*/  LOP3.LUT R14, R14, 0x80000000, R24, 0x48, !PT ;  /* 0x800000000e0e7812 */ /* 0x000fc800078e4818 */
[----:B------:R-:W-:Y:S01]  /*22a0*/  LOP3.LUT R15, R14, 0x7f800000, RZ, 0xfc, !PT ;  /* 0x7f8000000e0f7812 */ /* 0x000fe200078efcff */
[----:B------:R-:W-:Y:S06]  /*22b0*/  BRA `(.L_x_56) ;  /* 0x0000000000147947 */ /* 0x000fec0003800000 */
.L_x_50:
[----:B------:R-:W-:Y:S01]  /*22c0*/  LOP3.LUT R15, R14, 0x80000000, R24, 0x48, !PT ;  /* 0x800000000e0f7812 */ /* 0x000fe200078e4818 */
[----:B------:R-:W-:Y:S06]  /*22d0*/  BRA `(.L_x_56) ;  /* 0x00000000000c7947 */ /* 0x000fec0003800000 */
.L_x_49:
[----:B------:R-:W0:Y:S01]  /*22e0*/  MUFU.RSQ R15, -QNAN ;  /* 0xffc00000000f7908 */ /* 0x000e220000001400 */
[----:B------:R-:W-:Y:S05]  /*22f0*/  BRA `(.L_x_56) ;  /* 0x0000000000047947 */ /* 0x000fea0003800000 */
.L_x_48:
[----:B------:R-:W-:-:S07]  /*2300*/  FADD.FTZ R15, R15, R14 ;  /* 0x0000000e0f0f7221 */ /* 0x000fce0000010000 */
.L_x_56:
[----:B------:R-:W-:Y:S05]  /*2310*/  BSYNC.RECONVERGENT B1 ;  /* 0x0000000000017941 */ /* 0x000fea0003800200 */
.L_x_46:
[----:B0-----:R-:W-:Y:S01]  /*2320*/  MOV R19, R15 ;  /* 0x0000000f00137202 */ /* 0x001fe20000000f00 */
[----:B------:R-:W-:Y:S01]  /*2330*/  HFMA2 R15, -RZ, RZ, 0, 0 ;  /* 0x00000000ff0f7431 */ /* 0x000fe200000001ff */
[----:B------:R-:W-:-:S04]  /*2340*/  MOV R14, R17 ;  /* 0x00000011000e7202 */ /* 0x000fc80000000f00 */
[----:B------:R-:W-:Y:S05]  /*2350*/  RET.REL.NODEC R14 `(_Z18rfwd_txxzzxzpp_newPfS_S_S_S_S_S_S_S_S_S_S_S_S_S_S_S_fffS_ffiiiiiiS_) ;  /* 0xffffffdc0e287950 */ /* 0x000fea0003c3ffff */
.L_x_57:
        /* <DEDUP_REMOVED lines=10> */
.L_x_680:


//--------------------- .text._Z14rfwd_txxzzxzppPfS_S_S_S_S_S_S_S_S_S_S_S_fS_ffiiiiiiS_ --------------------------
	.section	.text._Z14rfwd_txxzzxzppPfS_S_S_S_S_S_S_S_S_S_S_S_fS_ffiiiiiiS_,"ax",@progbits
	.align	128
        .global         _Z14rfwd_txxzzxzppPfS_S_S_S_S_S_S_S_S_S_S_S_fS_ffiiiiiiS_
        .type           _Z14rfwd_txxzzxzppPfS_S_S_S_S_S_S_S_S_S_S_S_fS_ffiiiiiiS_,@function
        .size           _Z14rfwd_txxzzxzppPfS_S_S_S_S_S_S_S_S_S_S_S_fS_ffiiiiiiS_,(.L_x_682 - _Z14rfwd_txxzzxzppPfS_S_S_S_S_S_S_S_S_S_S_S_fS_ffiiiiiiS_)
        .other          _Z14rfwd_txxzzxzppPfS_S_S_S_S_S_S_S_S_S_S_S_fS_ffiiiiiiS_,@"STO_CUDA_ENTRY STV_DEFAULT"
_Z14rfwd_txxzzxzppPfS_S_S_S_S_S_S_S_S_S_S_S_fS_ffiiiiiiS_:
.text._Z14rfwd_txxzzxzppPfS_S_S_S_S_S_S_S_S_S_S_S_fS_ffiiiiiiS_:
        /* <DEDUP_REMOVED lines=11> */
[----:B------:R-:W-:Y:S01]  /*00b0*/  IADD3 R2, PT, PT, R2, 0x1340, RZ ;  /* 0x0000134002027810 */ /* 0x000fe20007ffe0ff */
[----:B--2---:R-:W-:-:S03]  /*00c0*/  IMAD R5, R0, 0xb0, R3 ;  /* 0x000000b000057824 */ /* 0x004fc600078e0203 */
[----:B------:R-:W-:Y:S01]  /*00d0*/  LEA R11, R11, R2, 0x18 ;  /* 0x000000020b0b7211 */ /* 0x000fe200078ec0ff */
[----:B------:R-:W-:Y:S02]  /*00e0*/  IMAD R7, R0, -0xb0, R3 ;  /* 0xffffff5000077824 */ /* 0x000fe400078e0203 */
[----:B----4-:R-:W-:Y:S01]  /*00f0*/  IMAD R2, R15, UR5, R0 ;  /* 0x000000050f027c24 */ /* 0x010fe2000f8e0200 */
[C---:B---3--:R-:W-:Y:S01]  /*0100*/  LEA R3, R12.reuse, R5, 0x2 ;  /* 0x000000050c037211 */ /* 0x048fe200078e10ff */
[C---:B------:R-:W-:Y:S01]  /*0110*/  IMAD R4, R12.reuse, -0x4, R7 ;  /* 0xfffffffc0c047824 */ /* 0x040fe200078e0207 */
[----:B------:R-:W-:Y:S01]  /*0120*/  LEA R6, R12, R7, 0x2 ;  /* 0x000000070c067211 */ /* 0x000fe200078e10ff */
[C-C-:B------:R-:W-:Y:S02]  /*0130*/  IMAD R15, R0.reuse, 0xb0, R11.reuse ;  /* 0x000000b0000f7824 */ /* 0x140fe400078e020b */
[----:B------:R-:W-:Y:S01]  /*0140*/  IMAD R11, R0, -0xb0, R11 ;  /* 0xffffff50000b7824 */ /* 0x000fe200078e020b */
[----:B------:R-:W-:Y:S01]  /*0150*/  STS [R3+0x438], RZ ;  /* 0x000438ff03007388 */ /* 0x000fe20000000800 */
[----:B-1----:R-:W-:-:S02]  /*0160*/  IMAD R13, R13, UR4, R12 ;  /* 0x000000040d0d7c24 */ /* 0x002fc4000f8e020c */
[C---:B------:R-:W-:Y:S01]  /*0170*/  IMAD R5, R12.reuse, -0x4, R5 ;  /* 0xfffffffc0c057824 */ /* 0x040fe200078e0205 */
[----:B------:R-:W-:Y:S01]  /*0180*/  STS [R3], RZ ;  /* 0x000000ff03007388 */ /* 0x000fe20000000800 */
[C-C-:B------:R-:W-:Y:S02]  /*0190*/  IMAD R7, R12.reuse, 0x4, R15.reuse ;  /* 0x000000040c077824 */ /* 0x140fe400078e020f */
[----:B------:R-:W-:Y:S01]  /*01a0*/  IMAD R15, R12, -0x4, R15 ;  /* 0xfffffffc0c0f7824 */ /* 0x000fe200078e020f */
[----:B------:R1:W-:Y:S01]  /*01b0*/  STS [R4+0x133c], RZ ;  /* 0x00133cff04007388 */ /* 0x0003e20000000800 */
[----:B0-----:R-:W-:-:S03]  /*01c0*/  ISETP.GE.AND P0, PT, R2, R9, PT ;  /* 0x000000090200720c */ /* 0x001fc60003f06270 */
[----:B------:R0:W-:Y:S01]  /*01d0*/  STS [R5+0xac], RZ ;  /* 0x0000acff05007388 */ /* 0x0001e20000000800 */
[----:B------:R-:W-:Y:S01]  /*01e0*/  ISETP.GE.OR P0, PT, R13, R8, P0 ;  /* 0x000000080d00720c */ /* 0x000fe20000706670 */
[C---:B-1----:R-:W-:Y:S01]  /*01f0*/  IMAD R4, R12.reuse, -0x4, R11 ;  /* 0xfffffffc0c047824 */ /* 0x042fe200078e020b */
[----:B------:R-:W-:Y:S01]  /*0200*/  LEA R11, R12, R11, 0x2 ;  /* 0x0000000b0c0b7211 */ /* 0x000fe200078e10ff */
        /* <DEDUP_REMOVED lines=9> */
[----:B------:R-:W1:Y:S01]  /*02a0*/  LDCU.128 UR8, c[0x0][0x3c0] ;  /* 0x00007800ff0877ac */ /* 0x000e620008000c00 */
[----:B------:R-:W-:Y:S02]  /*02b0*/  IADD3 R13, PT, PT, R13, 0x6, RZ ;  /* 0x000000060d0d7810 */ /* 0x000fe40007ffe0ff */
[----:B------:R-:W-:Y:S01]  /*02c0*/  ISETP.GT.U32.AND P1, PT, R0, 0x5, PT ;  /* 0x000000050000780c */ /* 0x000fe20003f24070 */
[----:B------:R-:W2:Y:S02]  /*02d0*/  LDCU.64 UR6, c[0x0][0x358] ;  /* 0x00006b00ff0677ac */ /* 0x000ea40008000a00 */
[----:B------:R-:W-:Y:S01]  /*02e0*/  BAR.SYNC.DEFER_BLOCKING 0x0 ;  /* 0x0000000000007b1d */ /* 0x000fe20000010000 */
[----:B------:R-:W-:Y:S01]  /*02f0*/  ISETP.GT.U32.AND P0, PT, R12, 0x5, PT ;  /* 0x000000050c00780c */ /* 0x000fe20003f04070 */
[----:B------:R-:W-:-:S06]  /*0300*/  IMAD R13, R6, R13, RZ ;  /* 0x0000000d060d7224 */ /* 0x000fcc00078e02ff */
[----:B------:R-:W3:Y:S01]  /*0310*/  LDC.64 R10, c[0x0][0x3c8] ;  /* 0x0000f200ff0a7b82 */ /* 0x000ee20000000a00 */
[CC--:B------:R-:W-:Y:S01]  /*0320*/  IADD3 R12, P2, PT, R2.reuse, R13.reuse, RZ ;  /* 0x0000000d020c7210 */ /* 0x0c0fe20007f5e0ff */
[----:B------:R-:W4:Y:S01]  /*0330*/  LDCU.64 UR4, c[0x0][0x3e0] ;  /* 0x00007c00ff0477ac */ /* 0x000f220008000a00 */
[----:B------:R-:W-:-:S03]  /*0340*/  @!P1 IADD3 R29, PT, PT, R2, R13, RZ ;  /* 0x0000000d021d9210 */ /* 0x000fc60007ffe0ff */
[----:B------:R-:W-:Y:S01]  /*0350*/  IMAD.SHL.U32 R0, R12, 0x4, RZ ;  /* 0x000000040c007824 */ /* 0x000fe200078e00ff */
[----:B------:R-:W-:Y:S01]  /*0360*/  LEA.HI.X.SX32 R17, R13, RZ, 0x1, P2 ;  /* 0x000000ff0d117211 */ /* 0x000fe200010f0eff */
[----:B------:R-:W4:Y:S01]  /*0370*/  LDC.64 R8, c[0x0][0x3c0] ;  /* 0x0000f000ff087b82 */ /* 0x000f220000000a00 */
[----:B------:R-:W-:Y:S02]  /*0380*/  @!P0 IADD3 R19, PT, PT, R2, R13, RZ ;  /* 0x0000000d02138210 */ /* 0x000fe40007ffe0ff */
[----:B------:R-:W-:Y:S01]  /*0390*/  SHF.L.U64.HI R2, R12, 0x2, R17 ;  /* 0x000000020c027819 */ /* 0x000fe20000010211 */
[C---:B0-----:R-:W-:Y:S01]  /*03a0*/  @!P1 IMAD.WIDE R20, R29.reuse, 0x4, R4 ;  /* 0x000000041d149825 */ /* 0x041fe200078e0204 */
[C---:B-1----:R-:W-:Y:S02]  /*03b0*/  IADD3 R26, P2, PT, R0.reuse, UR8, RZ ;  /* 0x00000008001a7c10 */ /* 0x042fe4000ff5e0ff */
[----:B------:R-:W-:Y:S01]  /*03c0*/  IADD3 R12, P3, PT, R0, UR10, RZ ;  /* 0x0000000a000c7c10 */ /* 0x000fe2000ff7e0ff */
[----:B------:R-:W0:Y:S01]  /*03d0*/  LDC.64 R14, c[0x0][0x3c8] ;  /* 0x0000f200ff0e7b82 */ /* 0x000e220000000a00 */
[----:B------:R-:W-:Y:S01]  /*03e0*/  @!P0 IMAD R4, R6, -0x6, R19 ;  /* 0xfffffffa06048824 */ /* 0x000fe200078e0213 */
[----:B------:R-:W-:Y:S01]  /*03f0*/  IADD3.X R27, PT, PT, R2, UR9, RZ, P2, !PT ;  /* 0x00000009021b7c10 */ /* 0x000fe200097fe4ff */
[----:B--2---:R-:W2:Y:S01]  /*0400*/  @!P1 LDG.E R20, desc[UR6][R20.64] ;  /* 0x0000000614149981 */ /* 0x004ea2000c1e1900 */
[----:B------:R-:W-:Y:S01]  /*0410*/  @!P0 SHF.L.U32 R5, R6, 0x5, RZ ;  /* 0x0000000506058819 */ /* 0x000fe200000006ff */
[----:B------:R-:W-:Y:S01]  /*0420*/  @!P0 VIADD R25, R4, 0x6 ;  /* 0x0000000604198836 */ /* 0x000fe20000000000 */
[----:B------:R-:W-:Y:S01]  /*0430*/  IADD3.X R13, PT, PT, R2, UR11, RZ, P3, !PT ;  /* 0x0000000b020d7c10 */ /* 0x000fe20009ffe4ff */
[----:B------:R-:W2:Y:S01]  /*0440*/  LDG.E R6, desc[UR6][R26.64+0x18] ;  /* 0x000018061a067981 */ /* 0x000ea2000c1e1900 */
[----:B---3--:R-:W-:Y:S01]  /*0450*/  @!P1 IMAD.WIDE R28, R29, 0x4, R10 ;  /* 0x000000041d1c9825 */ /* 0x008fe200078e020a */
[----:B------:R-:W1:Y:S02]  /*0460*/  LDCU.128 UR8, c[0x0][0x3d0] ;  /* 0x00007a00ff0877ac */ /* 0x000e640008000c00 */
[----:B------:R-:W3:Y:S01]  /*0470*/  LDG.E R22, desc[UR6][R12.64+0x18] ;  /* 0x000018060c167981 */ /* 0x000ee2000c1e1900 */
[----:B------:R-:W-:-:S03]  /*0480*/  @!P0 IMAD.WIDE R10, R5, 0x4, R26 ;  /* 0x00000004050a8825 */ /* 0x000fc600078e021a */
[----:B------:R-:W3:Y:S01]  /*0490*/  @!P1 LDG.E R18, desc[UR6][R26.64+0x58] ;  /* 0x000058061a129981 */ /* 0x000ee2000c1e1900 */
[----:B----4-:R-:W-:-:S03]  /*04a0*/  @!P0 IMAD.WIDE R8, R25, 0x4, R8 ;  /* 0x0000000419088825 */ /* 0x010fc600078e0208 */
[----:B------:R-:W4:Y:S01]  /*04b0*/  @!P1 LDG.E R16, desc[UR6][R28.64] ;  /* 0x000000061c109981 */ /* 0x000f22000c1e1900 */
[----:B------:R-:W-:-:S03]  /*04c0*/  @!P0 IMAD.WIDE R4, R5, 0x4, R12 ;  /* 0x0000000405048825 */ /* 0x000fc600078e020c */
[----:B------:R1:W4:Y:S01]  /*04d0*/  @!P1 LDG.E R17, desc[UR6][R12.64+0x58] ;  /* 0x000058060c119981 */ /* 0x000322000c1e1900 */
[----:B0-----:R-:W-:-:S03]  /*04e0*/  @!P0 IMAD.WIDE R24, R25, 0x4, R14 ;  /* 0x0000000419188825 */ /* 0x001fc600078e020e */
[----:B------:R-:W4:Y:S04]  /*04f0*/  @!P0 LDG.E R10, desc[UR6][R10.64+0x18] ;  /* 0x000018060a0a8981 */ /* 0x000f28000c1e1900 */
[----:B------:R-:W4:Y:S04]  /*0500*/  @!P0 LDG.E R23, desc[UR6][R8.64] ;  /* 0x0000000608178981 */ /* 0x000f28000c1e1900 */
[----:B------:R-:W4:Y:S04]  /*0510*/  @!P0 LDG.E R4, desc[UR6][R4.64+0x18] ;  /* 0x0000180604048981 */ /* 0x000f28000c1e1900 */
[----:B------:R-:W4:Y:S01]  /*0520*/  @!P0 LDG.E R24, desc[UR6][R24.64] ;  /* 0x0000000618188981 */ /* 0x000f22000c1e1900 */
[----:B-1----:R-:W-:-:S02]  /*0530*/  IADD3 R12, P2, PT, R0, UR8, RZ ;  /* 0x00000008000c7c10 */ /* 0x002fc4000ff5e0ff */
[C---:B------:R-:W-:Y:S02]  /*0540*/  IADD3 R28, P3, PT, R0.reuse, UR10, RZ ;  /* 0x0000000a001c7c10 */ /* 0x040fe4000ff7e0ff */
[----:B------:R-:W-:Y:S02]  /*0550*/  IADD3 R26, P4, PT, R0, UR4, RZ ;  /* 0x00000004001a7c10 */ /* 0x000fe4000ff9e0ff */
[C---:B------:R-:W-:Y:S02]  /*0560*/  IADD3.X R13, PT, PT, R2.reuse, UR9, RZ, P2, !PT ;  /* 0x00000009020d7c10 */ /* 0x040fe400097fe4ff */
[C---:B------:R-:W-:Y:S02]  /*0570*/  IADD3.X R29, PT, PT, R2.reuse, UR11, RZ, P3, !PT ;  /* 0x0000000b021d7c10 */ /* 0x040fe40009ffe4ff */
[----:B------:R-:W-:Y:S01]  /*0580*/  IADD3.X R27, PT, PT, R2, UR5, RZ, P4, !PT ;  /* 0x00000005021b7c10 */ /* 0x000fe2000a7fe4ff */
[----:B------:R0:W4:Y:S01]  /*0590*/  LDG.E R8, desc[UR6][R12.64+0x18] ;  /* 0x000018060c087981 */ /* 0x000122000c1e1900 */
[----:B------:R-:W1:Y:S03]  /*05a0*/  LDC.64 R14, c[0x0][0x3f0] ;  /* 0x0000fc00ff0e7b82 */ /* 0x000e660000000a00 */
[----:B------:R-:W4:Y:S04]  /*05b0*/  LDG.E R28, desc[UR6][R28.64+0x18] ;  /* 0x000018061c1c7981 */ /* 0x000f28000c1e1900 */
[----:B------:R-:W5:Y:S04]  /*05c0*/  LDG.E R26, desc[UR6][R26.64+0x18] ;  /* 0x000018061a1a7981 */ /* 0x000f68000c1e1900 */
[----:B--2---:R2:W-:Y:S04]  /*05d0*/  STS [R3+0x438], R6 ;  /* 0x0004380603007388 */ /* 0x0045e80000000800 */
[----:B---3--:R3:W-:Y:S04]  /*05e0*/  STS [R7+0x438], R22 ;  /* 0x0004381607007388 */ /* 0x0087e80000000800 */
[----:B------:R-:W-:Y:S04]  /*05f0*/  @!P1 STS [R3+0x18], R20 ;  /* 0x0000181403009388 */ /* 0x000fe80000000800 */
[----:B------:R-:W-:Y:S04]  /*0600*/  @!P1 STS [R3+0xf38], R18 ;  /* 0x000f381203009388 */ /* 0x000fe80000000800 */
[----:B----4-:R-:W-:Y:S04]  /*0610*/  @!P1 STS [R7+0x18], R16 ;  /* 0x0000181007009388 */ /* 0x010fe80000000800 */
[----:B------:R-:W-:Y:S04]  /*0620*/  @!P1 STS [R7+0xf38], R17 ;  /* 0x000f381107009388 */ /* 0x000fe80000000800 */
[----:B------:R-:W-:Y:S04]  /*0630*/  @!P0 STS [R3+0x4b8], R10 ;  /* 0x0004b80a03008388 */ /* 0x000fe80000000800 */
[----:B------:R-:W-:Y:S04]  /*0640*/  @!P0 STS [R3+0x420], R23 ;  /* 0x0004201703008388 */ /* 0x000fe80000000800 */
[----:B------:R-:W-:Y:S04]  /*0650*/  @!P0 STS [R7+0x4b8], R4 ;  /* 0x0004b80407008388 */ /* 0x000fe80000000800 */
[----:B------:R-:W-:Y:S01]  /*0660*/  @!P0 STS [R7+0x420], R24 ;  /* 0x0004201807008388 */ /* 0x000fe20000000800 */
[----:B------:R-:W-:Y:S06]  /*0670*/  BAR.SYNC.DEFER_BLOCKING 0x0 ;  /* 0x0000000000007b1d */ /* 0x000fec0000010000 */
[----:B-1----:R-:W4:Y:S04]  /*0680*/  LDG.E R12, desc[UR6][R14.64+0x8] ;  /* 0x000008060e0c7981 */ /* 0x002f28000c1e1900 */
[----:B------:R-:W4:Y:S04]  /*0690*/  LDG.E R21, desc[UR6][R14.64+0x4] ;  /* 0x000004060e157981 */ /* 0x000f28000c1e1900 */
[----:B------:R-:W4:Y:S04]  /*06a0*/  LDG.E R19, desc[UR6][R14.64+0xc] ;  /* 0x00000c060e137981 */ /* 0x000f28000c1e1900 */
[----:B--2---:R-:W2:Y:S04]  /*06b0*/  LDG.E R6, desc[UR6][R14.64+0x10] ;  /* 0x000010060e067981 */ /* 0x004ea8000c1e1900 */
[----:B------:R-:W2:Y:S04]  /*06c0*/  LDG.E R9, desc[UR6][R14.64+0x14] ;  /* 0x000014060e097981 */ /* 0x000ea8000c1e1900 */
[----:B---3--:R1:W3:Y:S04]  /*06d0*/  LDG.E R22, desc[UR6][R14.64+0x18] ;  /* 0x000018060e167981 */ /* 0x0082e8000c1e1900 */
[----:B------:R-:W-:Y:S04]  /*06e0*/  LDS R10, [R3+0x440] ;  /* 0x00044000030a7984 */ /* 0x000fe80000000800 */
[----:B------:R-:W1:Y:S04]  /*06f0*/  LDS R11, [R3+0x434] ;  /* 0x00043400030b7984 */ /* 0x000e680000000800 */
[----:B------:R-:W-:Y:S04]  /*0700*/  LDS R20, [R7+0x4e8] ;  /* 0x0004e80007147984 */ /* 0x000fe80000000800 */
[----:B------:R-:W1:Y:S04]  /*0710*/  LDS R25, [R7+0x2d8] ;  /* 0x0002d80007197984 */ /* 0x000e680000000800 */
[----:B------:R-:W-:Y:S04]  /*0720*/  LDS R18, [R3+0x43c] ;  /* 0x00043c0003127984 */ /* 0x000fe80000000800 */
[----:B------:R-:W1:Y:S04]  /*0730*/  LDS R5, [R3+0x438] ;  /* 0x0004380003057984 */ /* 0x000e680000000800 */
[----:B------:R-:W-:Y:S04]  /*0740*/  LDS R4, [R7+0x438] ;  /* 0x0004380007047984 */ /* 0x000fe80000000800 */
[----:B0-----:R-:W-:Y:S04]  /*0750*/  LDS R13, [R7+0x388] ;  /* 0x00038800070d7984 */ /* 0x001fe80000000800 */
[----:B-1----:R-:W-:Y:S04]  /*0760*/  LDS R14, [R7+0x598] ;  /* 0x00059800070e7984 */ /* 0x002fe80000000800 */
[----:B------:R-:W-:Y:S04]  /*0770*/  LDS R15, [R7+0x228] ;  /* 0x00022800070f7984 */ /* 0x000fe80000000800 */
[----:B------:R-:W-:Y:S04]  /*0780*/  LDS R16, [R3+0x444] ;  /* 0x0004440003107984 */ /* 0x000fe80000000800 */
[----:B------:R-:W-:Y:S01]  /*0790*/  LDS R17, [R3+0x430] ;  /* 0x0004300003117984 */ /* 0x000fe20000000800 */
[----:B------:R-:W-:-:S03]  /*07a0*/  FADD R23, R10, -R11 ;  /* 0x8000000b0a177221 */ /* 0x000fc60000000000 */
[----:B------:R-:W-:Y:S04]  /*07b0*/  LDS R10, [R3+0x448] ;  /* 0x00044800030a7984 */ /* 0x000fe80000000800 */
[----:B------:R-:W0:Y:S01]  /*07c0*/  LDS R11, [R3+0x42c] ;  /* 0x00042c00030b7984 */ /* 0x000e220000000800 */
[----:B------:R-:W-:Y:S01]  /*07d0*/  FADD R25, R20, -R25 ;  /* 0x8000001914197221 */ /* 0x000fe20000000000 */
[----:B------:R-:W-:Y:S01]  /*07e0*/  FADD R18, R18, -R5 ;  /* 0x8000000512127221 */ /* 0x000fe20000000000 */
[----:B0-----:R-:W-:Y:S02]  /*07f0*/  FADD R10, R10, -R11 ;  /* 0x8000000b0a0a7221 */ /* 0x001fe40000000000 */
[----:B------:R-:W0:Y:S01]  /*0800*/  LDC R11, c[0x0][0x3e8] ;  /* 0x0000fa00ff0b7b82 */ /* 0x000e220000000800 */
[----:B------:R-:W-:Y:S01]  /*0810*/  FMUL R8, R8, R8 ;  /* 0x0000000808087220 */ /* 0x000fe20000400000 */
[----:B0-----:R-:W0:Y:S01]  /*0820*/  FCHK P0, R11, 1000 ;  /* 0x447a00000b007902 */ /* 0x001e220000000000 */
[C---:B----4-:R-:W-:Y:S01]  /*0830*/  FMUL R20, R12.reuse, R23 ;  /* 0x000000170c147220 */ /* 0x050fe20000400000 */
[----:B------:R-:W-:-:S02]  /*0840*/  FMUL R24, R12, R25 ;  /* 0x000000190c187220 */ /* 0x000fc40000400000 */
[----:B------:R-:W-:Y:S01]  /*0850*/  LDS R12, [R7+0x648] ;  /* 0x00064800070c7984 */ /* 0x000fe20000000800 */
[----:B------:R-:W-:Y:S01]  /*0860*/  FFMA R18, R21, R18, R20 ;  /* 0x0000001215127223 */ /* 0x000fe20000000014 */
[----:B------:R-:W-:Y:S02]  /*0870*/  FADD R20, R4, -R13 ;  /* 0x8000000d04147221 */ /* 0x000fe40000000000 */
[----:B------:R-:W1:Y:S01]  /*0880*/  LDS R13, [R7+0x178] ;  /* 0x00017800070d7984 */ /* 0x000e620000000800 */
[----:B------:R-:W-:-:S03]  /*0890*/  FADD R23, R14, -R15 ;  /* 0x8000000f0e177221 */ /* 0x000fc60000000000 */
[----:B------:R-:W-:Y:S01]  /*08a0*/  LDS R14, [R3+0x44c] ;  /* 0x00044c00030e7984 */ /* 0x000fe20000000800 */
[----:B------:R-:W-:-:S03]  /*08b0*/  FADD R25, R16, -R17 ;  /* 0x8000001110197221 */ /* 0x000fc60000000000 */
[----:B------:R-:W4:Y:S01]  /*08c0*/  LDS R15, [R3+0x428] ;  /* 0x00042800030f7984 */ /* 0x000f220000000800 */
[----:B------:R-:W-:-:S03]  /*08d0*/  FFMA R20, R21, R20, R24 ;  /* 0x0000001415147223 */ /* 0x000fc60000000018 */
[----:B------:R-:W-:Y:S04]  /*08e0*/  LDS R16, [R7+0x6f8] ;  /* 0x0006f80007107984 */ /* 0x000fe80000000800 */
[----:B------:R-:W0:Y:S01]  /*08f0*/  LDS R17, [R7+0xc8] ;  /* 0x0000c80007117984 */ /* 0x000e220000000800 */
[C---:B------:R-:W-:Y:S01]  /*0900*/  FFMA R25, R19.reuse, R25, R18 ;  /* 0x0000001913197223 */ /* 0x040fe20000000012 */
[----:B------:R-:W-:Y:S02]  /*0910*/  FFMA R23, R19, R23, R20 ;  /* 0x0000001713177223 */ /* 0x000fe40000000014 */
[----:B------:R-:W-:Y:S04]  /*0920*/  LDS R18, [R3+0x450] ;  /* 0x0004500003127984 */ /* 0x000fe80000000800 */
[----:B------:R-:W3:Y:S04]  /*0930*/  LDS R19, [R3+0x424] ;  /* 0x0004240003137984 */ /* 0x000ee80000000800 */
[----:B------:R-:W-:Y:S04]  /*0940*/  LDS R21, [R7+0x7a8] ;  /* 0x0007a80007157984 */ /* 0x000fe80000000800 */
[----:B------:R-:W3:Y:S01]  /*0950*/  LDS R20, [R7+0x18] ;  /* 0x0000180007147984 */ /* 0x000ee20000000800 */
[----:B--2---:R-:W-:Y:S01]  /*0960*/  FFMA R10, R6, R10, R25 ;  /* 0x0000000a060a7223 */ /* 0x004fe20000000019 */
[----:B------:R-:W-:Y:S01]  /*0970*/  MOV R25, 0x447a0000 ;  /* 0x447a000000197802 */ /* 0x000fe20000000f00 */
[----:B-1----:R-:W-:Y:S01]  /*0980*/  FADD R13, R12, -R13 ;  /* 0x8000000d0c0d7221 */ /* 0x002fe20000000000 */
[----:B------:R-:W-:-:S03]  /*0990*/  HFMA2 R12, -RZ, RZ, 0.81396484375, 0.000785350799560546875 ;  /* 0x3a83126fff0c7431 */ /* 0x000fc600000001ff */
[----:B------:R-:W-:Y:S01]  /*09a0*/  FFMA R24, R6, R13, R23 ;  /* 0x0000000d06187223 */ /* 0x000fe20000000017 */
[----:B----4-:R-:W-:Y:S01]  /*09b0*/  FADD R14, R14, -R15 ;  /* 0x8000000f0e0e7221 */ /* 0x010fe20000000000 */
[----:B------:R-:W-:-:S04]  /*09c0*/  FFMA R13, R12, -R25, 1 ;  /* 0x3f8000000c0d7423 */ /* 0x000fc80000000819 */
[----:B------:R-:W-:Y:S01]  /*09d0*/  FFMA R6, R13, R12, 0.0010000000474974513054 ;  /* 0x3a83126f0d067423 */ /* 0x000fe2000000000c */
[----:B0-----:R-:W-:Y:S01]  /*09e0*/  FADD R17, R16, -R17 ;  /* 0x8000001110117221 */ /* 0x001fe20000000000 */
[C---:B------:R-:W-:Y:S02]  /*09f0*/  FFMA R13, R9.reuse, R14, R10 ;  /* 0x0000000e090d7223 */ /* 0x040fe4000000000a */
[----:B------:R-:W-:Y:S01]  /*0a00*/  FFMA R10, R6, R11, RZ ;  /* 0x0000000b060a7223 */ /* 0x000fe200000000ff */
[----:B------:R-:W-:-:S03]  /*0a10*/  FFMA R17, R9, R17, R24 ;  /* 0x0000001109117223 */ /* 0x000fc60000000018 */
[----:B------:R-:W-:Y:S01]  /*0a20*/  FFMA R15, R10, -1000, R11 ;  /* 0xc47a00000a0f7823 */ /* 0x000fe2000000000b */
[----:B---3--:R-:W-:-:S03]  /*0a30*/  FADD R9, R18, -R19 ;  /* 0x8000001312097221 */ /* 0x008fc60000000000 */
[----:B------:R-:W-:Y:S01]  /*0a40*/  FFMA R15, R6, R15, R10 ;  /* 0x0000000f060f7223 */ /* 0x000fe2000000000a */
[----:B------:R-:W-:Y:S01]  /*0a50*/  FFMA R9, R22, R9, R13 ;  /* 0x0000000916097223 */ /* 0x000fe2000000000d */
[----:B------:R-:W-:Y:S01]  /*0a60*/  FADD R20, R21, -R20 ;  /* 0x8000001415147221 */ /* 0x000fe20000000000 */
[----:B------:R-:W-:-:S03]  /*0a70*/  FMUL R6, R28, R28 ;  /* 0x0000001c1c067220 */ /* 0x000fc60000400000 */
[----:B------:R-:W-:Y:S01]  /*0a80*/  FFMA R22, R22, R20, R17 ;  /* 0x0000001416167223 */ /* 0x000fe20000000011 */
[----:B------:R-:W-:Y:S06]  /*0a90*/  @!P0 BRA `(.L_x_58) ;  /* 0x00000000000c8947 */ /* 0x000fec0003800000 */
[----:B------:R-:W-:-:S07]  /*0aa0*/  MOV R12, 0xac0 ;  /* 0x00000ac0000c7802 */ /* 0x000fce0000000f00 */
[----:B-----5:R-:W-:Y:S05]  /*0ab0*/  CALL.REL.NOINC `($__internal_4_$__cuda_sm3x_div_rn_noftz_f32_slowpath) ;  /* 0x0000000c003c7944 */ /* 0x020fea0003c00000 */
[----:B------:R-:W-:-:S07]  /*0ac0*/  MOV R15, R10 ;  /* 0x0000000a000f7202 */ /* 0x000fce0000000f00 */
.L_x_58:
[----:B-----5:R-:W-:Y:S01]  /*0ad0*/  FMUL R18, R26, R15 ;  /* 0x0000000f1a127220 */ /* 0x020fe20000400000 */
[----:B------:R-:W-:Y:S01]  /*0ae0*/  IMAD.MOV.U32 R12, RZ, RZ, 0x0 ;  /* 0x00000000ff0c7424 */ /* 0x000fe200078e00ff */
[----:B------:R-:W-:Y:S01]  /*0af0*/  MOV R13, 0x3ff00000 ;  /* 0x3ff00000000d7802 */ /* 0x000fe20000000f00 */
        /* <DEDUP_REMOVED lines=15> */
[----:B------:R-:W-:Y:S05]  /*0bf0*/  CALL.REL.NOINC `($__internal_3_$__cuda_sm20_dblrcp_rn_slowpath_v3) ;  /* 0x00000008003c7944 */ /* 0x000fea0003c00000 */
.L_x_60:
[----:B------:R-:W-:Y:S05]  /*0c00*/  BSYNC.RECONVERGENT B0 ;  /* 0x0000000000007941 */ /* 0x000fea0003800200 */
.L_x_59:
[----:B------:R-:W0:Y:S01]  /*0c10*/  LDCU.64 UR4, c[0x0][0x418] ;  /* 0x00008300ff0477ac */ /* 0x000e220008000a00 */
[----:B------:R-:W1:Y:S01]  /*0c20*/  LDCU.128 UR8, c[0x0][0x390] ;  /* 0x00007200ff0877ac */ /* 0x000e620008000c00 */
[----:B------:R-:W-:Y:S01]  /*0c30*/  FADD R23, R6, R6 ;  /* 0x0000000606177221 */ /* 0x000fe20000000000 */
        /* <DEDUP_REMOVED lines=12> */
[----:B---3--:R-:W-:Y:S01]  /*0d00*/  FMUL R24, R8, R14 ;  /* 0x0000000e08187220 */ /* 0x008fe20000400000 */
[----:B------:R-:W-:-:S03]  /*0d10*/  FMUL R15, R14, R23 ;  /* 0x000000170e0f7220 */ /* 0x000fc60000400000 */
[----:B------:R-:W-:Y:S01]  /*0d20*/  FMUL R24, R9, R24 ;  /* 0x0000001809187220 */ /* 0x000fe20000400000 */
[----:B------:R-:W-:-:S03]  /*0d30*/  FMUL R25, R22, R15 ;  /* 0x0000000f16197220 */ /* 0x000fc60000400000 */
[----:B0-----:R-:W-:Y:S01]  /*0d40*/  FMUL R24, R24, UR4 ;  /* 0x0000000418187c20 */ /* 0x001fe20008400000 */
[----:B----4-:R-:W-:Y:S01]  /*0d50*/  F2F.F64.F32 R16, R16 ;  /* 0x0000001000107310 */ /* 0x010fe20000201800 */
[----:B------:R-:W-:-:S07]  /*0d60*/  FMUL R25, R25, UR5 ;  /* 0x0000000519197c20 */ /* 0x000fce0008400000 */
[----:B------:R-:W0:Y:S08]  /*0d70*/  F2F.F64.F32 R14, R24 ;  /* 0x00000018000e7310 */ /* 0x000e300000201800 */
        /* <DEDUP_REMOVED lines=11> */
[----:B------:R-:W-:-:S05]  /*0e30*/  IADD3.X R15, PT, PT, R2, UR15, RZ, P1, !PT ;  /* 0x0000000f020f7c10 */ /* 0x000fca0008ffe4ff */
        /* <DEDUP_REMOVED lines=12> */
[----:B------:R-:W-:Y:S01]  /*0f00*/  DMUL R24, R16, R10 ;  /* 0x0000000a10187228 */ /* 0x000fe20000000000 */
[----:B------:R-:W-:-:S09]  /*0f10*/  IADD3 R16, P0, PT, R0, UR12, RZ ;  /* 0x0000000c00107c10 */ /* 0x000fd2000ff1e0ff */
[----:B------:R-:W0:Y:S01]  /*0f20*/  F2F.F32.F64 R25, R24 ;  /* 0x0000001800197310 */ /* 0x000e220000301000 */
[----:B------:R-:W-:Y:S02]  /*0f30*/  IADD3.X R17, PT, PT, R2, UR13, RZ, P0, !PT ;  /* 0x0000000d02117c10 */ /* 0x000fe400087fe4ff */
[----:B-1----:R-:W-:-:S04]  /*0f40*/  IADD3 R14, P1, PT, R0, UR10, RZ ;  /* 0x0000000a000e7c10 */ /* 0x002fc8000ff3e0ff */
[----:B------:R-:W-:Y:S01]  /*0f50*/  IADD3.X R15, PT, PT, R2, UR11, RZ, P1, !PT ;  /* 0x0000000b020f7c10 */ /* 0x000fe20008ffe4ff */
[----:B0-----:R0:W-:Y:S04]  /*0f60*/  STG.E desc[UR6][R16.64+0x18], R25 ;  /* 0x0000181910007986 */ /* 0x0011e8000c101906 */
[----:B------:R-:W2:Y:S04]  /*0f70*/  LDG.E R19, desc[UR6][R12.64+0x18] ;  /* 0x000018060c137981 */ /* 0x000ea8000c1e1900 */
[----:B------:R-:W3:Y:S01]  /*0f80*/  LDG.E R14, desc[UR6][R14.64+0x18] ;  /* 0x000018060e0e7981 */ /* 0x000ee2000c1e1900 */
[----:B------:R-:W-:-:S04]  /*0f90*/  IADD3 R26, P0, PT, R0, UR8, RZ ;  /* 0x00000008001a7c10 */ /* 0x000fc8000ff1e0ff */
[----:B------:R-:W-:Y:S01]  /*0fa0*/  IADD3.X R27, PT, PT, R2, UR9, RZ, P0, !PT ;  /* 0x00000009021b7c10 */ /* 0x000fe200087fe4ff */
[----:B------:R-:W1:Y:S01]  /*0fb0*/  LDCU.128 UR8, c[0x0][0x3b0] ;  /* 0x00007600ff0877ac */ /* 0x000e620008000c00 */
[----:B--2---:R-:W-:-:S04]  /*0fc0*/  FMUL R8, R8, R19 ;  /* 0x0000001308087220 */ /* 0x004fc80000400000 */
[-C--:B------:R-:W-:Y:S01]  /*0fd0*/  FMUL R9, R9, R8.reuse ;  /* 0x0000000809097220 */ /* 0x080fe20000400000 */
[----:B------:R-:W-:-:S03]  /*0fe0*/  FMUL R22, R22, R8 ;  /* 0x0000000816167220 */ /* 0x000fc60000400000 */
[----:B------:R-:W-:Y:S01]  /*0ff0*/  FMUL R28, R9, UR4 ;  /* 0x00000004091c7c20 */ /* 0x000fe20008400000 */
[----:B---3--:R1:W-:Y:S01]  /*1000*/  F2F.F64.F32 R18, R14 ;  /* 0x0000000e00127310 */ /* 0x0083e20000201800 */
[----:B------:R-:W-:-:S07]  /*1010*/  FMUL R29, R22, UR5 ;  /* 0x00000005161d7c20 */ /* 0x000fce0008400000 */
[----:B------:R2:W3:Y:S08]  /*1020*/  F2F.F64.F32 R8, R28 ;  /* 0x0000001c00087310 */ /* 0x0004f00000201800 */
[----:B------:R4:W5:Y:S01]  /*1030*/  F2F.F64.F32 R22, R29 ;  /* 0x0000001d00167310 */ /* 0x0009620000201800 */
[----:B-1----:R-:W-:Y:S01]  /*1040*/  IADD3 R14, P0, PT, R0, UR10, RZ ;  /* 0x0000000a000e7c10 */ /* 0x002fe2000ff1e0ff */
[----:B--2---:R-:W-:Y:S01]  /*1050*/  LDS R28, [R3+0x598] ;  /* 0x00059800031c7984 */ /* 0x004fe20000000800 */
[----:B---3--:R-:W-:-:S03]  /*1060*/  DFMA R8, R20, R18, -R8 ;  /* 0x000000121408722b */ /* 0x008fc60000000808 */
[----:B----4-:R-:W-:Y:S05]  /*1070*/  LDS R29, [R3+0x388] ;  /* 0x00038800031d7984 */ /* 0x010fea0000000800 */
[----:B-----5:R-:W-:Y:S02]  /*1080*/  DADD R22, R8, -R22 ;  /* 0x0000000008167229 */ /* 0x020fe40000000816 */
[----:B------:R-:W1:Y:S06]  /*1090*/  LDC.64 R8, c[0x0][0x3f0] ;  /* 0x0000fc00ff087b82 */ /* 0x000e6c0000000a00 */
[----:B0-----:R-:W-:-:S10]  /*10a0*/  DMUL R24, R22, R10 ;  /* 0x0000000a16187228 */ /* 0x001fd40000000000 */
[----:B------:R0:W2:Y:S01]  /*10b0*/  F2F.F32.F64 R25, R24 ;  /* 0x0000001800197310 */ /* 0x0000a20000301000 */
[----:B------:R-:W-:Y:S01]  /*10c0*/  IADD3.X R15, PT, PT, R2, UR11, RZ, P0, !PT ;  /* 0x0000000b020f7c10 */ /* 0x000fe200087fe4ff */
[----:B0-----:R-:W0:Y:S04]  /*10d0*/  LDS R24, [R3+0x4e8] ;  /* 0x0004e80003187984 */ /* 0x001e280000000800 */
[----:B--2---:R-:W-:Y:S04]  /*10e0*/  STG.E desc[UR6][R26.64+0x18], R25 ;  /* 0x000018191a007986 */ /* 0x004fe8000c101906 */
[----:B-1----:R-:W2:Y:S04]  /*10f0*/  LDG.E R23, desc[UR6][R8.64+0x8] ;  /* 0x0000080608177981 */ /* 0x002ea8000c1e1900 */
[----:B------:R-:W3:Y:S04]  /*1100*/  LDG.E R19, desc[UR6][R8.64+0x4] ;  /* 0x0000040608137981 */ /* 0x000ee8000c1e1900 */
[----:B------:R-:W4:Y:S04]  /*1110*/  LDG.E R18, desc[UR6][R8.64+0xc] ;  /* 0x00000c0608127981 */ /* 0x000f28000c1e1900 */
[----:B------:R-:W5:Y:S04]  /*1120*/  LDG.E R16, desc[UR6][R8.64+0x10] ;  /* 0x0000100608107981 */ /* 0x000f68000c1e1900 */
[----:B------:R-:W5:Y:S04]  /*1130*/  LDG.E R17, desc[UR6][R8.64+0x14] ;  /* 0x0000140608117981 */ /* 0x000f68000c1e1900 */
[----:B------:R-:W5:Y:S04]  /*1140*/  LDG.E R22, desc[UR6][R8.64+0x18] ;  /* 0x0000180608167981 */ /* 0x000f68000c1e1900 */
[----:B------:R-:W5:Y:S04]  /*1150*/  LDG.E R13, desc[UR6][R12.64+0x18] ;  /* 0x000018060c0d7981 */ /* 0x000f68000c1e1900 */
[----:B------:R1:W5:Y:S04]  /*1160*/  LDG.E R14, desc[UR6][R14.64+0x18] ;  /* 0x000018060e0e7981 */ /* 0x000368000c1e1900 */
[----:B------:R-:W-:Y:S04]  /*1170*/  LDS R26, [R7+0x43c] ;  /* 0x00043c00071a7984 */ /* 0x000fe80000000800 */
[----:B------:R-:W0:Y:S04]  /*1180*/  LDS R27, [R7+0x430] ;  /* 0x00043000071b7984 */ /* 0x000e280000000800 */
[----:B------:R-:W0:Y:S04]  /*1190*/  LDS R25, [R7+0x434] ;  /* 0x0004340007197984 */ /* 0x000e280000000800 */
[----:B-1----:R-:W-:Y:S04]  /*11a0*/  LDS R15, [R3+0x648] ;  /* 0x00064800030f7984 */ /* 0x002fe80000000800 */
[----:B------:R-:W1:Y:S04]  /*11b0*/  LDS R8, [R3+0x2d8] ;  /* 0x0002d80003087984 */ /* 0x000e680000000800 */
[----:B------:R-:W-:Y:S01]  /*11c0*/  LDS R12, [R7+0x440] ;  /* 0x00044000070c7984 */ /* 0x000fe20000000800 */
[----:B0-----:R-:W-:-:S03]  /*11d0*/  FADD R24, -R5, R24 ;  /* 0x0000001805187221 */ /* 0x001fc60000000100 */
[----:B------:R-:W-:Y:S01]  /*11e0*/  LDS R5, [R3+0x6f8] ;  /* 0x0006f80003057984 */ /* 0x000fe20000000800 */
[----:B------:R-:W-:Y:S01]  /*11f0*/  FADD R26, R26, -R27 ;  /* 0x8000001b1a1a7221 */ /* 0x000fe20000000000 */
[----:B------:R-:W-:Y:S02]  /*1200*/  FADD R28, R28, -R29 ;  /* 0x8000001d1c1c7221 */ /* 0x000fe40000000000 */
[----:B------:R-:W-:Y:S01]  /*1210*/  LDS R27, [R7+0x428] ;  /* 0x00042800071b7984 */ /* 0x000fe20000000800 */
[----:B------:R-:W-:-:S03]  /*1220*/  FADD R4, R4, -R25 ;  /* 0x8000001904047221 */ /* 0x000fc60000000000 */
[----:B------:R-:W0:Y:S01]  /*1230*/  LDS R25, [R7+0x42c] ;  /* 0x00042c0007197984 */ /* 0x000e220000000800 */
[----:B-1----:R-:W-:-:S03]  /*1240*/  FADD R8, R15, -R8 ;  /* 0x800000080f087221 */ /* 0x002fc60000000000 */
[----:B------:R-:W-:Y:S01]  /*1250*/  LDS R15, [R3+0x7a8] ;  /* 0x0007a800030f7984 */ /* 0x000fe20000000800 */
[----:B0-----:R-:W-:-:S03]  /*1260*/  FADD R12, R12, -R25 ;  /* 0x800000190c0c7221 */ /* 0x001fc60000000000 */
[----:B------:R-:W-:Y:S01]  /*1270*/  LDS R25, [R7+0x420] ;  /* 0x0004200007197984 */ /* 0x000fe20000000800 */
[----:B--2---:R-:W-:-:S04]  /*1280*/  FMUL R26, R23, R26 ;  /* 0x0000001a171a7220 */ /* 0x004fc80000400000 */
[----:B---3--:R-:W-:Y:S02]  /*1290*/  FFMA R9, R19, R4, R26 ;  /* 0x0000000413097223 */ /* 0x008fe4000000001a */
[----:B------:R-:W0:Y:S01]  /*12a0*/  LDS R4, [R3+0x228] ;  /* 0x0002280003047984 */ /* 0x000e220000000800 */
[----:B------:R-:W-:Y:S01]  /*12b0*/  FMUL R28, R23, R28 ;  /* 0x0000001c171c7220 */ /* 0x000fe20000400000 */
[----:B----4-:R-:W-:Y:S02]  /*12c0*/  FFMA R9, R18, R12, R9 ;  /* 0x0000000c12097223 */ /* 0x010fe40000000009 */
[----:B------:R-:W-:Y:S01]  /*12d0*/  LDS R23, [R7+0x448] ;  /* 0x0004480007177984 */ /* 0x000fe20000000800 */
[----:B------:R-:W-:-:S03]  /*12e0*/  FFMA R19, R19, R24, R28 ;  /* 0x0000001813137223 */ /* 0x000fc6000000001c */
[----:B------:R-:W1:Y:S01]  /*12f0*/  LDS R24, [R7+0x444] ;  /* 0x0004440007187984 */ /* 0x000e620000000800 */
[----:B------:R-:W-:-:S03]  /*1300*/  FFMA R19, R18, R8, R19 ;  /* 0x0000000812137223 */ /* 0x000fc60000000013 */
[----:B------:R-:W2:Y:S04]  /*1310*/  LDS R8, [R3+0x178] ;  /* 0x0001780003087984 */ /* 0x000ea80000000800 */
[----:B------:R-:W3:Y:S04]  /*1320*/  LDS R12, [R7+0x424] ;  /* 0x00042400070c7984 */ /* 0x000ee80000000800 */
[----:B------:R-:W4:Y:S01]  /*1330*/  LDS R18, [R7+0x44c] ;  /* 0x00044c0007127984 */ /* 0x000f220000000800 */
[----:B0-----:R-:W-:-:S03]  /*1340*/  FADD R26, R5, -R4 ;  /* 0x80000004051a7221 */ /* 0x001fc60000000000 */
[----:B------:R-:W-:Y:S04]  /*1350*/  LDS R4, [R3+0x858] ;  /* 0x0008580003047984 */ /* 0x000fe80000000800 */
[----:B------:R-:W0:Y:S01]  /*1360*/  LDS R5, [R3+0xc8] ;  /* 0x0000c80003057984 */ /* 0x000e220000000800 */
[----:B-----5:R-:W-:Y:S01]  /*1370*/  FFMA R26, R16, R26, R19 ;  /* 0x0000001a101a7223 */ /* 0x020fe20000000013 */
[----:B-1----:R-:W-:Y:S01]  /*1380*/  FADD R24, R24, -R27 ;  /* 0x8000001b18187221 */ /* 0x002fe20000000000 */
[----:B--2---:R-:W-:-:S03]  /*1390*/  FADD R8, R15, -R8 ;  /* 0x800000080f087221 */ /* 0x004fc60000000000 */
[----:B------:R-:W-:Y:S01]  /*13a0*/  FFMA R24, R16, R24, R9 ;  /* 0x0000001810187223 */ /* 0x000fe20000000009 */
[----:B---3--:R-:W-:Y:S01]  /*13b0*/  FADD R23, R23, -R12 ;  /* 0x8000000c17177221 */ /* 0x008fe20000000000 */
[C---:B------:R-:W-:Y:S01]  /*13c0*/  FFMA R9, R17.reuse, R8, R26 ;  /* 0x0000000811097223 */ /* 0x040fe2000000001a */
[----:B----4-:R-:W-:Y:S02]  /*13d0*/  FADD R18, R18, -R25 ;  /* 0x8000001912127221 */ /* 0x010fe40000000000 */
[----:B------:R-:W-:-:S04]  /*13e0*/  FFMA R23, R17, R23, R24 ;  /* 0x0000001711177223 */ /* 0x000fc80000000018 */
[----:B------:R-:W-:Y:S01]  /*13f0*/  FFMA R18, R22, R18, R23 ;  /* 0x0000001216127223 */ /* 0x000fe20000000017 */
[----:B------:R-:W-:Y:S01]  /*1400*/  FMUL R13, R6, R13 ;  /* 0x0000000d060d7220 */ /* 0x000fe20000400000 */
[----:B0-----:R-:W-:-:S04]  /*1410*/  FADD R4, R4, -R5 ;  /* 0x8000000504047221 */ /* 0x001fc80000000000 */
[----:B------:R-:W-:-:S04]  /*1420*/  FFMA R4, R22, R4, R9 ;  /* 0x0000000416047223 */ /* 0x000fc80000000009 */
[----:B------:R-:W-:-:S04]  /*1430*/  FMUL R3, R4, UR5 ;  /* 0x0000000504037c20 */ /* 0x000fc80008400000 */
[----:B------:R-:W-:-:S04]  /*1440*/  FFMA R18, R18, UR4, R3 ;  /* 0x0000000412127c23 */ /* 0x000fc80008000003 */
[----:B------:R-:W-:Y:S01]  /*1450*/  FMUL R13, R13, R18 ;  /* 0x000000120d0d7220 */ /* 0x000fe20000400000 */
[----:B------:R-:W-:Y:S08]  /*1460*/  F2F.F64.F32 R14, R14 ;  /* 0x0000000e000e7310 */ /* 0x000ff00000201800 */
[----:B------:R-:W0:Y:S02]  /*1470*/  F2F.F64.F32 R4, R13 ;  /* 0x0000000d00047310 */ /* 0x000e240000201800 */
[----:B0-----:R-:W-:-:S08]  /*1480*/  DFMA R4, R20, R14, -R4 ;  /* 0x0000000e1404722b */ /* 0x001fd00000000804 */
[----:B------:R-:W-:Y:S01]  /*1490*/  DMUL R4, R4, R10 ;  /* 0x0000000a04047228 */ /* 0x000fe20000000000 */
[----:B------:R-:W-:-:S09]  /*14a0*/  IADD3 R6, P0, PT, R0, UR8, RZ ;  /* 0x0000000800067c10 */ /* 0x000fd2000ff1e0ff */
[----:B------:R-:W0:Y:S01]  /*14b0*/  F2F.F32.F64 R5, R4 ;  /* 0x0000000400057310 */ /* 0x000e220000301000 */
[----:B------:R-:W-:-:S05]  /*14c0*/  IADD3.X R7, PT, PT, R2, UR9, RZ, P0, !PT ;  /* 0x0000000902077c10 */ /* 0x000fca00087fe4ff */
[----:B0-----:R-:W-:Y:S01]  /*14d0*/  STG.E desc[UR6][R6.64+0x18], R5 ;  /* 0x0000180506007986 */ /* 0x001fe2000c101906 */
[----:B------:R-:W-:Y:S05]  /*14e0*/  EXIT ;  /* 0x000000000000794d */ /* 0x000fea0003800000 */
        .weak           $__internal_3_$__cuda_sm20_dblrcp_rn_slowpath_v3
        .type           $__internal_3_$__cuda_sm20_dblrcp_rn_slowpath_v3,@function
        .size           $__internal_3_$__cuda_sm20_dblrcp_rn_slowpath_v3,($__internal_4_$__cuda_sm3x_div_rn_noftz_f32_slowpath - $__internal_3_$__cuda_sm20_dblrcp_rn_slowpath_v3)
$__internal_3_$__cuda_sm20_dblrcp_rn_slowpath_v3:
[----:B------:R-:W-:Y:S01]  /*14f0*/  MOV R10, R12 ;  /* 0x0000000c000a7202 */ /* 0x000fe20000000f00 */
[----:B------:R-:W-:Y:S01]  /*1500*/  BSSY.RECONVERGENT B1, `(.L_x_61) ;  /* 0x0000026000017945 */ /* 0x000fe20003800200 */
[----:B------:R-:W-:-:S06]  /*1510*/  MOV R11, R13 ;  /* 0x0000000d000b7202 */ /* 0x000fcc0000000f00 */
[----:B------:R-:W-:-:S14]  /*1520*/  DSETP.GTU.AND P0, PT, |R10|, +INF , PT ;  /* 0x7ff000000a00742a */ /* 0x000fdc0003f0c200 */
[----:B------:R-:W-:Y:S05]  /*1530*/  @P0 BRA `(.L_x_62) ;  /* 0x0000000000800947 */ /* 0x000fea0003800000 */
[----:B------:R-:W-:-:S05]  /*1540*/  LOP3.LUT R14, R13, 0x7fffffff, RZ, 0xc0, !PT ;  /* 0x7fffffff0d0e7812 */ /* 0x000fca00078ec0ff */
[----:B------:R-:W-:-:S05]  /*1550*/  VIADD R12, R14, 0xffffffff ;  /* 0xffffffff0e0c7836 */ /* 0x000fca0000000000 */
        /* <DEDUP_REMOVED lines=20> */
.L_x_64:
        /* <DEDUP_REMOVED lines=10> */
.L_x_62:
[----:B------:R-:W-:Y:S02]  /*1740*/  LOP3.LUT R13, R11, 0x80000, RZ, 0xfc, !PT ;  /* 0x000800000b0d7812 */ /* 0x000fe400078efcff */
[----:B------:R-:W-:-:S07]  /*1750*/  MOV R12, R10 ;  /* 0x0000000a000c7202 */ /* 0x000fce0000000f00 */
.L_x_63:
[----:B------:R-:W-:Y:S05]  /*1760*/  BSYNC.RECONVERGENT B1 ;  /* 0x0000000000017941 */ /* 0x000fea0003800200 */
.L_x_61:
[----:B------:R-:W-:Y:S01]  /*1770*/  HFMA2 R21, -RZ, RZ, 0, 0 ;  /* 0x00000000ff157431 */ /* 0x000fe200000001ff */
[----:B------:R-:W-:Y:S01]  /*1780*/  MOV R10, R12 ;  /* 0x0000000c000a7202 */ /* 0x000fe20000000f00 */
[----:B------:R-:W-:Y:S02]  /*1790*/  IMAD.MOV.U32 R11, RZ, RZ, R13 ;  /* 0x000000ffff0b7224 */ /* 0x000fe400078e000d */
[----:B------:R-:W-:Y:S05]  /*17a0*/  RET.REL.NODEC R20 `(_Z14rfwd_txxzzxzppPfS_S_S_S_S_S_S_S_S_S_S_S_fS_ffiiiiiiS_) ;  /* 0xffffffe814147950 */ /* 0x000fea0003c3ffff */
        .weak           $__internal_4_$__cuda_sm3x_div_rn_noftz_f32_slowpath
        .type           $__internal_4_$__cuda_sm3x_div_rn_noftz_f32_slowpath,@function
        .size           $__internal_4_$__cuda_sm3x_div_rn_noftz_f32_slowpath,(.L_x_682 - $__internal_4_$__cuda_sm3x_div_rn_noftz_f32_slowpath)
$__internal_4_$__cuda_sm3x_div_rn_noftz_f32_slowpath:
[----:B------:R-:W0:Y:S08]  /*17b0*/  LDC R10, c[0x0][0x3e8] ;  /* 0x0000fa00ff0a7b82 */ /* 0x000e300000000800 */
[----:B------:R-:W1:Y:S01]  /*17c0*/  LDC R13, c[0x0][0x3e8] ;  /* 0x0000fa00ff0d7b82 */ /* 0x000e620000000800 */
[----:B0-----:R-:W-:-:S04]  /*17d0*/  SHF.R.U32.HI R11, RZ, 0x17, R10 ;  /* 0x00000017ff0b7819 */ /* 0x001fc8000001160a */
[----:B------:R-:W-:-:S04]  /*17e0*/  LOP3.LUT R11, R11, 0xff, RZ, 0xc0, !PT ;  /* 0x000000ff0b0b7812 */ /* 0x000fc800078ec0ff */
[----:B------:R-:W-:-:S04]  /*17f0*/  IADD3 R15, PT, PT, R11, -0x1, RZ ;  /* 0xffffffff0b0f7810 */ /* 0x000fc80007ffe0ff */
[----:B------:R-:W-:-:S13]  /*1800*/  ISETP.GT.U32.OR P0, PT, R15, 0xfd, !PT ;  /* 0x000000fd0f00780c */ /* 0x000fda0007f04470 */
[----:B------:R-:W-:Y:S01]  /*1810*/  @!P0 MOV R14, RZ ;  /* 0x000000ff000e8202 */ /* 0x000fe20000000f00 */
[----:B-1----:R-:W-:Y:S06]  /*1820*/  @!P0 BRA `(.L_x_65) ;  /* 0x00000000003c8947 */ /* 0x002fec0003800000 */
[----:B------:R-:W-:-:S13]  /*1830*/  FSETP.GTU.FTZ.AND P0, PT, |R10|, +INF , PT ;  /* 0x7f8000000a00780b */ /* 0x000fda0003f1c200 */
[----:B------:R-:W-:Y:S05]  /*1840*/  @P0 BRA `(.L_x_66) ;  /* 0x0000000400280947 */ /* 0x000fea0003800000 */
[----:B------:R-:W-:-:S05]  /*1850*/  HFMA2 R14, -RZ, RZ, 4.4765625, 0 ;  /* 0x447a0000ff0e7431 */ /* 0x000fca00000001ff */
[----:B------:R-:W-:-:S13]  /*1860*/  LOP3.LUT P0, RZ, R14, 0x7fffffff, R13, 0xc8, !PT ;  /* 0x7fffffff0eff7812 */ /* 0x000fda000780c80d */
[----:B------:R-:W-:Y:S05]  /*1870*/  @!P0 BRA `(.L_x_67) ;  /* 0x0000000400148947 */ /* 0x000fea0003800000 */
[----:B------:R-:W-:-:S13]  /*1880*/  LOP3.LUT P0, RZ, R13, 0x7fffffff, RZ, 0xc0, !PT ;  /* 0x7fffffff0dff7812 */ /* 0x000fda000780c0ff */
[----:B------:R-:W-:Y:S05]  /*1890*/  @!P0 BRA `(.L_x_68) ;  /* 0x0000000400048947 */ /* 0x000fea0003800000 */
[----:B------:R-:W-:Y:S02]  /*18a0*/  FSETP.NEU.FTZ.AND P0, PT, |R10|, +INF , PT ;  /* 0x7f8000000a00780b */ /* 0x000fe40003f1d200 */
[----:B------:R-:W-:-:S04]  /*18b0*/  LOP3.LUT P1, RZ, R14, 0x7fffffff, RZ, 0xc0, !PT ;  /* 0x7fffffff0eff7812 */ /* 0x000fc8000782c0ff */
[----:B------:R-:W-:-:S13]  /*18c0*/  PLOP3.LUT P0, PT, P0, P1, PT, 0x2f, 0xf2 ;  /* 0x0000000000f2781c */ /* 0x000fda0000702577 */
[----:B------:R-:W-:Y:S05]  /*18d0*/  @P0 BRA `(.L_x_69) ;  /* 0x0000000000e80947 */ /* 0x000fea0003800000 */
[----:B------:R-:W-:-:S13]  /*18e0*/  ISETP.GE.AND P0, PT, R15, RZ, PT ;  /* 0x000000ff0f00720c */ /* 0x000fda0003f06270 */
[----:B------:R-:W-:Y:S02]  /*18f0*/  @P0 IMAD.MOV.U32 R14, RZ, RZ, RZ ;  /* 0x000000ffff0e0224 */ /* 0x000fe400078e00ff */
[----:B------:R-:W-:Y:S01]  /*1900*/  @!P0 FFMA R13, R10, 1.84467440737095516160e+19, RZ ;  /* 0x5f8000000a0d8823 */ /* 0x000fe200000000ff */
[----:B------:R-:W-:-:S07]  /*1910*/  @!P0 MOV R14, 0xffffffc0 ;  /* 0xffffffc0000e8802 */ /* 0x000fce0000000f00 */
.L_x_65:
[----:B------:R-:W-:Y:S01]  /*1920*/  UMOV UR4, 0x447a0000 ;  /* 0x447a000000047882 */ /* 0x000fe20000000000 */
[----:B------:R-:W-:Y:S01]  /*1930*/  IADD3 R15, PT, PT, R11, -0x7f, RZ ;  /* 0xffffff810b0f7810 */ /* 0x000fe20007ffe0ff */
[----:B------:R-:W-:-:S03]  /*1940*/  UIADD3 UR4, UPT, UPT, UR4, -0x4800000, URZ ;  /* 0xfb80000004047890 */ /* 0x000fc6000fffe0ff */
[----:B------:R-:W-:Y:S01]  /*1950*/  IADD3 R14, PT, PT, R14, -0x9, R15 ;  /* 0xfffffff70e0e7810 */ /* 0x000fe20007ffe00f */
[----:B------:R-:W-:Y:S02]  /*1960*/  IMAD R10, R15, -0x800000, R13 ;  /* 0xff8000000f0a7824 */ /* 0x000fe400078e020d */
[----:B------:R-:W-:-:S03]  /*1970*/  FADD.FTZ R17, -RZ, -UR4 ;  /* 0x80000004ff117e21 */ /* 0x000fc60008010100 */
[----:B------:R-:W0:Y:S02]  /*1980*/  MUFU.RCP R16, UR4 ;  /* 0x0000000400107d08 */ /* 0x000e240008001000 */
        /* <DEDUP_REMOVED lines=9> */
[----:B------:R-:W-:-:S04]  /*1a20*/  IADD3 R18, PT, PT, R13, R14, RZ ;  /* 0x0000000e0d127210 */ /* 0x000fc80007ffe0ff */
[----:B------:R-:W-:-:S04]  /*1a30*/  IADD3 R13, PT, PT, R18, -0x1, RZ ;  /* 0xffffffff120d7810 */ /* 0x000fc80007ffe0ff */
        /* <DEDUP_REMOVED lines=10> */
[-CC-:B------:R-:W-:Y:S01]  /*1ae0*/  FFMA.RM R14, R11, R17.reuse, R16.reuse ;  /* 0x000000110b0e7223 */ /* 0x180fe20000004010 */
[C---:B------:R-:W-:Y:S02]  /*1af0*/  ISETP.NE.AND P2, PT, R18.reuse, RZ, PT ;  /* 0x000000ff1200720c */ /* 0x040fe40003f45270 */
[C---:B------:R-:W-:Y:S02]  /*1b00*/  ISETP.NE.AND P1, PT, R18.reuse, RZ, PT ;  /* 0x000000ff1200720c */ /* 0x040fe40003f25270 */
[----:B------:R-:W-:Y:S01]  /*1b10*/  LOP3.LUT R15, R13, 0x7fffff, RZ, 0xc0, !PT ;  /* 0x007fffff0d0f7812 */ /* 0x000fe200078ec0ff */
[----:B------:R-:W-:Y:S01]  /*1b20*/  FFMA.RP R13, R11, R17, R16 ;  /* 0x000000110b0d7223 */ /* 0x000fe20000008010 */
[C---:B------:R-:W-:Y:S01]  /*1b30*/  VIADD R16, R18.reuse, 0x20 ;  /* 0x0000002012107836 */ /* 0x040fe20000000000 */
[----:B------:R-:W-:Y:S02]  /*1b40*/  IADD3 R11, PT, PT, -R18, RZ, RZ ;  /* 0x000000ff120b7210 */ /* 0x000fe40007ffe1ff */
[----:B------:R-:W-:-:S02]  /*1b50*/  LOP3.LUT R15, R15, 0x800000, RZ, 0xfc, !PT ;  /* 0x008000000f0f7812 */ /* 0x000fc400078efcff */
[----:B------:R-:W-:Y:S02]  /*1b60*/  FSETP.NEU.FTZ.AND P0, PT, R13, R14, PT ;  /* 0x0000000e0d00720b */ /* 0x000fe40003f1d000 */
[----:B------:R-:W-:Y:S02]  /*1b70*/  SHF.L.U32 R16, R15, R16, RZ ;  /* 0x000000100f107219 */ /* 0x000fe400000006ff */
[----:B------:R-:W-:Y:S02]  /*1b80*/  SEL R14, R11, RZ, P2 ;  /* 0x000000ff0b0e7207 */ /* 0x000fe40001000000 */
[----:B------:R-:W-:Y:S02]  /*1b90*/  ISETP.NE.AND P1, PT, R16, RZ, P1 ;  /* 0x000000ff1000720c */ /* 0x000fe40000f25270 */
[----:B------:R-:W-:Y:S02]  /*1ba0*/  SHF.R.U32.HI R14, RZ, R14, R15 ;  /* 0x0000000eff0e7219 */ /* 0x000fe4000001160f */
[----:B------:R-:W-:-:S02]  /*1bb0*/  PLOP3.LUT P0, PT, P0, P1, PT, 0xf8, 0x8f ;  /* 0x00000000008f781c */ /* 0x000fc40000703f70 */
[----:B------:R-:W-:Y:S02]  /*1bc0*/  SHF.R.U32.HI R16, RZ, 0x1, R14 ;  /* 0x00000001ff107819 */ /* 0x000fe4000001160e */
[----:B------:R-:W-:-:S04]  /*1bd0*/  SEL R11, RZ, 0x1, !P0 ;  /* 0x00000001ff0b7807 */ /* 0x000fc80004000000 */
[----:B------:R-:W-:-:S04]  /*1be0*/  LOP3.LUT R11, R11, 0x1, R16, 0xf8, !PT ;  /* 0x000000010b0b7812 */ /* 0x000fc800078ef810 */
[----:B------:R-:W-:-:S04]  /*1bf0*/  LOP3.LUT R11, R11, R14, RZ, 0xc0, !PT ;  /* 0x0000000e0b0b7212 */ /* 0x000fc800078ec0ff */
[----:B------:R-:W-:-:S04]  /*1c00*/  IADD3 R11, PT, PT, R16, R11, RZ ;  /* 0x0000000b100b7210 */ /* 0x000fc80007ffe0ff */
[----:B------:R-:W-:Y:S01]  /*1c10*/  LOP3.LUT R10, R11, R10, RZ, 0xfc, !PT ;  /* 0x0000000a0b0a7212 */ /* 0x000fe200078efcff */
[----:B------:R-:W-:Y:S06]  /*1c20*/  BRA `(.L_x_72) ;  /* 0x0000000000347947 */ /* 0x000fec0003800000 */
.L_x_71:
[----:B------:R-:W-:-:S04]  /*1c30*/  LOP3.LUT R10, R10, 0x80000000, RZ, 0xc0, !PT ;  /* 0x800000000a0a7812 */ /* 0x000fc800078ec0ff */
[----:B------:R-:W-:Y:S01]  /*1c40*/  LOP3.LUT R10, R10, 0x7f800000, RZ, 0xfc, !PT ;  /* 0x7f8000000a0a7812 */ /* 0x000fe200078efcff */
[----:B------:R-:W-:Y:S06]  /*1c50*/  BRA `(.L_x_72) ;  /* 0x0000000000287947 */ /* 0x000fec0003800000 */
.L_x_70:
[----:B------:R-:W-:Y:S01]  /*1c60*/  LEA R10, R14, R10, 0x17 ;  /* 0x0000000a0e0a7211 */ /* 0x000fe200078eb8ff */
[----:B------:R-:W-:Y:S06]  /*1c70*/  BRA `(.L_x_72) ;  /* 0x0000000000207947 */ /* 0x000fec0003800000 */
.L_x_69:
[----:B------:R-:W-:-:S04]  /*1c80*/  LOP3.LUT R10, R14, 0x80000000, R13, 0x48, !PT ;  /* 0x800000000e0a7812 */ /* 0x000fc800078e480d */
[----:B------:R-:W-:Y:S01]  /*1c90*/  LOP3.LUT R10, R10, 0x7f800000, RZ, 0xfc, !PT ;  /* 0x7f8000000a0a7812 */ /* 0x000fe200078efcff */
[----:B------:R-:W-:Y:S06]  /*1ca0*/  BRA `(.L_x_72) ;  /* 0x0000000000147947 */ /* 0x000fec0003800000 */
.L_x_68:
[----:B------:R-:W-:Y:S01]  /*1cb0*/  LOP3.LUT R10, R14, 0x80000000, R13, 0x48, !PT ;  /* 0x800000000e0a7812 */ /* 0x000fe200078e480d */
[----:B------:R-:W-:Y:S06]  /*1cc0*/  BRA `(.L_x_72) ;  /* 0x00000000000c7947 */ /* 0x000fec0003800000 */
.L_x_67:
[----:B------:R-:W0:Y:S01]  /*1cd0*/  MUFU.RSQ R10, -QNAN ;  /* 0xffc00000000a7908 */ /* 0x000e220000001400 */
[----:B------:R-:W-:Y:S05]  /*1ce0*/  BRA `(.L_x_72) ;  /* 0x0000000000047947 */ /* 0x000fea0003800000 */
.L_x_66:
[----:B------:R-:W-:-:S07]  /*1cf0*/  FADD.FTZ R10, R10, 1000 ;  /* 0x447a00000a0a7421 */ /* 0x000fce0000010000 */
.L_x_72:
[----:B------:R-:W-:-:S04]  /*1d00*/  HFMA2 R13, -RZ, RZ, 0, 0 ;  /* 0x00000000ff0d7431 */ /* 0x000fc800000001ff */
[----:B0-----:R-:W-:Y:S05]  /*1d10*/  RET.REL.NODEC R12 `(_Z14rfwd_txxzzxzppPfS_S_S_S_S_S_S_S_S_S_S_S_fS_ffiiiiiiS_) ;  /* 0xffffffe00cb87950 */ /* 0x001fea0003c3ffff */
.L_x_73:
        /* <DEDUP_REMOVED lines=14> */
.L_x_682:


//--------------------- .text._Z16rfwd_vxp_vzp_newPfS_S_S_S_S_S_S_S_S_S_fffffS_S_iiS_ --------------------------
	.section	.text._Z16rfwd_vxp_vzp_newPfS_S_S_S_S_S_S_S_S_S_fffffS_S_iiS_,"ax",@progbits
	.align	128
        .global         _Z16rfwd_vxp_vzp_newPfS_S_S_S_S_S_S_S_S_S_fffffS_S_iiS_
        .type           _Z16rfwd_vxp_vzp_newPfS_S_S_S_S_S_S_S_S_S_fffffS_S_iiS_,@function
        .size           _Z16rfwd_vxp_vzp_newPfS_S_S_S_S_S_S_S_S_S_fffffS_S_iiS_,(.L_x_684 - _Z16rfwd_vxp_vzp_newPfS_S_S_S_S_S_S_S_S_S_fffffS_S_iiS_)
        .other          _Z16rfwd_vxp_vzp_newPfS_S_S_S_S_S_S_S_S_S_fffffS_S_iiS_,@"STO_CUDA_ENTRY STV_DEFAULT"
_Z16rfwd_vxp_vzp_newPfS_S_S_S_S_S_S_S_S_S_fffffS_S_iiS_:
.text._Z16rfwd_vxp_vzp_newPfS_S_S_S_S_S_S_S_S_S_fffffS_S_iiS_:
[----:B------:R-:W-:Y:S01]  /*0000*/  LDC R1, c[0x0][0x37c] ;  /* 0x0000df00ff017b82 */ /* 0x000fe20000000800 */
[----:B------:R-:W0:Y:S07]  /*0010*/  S2R R11, SR_TID.Y ;  /* 0x00000000000b7919 */ /* 0x000e2e0000002200 */
[----:B------:R-:W1:Y:S01]  /*0020*/  LDC R7, c[0x0][0x360] ;  /* 0x0000d800ff077b82 */ /* 0x000e620000000800 */
[----:B------:R-:W-:Y:S01]  /*0030*/  MOV R0, 0x400 ;  /* 0x0000040000007802 */ /* 0x000fe20000000f00 */
[----:B------:R-:W2:Y:S01]  /*0040*/  S2R R3, SR_CgaCtaId ;  /* 0x0000000000037919 */ /* 0x000ea20000008800 */
[----:B------:R-:W3:Y:S05]  /*0050*/  S2R R9, SR_TID.X ;  /* 0x0000000000097919 */ /* 0x000eea0000002100 */
[----:B------:R-:W0:Y:S08]  /*0060*/  S2UR UR5, SR_CTAID.Y ;  /* 0x00000000000579c3 */ /* 0x000e300000002600 */
[----:B------:R-:W0:Y:S08]  /*0070*/  LDC R10, c[0x0][0x364] ;  /* 0x0000d900ff0a7b82 */ /* 0x000e300000000800 */
[----:B------:R-:W1:Y:S08]  /*0080*/  S2UR UR4, SR_CTAID.X ;  /* 0x00000000000479c3 */ /* 0x000e700000002500 */
[----:B------:R-:W4:Y:S01]  /*0090*/  LDC.64 R4, c[0x0][0x400] ;  /* 0x00010000ff047b82 */ /* 0x000f220000000a00 */
[----:B--2---:R-:W-:Y:S01]  /*00a0*/  LEA R0, R3, R0, 0x18 ;  /* 0x0000000003007211 */ /* 0x004fe200078ec0ff */
[----:B0-----:R-:W-:-:S04]  /*00b0*/  IMAD R10, R10, UR5, R11 ;  /* 0x000000050a0a7c24 */ /* 0x001fc8000f8e020b */
[C-C-:B------:R-:W-:Y:S02]  /*00c0*/  IMAD R2, R11.reuse, 0xb0, R0.reuse ;  /* 0x000000b00b027824 */ /* 0x140fe400078e0200 */
[----:B------:R-:W-:Y:S02]  /*00d0*/  IMAD R0, R11, -0xb0, R0 ;  /* 0xffffff500b007824 */ /* 0x000fe400078e0200 */
[--C-:B---3--:R-:W-:Y:S02]  /*00e0*/  IMAD R3, R9, 0x4, R2.reuse ;  /* 0x0000000409037824 */ /* 0x108fe400078e0202 */
[----:B-1----:R-:W-:Y:S02]  /*00f0*/  IMAD R7, R7, UR4, R9 ;  /* 0x0000000407077c24 */ /* 0x002fe4000f8e0209 */
[----:B------:R-:W-:Y:S01]  /*0100*/  IMAD R2, R9, -0x4, R2 ;  /* 0xfffffffc09027824 */ /* 0x000fe200078e0202 */
[----:B------:R0:W-:Y:S04]  /*0110*/  STS [R3+0x438], RZ ;  /* 0x000438ff03007388 */ /* 0x0001e80000000800 */
[----:B------:R0:W-:Y:S01]  /*0120*/  STS [R3], RZ ;  /* 0x000000ff03007388 */ /* 0x0001e20000000800 */
[----:B----4-:R-:W-:-:S04]  /*0130*/  ISETP.GE.AND P0, PT, R10, R5, PT ;  /* 0x000000050a00720c */ /* 0x010fc80003f06270 */
[----:B------:R-:W-:Y:S01]  /*0140*/  ISETP.GE.OR P0, PT, R7, R4, P0 ;  /* 0x000000040700720c */ /* 0x000fe20000706670 */
[C-C-:B------:R-:W-:Y:S02]  /*0150*/  IMAD R4, R9.reuse, -0x4, R0.reuse ;  /* 0xfffffffc09047824 */ /* 0x140fe400078e0200 */
[----:B------:R-:W-:-:S03]  /*0160*/  IMAD R0, R9, 0x4, R0 ;  /* 0x0000000409007824 */ /* 0x000fc600078e0200 */
[----:B------:R0:W-:Y:S04]  /*0170*/  STS [R4+0x133c], RZ ;  /* 0x00133cff04007388 */ /* 0x0001e80000000800 */
[----:B------:R0:W-:Y:S04]  /*0180*/  STS [R2+0xac], RZ ;  /* 0x0000acff02007388 */ /* 0x0001e80000000800 */
[----:B------:R0:W-:Y:S01]  /*0190*/  STS [R0+0x1290], RZ ;  /* 0x001290ff00007388 */ /* 0x0001e20000000800 */
[----:B------:R-:W-:Y:S05]  /*01a0*/  @P0 EXIT ;  /* 0x000000000000094d */ /* 0x000fea0003800000 */
[----:B------:R-:W-:Y:S01]  /*01b0*/  BAR.SYNC.DEFER_BLOCKING 0x0 ;  /* 0x0000000000007b1d */ /* 0x000fe20000010000 */
[----:B------:R-:W-:Y:S01]  /*01c0*/  ISETP.GT.U32.AND P1, PT, R11, 0x5, PT ;  /* 0x000000050b00780c */ /* 0x000fe20003f24070 */
[----:B------:R-:W-:Y:S01]  /*01d0*/  VIADD R12, R5, 0xc ;  /* 0x0000000c050c7836 */ /* 0x000fe20000000000 */
[----:B------:R-:W-:Y:S01]  /*01e0*/  ISETP.GT.U32.AND P0, PT, R9, 0x5, PT ;  /* 0x000000050900780c */ /* 0x000fe20003f04070 */
[----:B------:R-:W-:Y:S02]  /*01f0*/  VIADD R7, R7, 0x6 ;  /* 0x0000000607077836 */ /* 0x000fe40000000000 */
[----:B------:R-:W1:Y:S02]  /*0200*/  LDCU.64 UR4, c[0x0][0x3d0] ;  /* 0x00007a00ff0477ac */ /* 0x000e640008000a00 */
[----:B------:R-:W2:Y:S01]  /*0210*/  LDC R23, c[0x0][0x3e8] ;  /* 0x0000fa00ff177b82 */ /* 0x000ea20000000800 */
[----:B------:R-:W-:Y:S01]  /*0220*/  IMAD R7, R7, R12, RZ ;  /* 0x0000000c07077224 */ /* 0x000fe200078e02ff */
[----:B------:R-:W3:Y:S04]  /*0230*/  LDCU.64 UR6, c[0x0][0x358] ;  /* 0x00006b00ff0677ac */ /* 0x000ee80008000a00 */
[----:B0-----:R-:W-:-:S02]  /*0240*/  IADD3 R0, P2, PT, R10, R7, RZ ;  /* 0x000000070a007210 */ /* 0x001fc40007f5e0ff */
[----:B------:R-:W0:Y:S01]  /*0250*/  @!P1 LDC.64 R8, c[0x0][0x3d0] ;  /* 0x0000f400ff089b82 */ /* 0x000e220000000a00 */
[----:B------:R-:W-:Y:S01]  /*0260*/  @!P0 IMAD.IADD R13, R10, 0x1, R7 ;  /* 0x000000010a0d8824 */ /* 0x000fe200078e0207 */
[----:B------:R-:W-:Y:S01]  /*0270*/  LEA.HI.X.SX32 R11, R7, RZ, 0x1, P2 ;  /* 0x000000ff070b7211 */ /* 0x000fe200010f0eff */
[----:B------:R-:W-:Y:S02]  /*0280*/  IMAD.SHL.U32 R2, R0, 0x4, RZ ;  /* 0x0000000400027824 */ /* 0x000fe400078e00ff */
[----:B------:R-:W-:Y:S01]  /*0290*/  @!P0 IMAD R13, R12, -0x6, R13 ;  /* 0xfffffffa0c0d8824 */ /* 0x000fe200078e020d */
[----:B------:R-:W-:Y:S01]  /*02a0*/  SHF.L.U64.HI R0, R0, 0x2, R11 ;  /* 0x0000000200007819 */ /* 0x000fe2000001020b */
[----:B------:R-:W-:Y:S01]  /*02b0*/  @!P1 IMAD.IADD R11, R10, 0x1, R7 ;  /* 0x000000010a0b9824 */ /* 0x000fe200078e0207 */
[----:B------:R-:W4:Y:S01]  /*02c0*/  @!P0 LDC.64 R4, c[0x0][0x3d0] ;  /* 0x0000f400ff048b82 */ /* 0x000f220000000a00 */
[----:B-1----:R-:W-:Y:S01]  /*02d0*/  IADD3 R6, P2, PT, R2, UR4, RZ ;  /* 0x0000000402067c10 */ /* 0x002fe2000ff5e0ff */
[----:B------:R-:W-:Y:S01]  /*02e0*/  @!P0 IMAD.SHL.U32 R15, R12, 0x20, RZ ;  /* 0x000000200c0f8824 */ /* 0x000fe200078e00ff */
[----:B------:R-:W-:-:S02]  /*02f0*/  @!P0 IADD3 R13, PT, PT, R13, 0x6, RZ ;  /* 0x000000060d0d8810 */ /* 0x000fc40007ffe0ff */
[----:B------:R-:W-:Y:S01]  /*0300*/  IADD3.X R7, PT, PT, R0, UR5, RZ, P2, !PT ;  /* 0x0000000500077c10 */ /* 0x000fe200097fe4ff */
[----:B------:R-:W1:Y:S02]  /*0310*/  LDCU.64 UR4, c[0x0][0x3f0] ;  /* 0x00007e00ff0477ac */ /* 0x000e640008000a00 */
[----:B------:R-:W-:Y:S02]  /*0320*/  @!P0 IMAD.WIDE R14, R15, 0x4, R6 ;  /* 0x000000040f0e8825 */ /* 0x000fe400078e0206 */
[----:B---3--:R-:W3:Y:S04]  /*0330*/  @!P1 LDG.E R20, desc[UR6][R6.64+0x58] ;  /* 0x0000580606149981 */ /* 0x008ee8000c1e1900 */
[----:B------:R-:W2:Y:S01]  /*0340*/  LDG.E R18, desc[UR6][R6.64+0x18] ;  /* 0x0000180606127981 */ /* 0x000ea2000c1e1900 */
[----:B0-----:R-:W-:-:S03]  /*0350*/  @!P1 IMAD.WIDE R8, R11, 0x4, R8 ;  /* 0x000000040b089825 */ /* 0x001fc600078e0208 */
[----:B------:R-:W2:Y:S04]  /*0360*/  @!P0 LDG.E R22, desc[UR6][R14.64+0x18] ;  /* 0x000018060e168981 */ /* 0x000ea8000c1e1900 */
[----:B------:R-:W2:Y:S01]  /*0370*/  @!P1 LDG.E R8, desc[UR6][R8.64] ;  /* 0x0000000608089981 */ /* 0x000ea2000c1e1900 */
[----:B----4-:R-:W-:-:S06]  /*0380*/  @!P0 IMAD.WIDE R12, R13, 0x4, R4 ;  /* 0x000000040d0c8825 */ /* 0x010fcc00078e0204 */
[----:B------:R-:W4:Y:S01]  /*0390*/  @!P0 LDG.E R12, desc[UR6][R12.64] ;  /* 0x000000060c0c8981 */ /* 0x000f22000c1e1900 */
[----:B-1----:R-:W-:-:S04]  /*03a0*/  IADD3 R16, P2, PT, R2, UR4, RZ ;  /* 0x0000000402107c10 */ /* 0x002fc8000ff5e0ff */
[----:B------:R-:W-:Y:S01]  /*03b0*/  IADD3.X R17, PT, PT, R0, UR5, RZ, P2, !PT ;  /* 0x0000000500117c10 */ /* 0x000fe200097fe4ff */
[----:B------:R-:W0:Y:S04]  /*03c0*/  LDC.64 R10, c[0x0][0x3f8] ;  /* 0x0000fe00ff0a7b82 */ /* 0x000e280000000a00 */
[----:B------:R1:W5:Y:S04]  /*03d0*/  LDG.E R5, desc[UR6][R16.64+0x18] ;  /* 0x0000180610057981 */ /* 0x000368000c1e1900 */
[----:B---3--:R-:W-:Y:S04]  /*03e0*/  @!P1 STS [R3+0xf38], R20 ;  /* 0x000f381403009388 */ /* 0x008fe80000000800 */
[----:B--2---:R-:W-:Y:S04]  /*03f0*/  STS [R3+0x438], R18 ;  /* 0x0004381203007388 */ /* 0x004fe80000000800 */
[----:B------:R-:W-:Y:S04]  /*0400*/  @!P0 STS [R3+0x4b8], R22 ;  /* 0x0004b81603008388 */ /* 0x000fe80000000800 */
[----:B------:R2:W-:Y:S04]  /*0410*/  @!P1 STS [R3+0x18], R8 ;  /* 0x0000180803009388 */ /* 0x0005e80000000800 */
[----:B----4-:R-:W-:Y:S01]  /*0420*/  @!P0 STS [R3+0x420], R12 ;  /* 0x0004200c03008388 */ /* 0x010fe20000000800 */
[----:B------:R-:W-:Y:S06]  /*0430*/  BAR.SYNC.DEFER_BLOCKING 0x0 ;  /* 0x0000000000007b1d */ /* 0x000fec0000010000 */
[----:B0-----:R-:W3:Y:S04]  /*0440*/  LDG.E R13, desc[UR6][R10.64+0x8] ;  /* 0x000008060a0d7981 */ /* 0x001ee8000c1e1900 */
[----:B------:R-:W4:Y:S04]  /*0450*/  LDG.E R14, desc[UR6][R10.64+0x4] ;  /* 0x000004060a0e7981 */ /* 0x000f28000c1e1900 */
[----:B------:R-:W4:Y:S04]  /*0460*/  LDG.E R4, desc[UR6][R10.64+0xc] ;  /* 0x00000c060a047981 */ /* 0x000f28000c1e1900 */
[----:B------:R-:W4:Y:S04]  /*0470*/  LDG.E R7, desc[UR6][R10.64+0x10] ;  /* 0x000010060a077981 */ /* 0x000f28000c1e1900 */
[----:B------:R-:W4:Y:S04]  /*0480*/  LDG.E R6, desc[UR6][R10.64+0x14] ;  /* 0x000014060a067981 */ /* 0x000f28000c1e1900 */
[----:B--2---:R0:W2:Y:S04]  /*0490*/  LDG.E R8, desc[UR6][R10.64+0x18] ;  /* 0x000018060a087981 */ /* 0x0040a8000c1e1900 */
[----:B-1----:R-:W-:Y:S04]  /*04a0*/  LDS R17, [R3+0x598] ;  /* 0x0005980003117984 */ /* 0x002fe80000000800 */
[----:B------:R-:W1:Y:S04]  /*04b0*/  LDS R20, [R3+0x388] ;  /* 0x0003880003147984 */ /* 0x000e680000000800 */
[----:B------:R-:W-:Y:S04]  /*04c0*/  LDS R12, [R3+0x43c] ;  /* 0x00043c00030c7984 */ /* 0x000fe80000000800 */
[----:B------:R-:W0:Y:S04]  /*04d0*/  LDS R15, [R3+0x430] ;  /* 0x00043000030f7984 */ /* 0x000e280000000800 */
[----:B------:R-:W-:Y:S04]  /*04e0*/  LDS R9, [R3+0x438] ;  /* 0x0004380003097984 */ /* 0x000fe80000000800 */
[----:B------:R-:W0:Y:S04]  /*04f0*/  LDS R16, [R3+0x434] ;  /* 0x0004340003107984 */ /* 0x000e280000000800 */
[----:B------:R-:W0:Y:S04]  /*0500*/  LDS R18, [R3+0x4e8] ;  /* 0x0004e80003127984 */ /* 0x000e280000000800 */
[----:B------:R-:W-:Y:S04]  /*0510*/  LDS R21, [R3+0x440] ;  /* 0x0004400003157984 */ /* 0x000fe80000000800 */
[----:B------:R-:W0:Y:S04]  /*0520*/  LDS R24, [R3+0x42c] ;  /* 0x00042c0003187984 */ /* 0x000e280000000800 */
[----:B------:R-:W-:Y:S04]  /*0530*/  LDS R19, [R3+0x648] ;  /* 0x0006480003137984 */ /* 0x000fe80000000800 */
[----:B------:R-:W0:Y:S01]  /*0540*/  LDS R22, [R3+0x2d8] ;  /* 0x0002d80003167984 */ /* 0x000e220000000800 */
[----:B-1----:R-:W-:-:S03]  /*0550*/  FADD R20, R17, -R20 ;  /* 0x8000001411147221 */ /* 0x002fc60000000000 */
[----:B0-----:R-:W-:Y:S04]  /*0560*/  LDS R10, [R3+0x7a8] ;  /* 0x0007a800030a7984 */ /* 0x001fe80000000800 */
[----:B------:R-:W-:Y:S01]  /*0570*/  LDS R17, [R3+0x228] ;  /* 0x0002280003117984 */ /* 0x000fe20000000800 */
[----:B------:R-:W-:-:S03]  /*0580*/  FADD R12, R12, -R15 ;  /* 0x8000000f0c0c7221 */ /* 0x000fc60000000000 */
[----:B------:R-:W-:Y:S04]  /*0590*/  LDS R25, [R3+0xc8] ;  /* 0x0000c80003197984 */ /* 0x000fe80000000800 */
[----:B------:R-:W-:Y:S01]  /*05a0*/  LDS R15, [R3+0x444] ;  /* 0x00044400030f7984 */ /* 0x000fe20000000800 */
[----:B------:R-:W-:-:S03]  /*05b0*/  FADD R29, R9, -R16 ;  /* 0x80000010091d7221 */ /* 0x000fc60000000000 */
[----:B------:R-:W-:Y:S01]  /*05c0*/  LDS R16, [R3+0x44c] ;  /* 0x00044c0003107984 */ /* 0x000fe20000000800 */
[----:B------:R-:W-:-:S03]  /*05d0*/  FADD R27, -R9, R18 ;  /* 0x00000012091b7221 */ /* 0x000fc60000000100 */
[----:B------:R-:W0:Y:S04]  /*05e0*/  LDS R9, [R3+0x178] ;  /* 0x0001780003097984 */ /* 0x000e280000000800 */
[----:B------:R-:W-:Y:S01]  /*05f0*/  LDS R18, [R3+0x448] ;  /* 0x0004480003127984 */ /* 0x000fe20000000800 */
[----:B------:R-:W-:Y:S01]  /*0600*/  FADD R24, R21, -R24 ;  /* 0x8000001815187221 */ /* 0x000fe20000000000 */
[----:B------:R-:W1:Y:S01]  /*0610*/  FCHK P0, R23, 1000 ;  /* 0x447a000017007902 */ /* 0x000e620000000000 */
[----:B------:R-:W-:Y:S01]  /*0620*/  FADD R22, R19, -R22 ;  /* 0x8000001613167221 */ /* 0x000fe20000000000 */
[----:B------:R-:W-:Y:S02]  /*0630*/  IMAD.MOV.U32 R19, RZ, RZ, 0x3a83126f ;  /* 0x3a83126fff137424 */ /* 0x000fe400078e00ff */
[----:B0-----:R-:W-:Y:S01]  /*0640*/  FADD R10, R10, -R9 ;  /* 0x800000090a0a7221 */ /* 0x001fe20000000000 */
[C---:B---3--:R-:W-:Y:S01]  /*0650*/  FMUL R26, R13.reuse, R20 ;  /* 0x000000140d1a7220 */ /* 0x048fe20000400000 */
[----:B------:R-:W-:Y:S01]  /*0660*/  FMUL R11, R13, R12 ;  /* 0x0000000c0d0b7220 */ /* 0x000fe20000400000 */
[----:B------:R-:W0:Y:S04]  /*0670*/  LDS R20, [R3+0x6f8] ;  /* 0x0006f80003147984 */ /* 0x000e280000000800 */
[----:B------:R-:W3:Y:S01]  /*0680*/  LDS R12, [R3+0x428] ;  /* 0x00042800030c7984 */ /* 0x000ee20000000800 */
[----:B----4-:R-:W-:-:S03]  /*0690*/  FFMA R29, R14, R29, R11 ;  /* 0x0000001d0e1d7223 */ /* 0x010fc6000000000b */
[----:B------:R-:W4:Y:S01]  /*06a0*/  LDS R13, [R3+0x424] ;  /* 0x00042400030d7984 */ /* 0x000f220000000800 */
[----:B------:R-:W-:-:S03]  /*06b0*/  FFMA R27, R14, R27, R26 ;  /* 0x0000001b0e1b7223 */ /* 0x000fc6000000001a */
[----:B------:R-:W1:Y:S04]  /*06c0*/  LDS R11, [R3+0x420] ;  /* 0x00042000030b7984 */ /* 0x000e680000000800 */
[----:B------:R2:W1:Y:S01]  /*06d0*/  LDS R14, [R3+0x858] ;  /* 0x00085800030e7984 */ /* 0x0004620000000800 */
[----:B------:R-:W-:Y:S02]  /*06e0*/  IMAD.MOV.U32 R26, RZ, RZ, 0x447a0000 ;  /* 0x447a0000ff1a7424 */ /* 0x000fe400078e00ff */
[C---:B------:R-:W-:Y:S01]  /*06f0*/  FFMA R24, R4.reuse, R24, R29 ;  /* 0x0000001804187223 */ /* 0x040fe2000000001d */
[----:B------:R-:W-:Y:S01]  /*0700*/  FFMA R22, R4, R22, R27 ;  /* 0x0000001604167223 */ /* 0x000fe2000000001b */
[----:B------:R-:W-:-:S04]  /*0710*/  FFMA R4, R19, -R26, 1 ;  /* 0x3f80000013047423 */ /* 0x000fc8000000081a */
[----:B------:R-:W-:Y:S01]  /*0720*/  FFMA R4, R4, R19, 0.0010000000474974513054 ;  /* 0x3a83126f04047423 */ /* 0x000fe20000000013 */
[----:B0-----:R-:W-:Y:S01]  /*0730*/  FADD R17, R20, -R17 ;  /* 0x8000001114117221 */ /* 0x001fe20000000000 */
[----:B---3--:R-:W-:-:S03]  /*0740*/  FADD R12, R15, -R12 ;  /* 0x8000000c0f0c7221 */ /* 0x008fc60000000000 */
[C---:B------:R-:W-:Y:S01]  /*0750*/  FFMA R17, R7.reuse, R17, R22 ;  /* 0x0000001107117223 */ /* 0x040fe20000000016 */
[----:B--2---:R-:W-:Y:S01]  /*0760*/  FFMA R3, R7, R12, R24 ;  /* 0x0000000c07037223 */ /* 0x004fe20000000018 */
[----:B----4-:R-:W-:Y:S01]  /*0770*/  FADD R13, R18, -R13 ;  /* 0x8000000d120d7221 */ /* 0x010fe20000000000 */
[----:B------:R-:W-:Y:S01]  /*0780*/  FFMA R7, R4, R23, RZ ;  /* 0x0000001704077223 */ /* 0x000fe200000000ff */
[----:B------:R-:W-:Y:S01]  /*0790*/  FFMA R17, R6, R10, R17 ;  /* 0x0000000a06117223 */ /* 0x000fe20000000011 */
[----:B-1----:R-:W-:Y:S01]  /*07a0*/  FADD R10, R16, -R11 ;  /* 0x8000000b100a7221 */ /* 0x002fe20000000000 */
[----:B------:R-:W-:Y:S01]  /*07b0*/  FFMA R3, R6, R13, R3 ;  /* 0x0000000d06037223 */ /* 0x000fe20000000003 */
[----:B------:R-:W-:Y:S01]  /*07c0*/  FFMA R6, R7, -1000, R23 ;  /* 0xc47a000007067823 */ /* 0x000fe20000000017 */
[----:B------:R-:W-:Y:S02]  /*07d0*/  FADD R14, R14, -R25 ;  /* 0x800000190e0e7221 */ /* 0x000fe40000000000 */
[----:B------:R-:W-:Y:S01]  /*07e0*/  FFMA R10, R8, R10, R3 ;  /* 0x0000000a080a7223 */ /* 0x000fe20000000003 */
[----:B------:R-:W-:Y:S01]  /*07f0*/  FFMA R4, R4, R6, R7 ;  /* 0x0000000604047223 */ /* 0x000fe20000000007 */
[----:B------:R-:W-:Y:S01]  /*0800*/  FFMA R3, R8, R14, R17 ;  /* 0x0000000e08037223 */ /* 0x000fe20000000011 */
[----:B------:R-:W-:Y:S06]  /*0810*/  @!P0 BRA `(.L_x_74) ;  /* 0x0000000000088947 */ /* 0x000fec0003800000 */
[----:B------:R-:W-:-:S07]  /*0820*/  MOV R6, 0x840 ;  /* 0x0000084000067802 */ /* 0x000fce0000000f00 */
[----:B-----5:R-:W-:Y:S05]  /*0830*/  CALL.REL.NOINC `($__internal_6_$__cuda_sm3x_div_rn_noftz_f32_slowpath) ;  /* 0x0000000c00247944 */ /* 0x020fea0003c00000 */
.L_x_74:
[----:B-----5:R-:W-:Y:S01]  /*0840*/  FMUL R14, R5, R4 ;  /* 0x00000004050e7220 */ /* 0x020fe20000400000 */
[----:B------:R-:W-:Y:S01]  /*0850*/  IMAD.MOV.U32 R4, RZ, RZ, 0x0 ;  /* 0x00000000ff047424 */ /* 0x000fe200078e00ff */
[----:B------:R-:W-:Y:S01]  /*0860*/  BSSY.RECONVERGENT B0, `(.L_x_75) ;  /* 0x0000013000007945 */ /* 0x000fe20003800200 */
[----:B------:R-:W-:-:S03]  /*0870*/  IMAD.MOV.U32 R5, RZ, RZ, 0x3ff00000 ;  /* 0x3ff00000ff057424 */ /* 0x000fc600078e00ff */
[----:B------:R-:W0:Y:S03]  /*0880*/  F2F.F64.F32 R14, R14 ;  /* 0x0000000e000e7310 */ /* 0x000e260000201800 */
[----:B0-----:R-:W-:-:S06]  /*0890*/  DFMA R20, R14, 0.5, R4 ;  /* 0x3fe000000e14782b */ /* 0x001fcc0000000004 */
[----:B------:R-:W0:Y:S04]  /*08a0*/  MUFU.RCP64H R5, R21 ;  /* 0x0000001500057308 */ /* 0x000e280000001800 */
[----:B------:R-:W-:-:S05]  /*08b0*/  VIADD R4, R21, 0x300402 ;  /* 0x0030040215047836 */ /* 0x000fca0000000000 */
[----:B------:R-:W-:Y:S01]  /*08c0*/  FSETP.GEU.AND P0, PT, |R4|, 5.8789094863358348022e-39, PT ;  /* 0x004004020400780b */ /* 0x000fe20003f0e200 */
        /* <DEDUP_REMOVED lines=9> */
[----:B------:R-:W-:Y:S05]  /*0960*/  CALL.REL.NOINC `($__internal_5_$__cuda_sm20_dblrcp_rn_slowpath_v3) ;  /* 0x0000000800407944 */ /* 0x000fea0003c00000 */
[----:B------:R-:W-:Y:S02]  /*0970*/  IMAD.MOV.U32 R6, RZ, RZ, R22 ;  /* 0x000000ffff067224 */ /* 0x000fe400078e0016 */
[----:B------:R-:W-:-:S07]  /*0980*/  IMAD.MOV.U32 R7, RZ, RZ, R23 ;  /* 0x000000ffff077224 */ /* 0x000fce00078e0017 */
.L_x_76:
[----:B------:R-:W-:Y:S05]  /*0990*/  BSYNC.RECONVERGENT B0 ;  /* 0x0000000000007941 */ /* 0x000fea0003800200 */
.L_x_75:
[----:B------:R-:W0:Y:S02]  /*09a0*/  LDCU.64 UR4, c[0x0][0x408] ;  /* 0x00008100ff0477ac */ /* 0x000e240008000a00 */
[----:B0-----:R-:W-:-:S04]  /*09b0*/  IADD3 R8, P0, PT, R2, UR4, RZ ;  /* 0x0000000402087c10 */ /* 0x001fc8000ff1e0ff */
[----:B------:R-:W-:Y:S01]  /*09c0*/  IADD3.X R9, PT, PT, R0, UR5, RZ, P0, !PT ;  /* 0x0000000500097c10 */ /* 0x000fe200087fe4ff */
[----:B------:R-:W0:Y:S04]  /*09d0*/  LDCU.64 UR4, c[0x0][0x3b8] ;  /* 0x00007700ff0477ac */ /* 0x000e280008000a00 */
[----:B------:R-:W2:Y:S01]  /*09e0*/  LDG.E R20, desc[UR6][R8.64+0x18] ;  /* 0x0000180608147981 */ /* 0x000ea2000c1e1900 */
[----:B0-----:R-:W-:-:S04]  /*09f0*/  IADD3 R22, P0, PT, R2, UR4, RZ ;  /* 0x0000000402167c10 */ /* 0x001fc8000ff1e0ff */
[----:B------:R-:W-:-:S05]  /*0a00*/  IADD3.X R23, PT, PT, R0, UR5, RZ, P0, !PT ;  /* 0x0000000500177c10 */ /* 0x000fca00087fe4ff */
[----:B------:R-:W3:Y:S01]  /*0a10*/  LDG.E R11, desc[UR6][R22.64+0x18] ;  /* 0x00001806160b7981 */ /* 0x000ee2000c1e1900 */
[----:B------:R-:W-:Y:S01]  /*0a20*/  IMAD.MOV.U32 R18, RZ, RZ, 0x0 ;  /* 0x00000000ff127424 */ /* 0x000fe200078e00ff */
[----:B------:R-:W-:Y:S01]  /*0a30*/  BSSY.RECONVERGENT B0, `(.L_x_77) ;  /* 0x0000013000007945 */ /* 0x000fe20003800200 */
[----:B------:R-:W-:-:S06]  /*0a40*/  IMAD.MOV.U32 R19, RZ, RZ, 0x3ff00000 ;  /* 0x3ff00000ff137424 */ /* 0x000fcc00078e00ff */
[----:B------:R-:W-:Y:S01]  /*0a50*/  DFMA R14, R14, -0.5, R18 ;  /* 0xbfe000000e0e782b */ /* 0x000fe20000000012 */
[----:B--2---:R-:W0:Y:S08]  /*0a60*/  F2F.F64.F32 R20, R20 ;  /* 0x0000001400147310 */ /* 0x004e300000201800 */
[----:B0-----:R-:W0:Y:S01]  /*0a70*/  MUFU.RCP64H R5, R21 ;  /* 0x0000001500057308 */ /* 0x001e220000001800 */
[----:B------:R-:W-:-:S05]  /*0a80*/  VIADD R4, R21, 0x300402 ;  /* 0x0030040215047836 */ /* 0x000fca0000000000 */
[----:B------:R-:W-:Y:S02]  /*0a90*/  FSETP.GEU.AND P0, PT, |R4|, 5.8789094863358348022e-39, PT ;  /* 0x004004020400780b */ /* 0x000fe40003f0e200 */
[----:B---3--:R-:W1:Y:S01]  /*0aa0*/  F2F.F64.F32 R16, R11 ;  /* 0x0000000b00107310 */ /* 0x008e620000201800 */
[----:B0-----:R-:W-:Y:S02]  /*0ab0*/  DFMA R12, -R20, R4, 1 ;  /* 0x3ff00000140c742b */ /* 0x001fe40000000104 */
[----:B-1----:R-:W-:-:S06]  /*0ac0*/  DMUL R16, R14, R16 ;  /* 0x000000100e107228 */ /* 0x002fcc0000000000 */
[----:B------:R-:W-:-:S08]  /*0ad0*/  DFMA R12, R12, R12, R12 ;  /* 0x0000000c0c0c722b */ /* 0x000fd0000000000c */
[----:B------:R-:W-:-:S08]  /*0ae0*/  DFMA R12, R4, R12, R4 ;  /* 0x0000000c040c722b */ /* 0x000fd00000000004 */
[----:B------:R-:W-:-:S08]  /*0af0*/  DFMA R18, -R20, R12, 1 ;  /* 0x3ff000001412742b */ /* 0x000fd0000000010c */
[----:B------:R-:W-:Y:S01]  /*0b00*/  DFMA R22, R12, R18, R12 ;  /* 0x000000120c16722b */ /* 0x000fe2000000000c */
[----:B------:R-:W-:Y:S10]  /*0b10*/  @P0 BRA `(.L_x_78) ;  /* 0x0000000000100947 */ /* 0x000ff40003800000 */
[----:B------:R-:W-:Y:S02]  /*0b20*/  LOP3.LUT R24, R21, 0x7fffffff, RZ, 0xc0, !PT ;  /* 0x7fffffff15187812 */ /* 0x000fe400078ec0ff */
[----:B------:R-:W-:-:S03]  /*0b30*/  MOV R4, 0xb60 ;  /* 0x00000b6000047802 */ /* 0x000fc60000000f00 */
[----:B------:R-:W-:-:S07]  /*0b40*/  VIADD R24, R24, 0xfff00000 ;  /* 0xfff0000018187836 */ /* 0x000fce0000000000 */
[----:B------:R-:W-:Y:S05]  /*0b50*/  CALL.REL.NOINC `($__internal_5_$__cuda_sm20_dblrcp_rn_slowpath_v3) ;  /* 0x0000000400c47944 */ /* 0x000fea0003c00000 */
.L_x_78:
[----:B------:R-:W-:Y:S05]  /*0b60*/  BSYNC.RECONVERGENT B0 ;  /* 0x0000000000007941 */ /* 0x000fea0003800200 */
.L_x_77:
[----:B------:R-:W0:Y:S01]  /*0b70*/  LDCU UR4, c[0x0][0x3d8] ;  /* 0x00007b00ff0477ac */ /* 0x000e220008000800 */
[----:B------:R-:W1:Y:S02]  /*0b80*/  F2F.F64.F32 R10, R10 ;  /* 0x0000000a000a7310 */ /* 0x000e640000201800 */
[----:B-1----:R-:W-:-:S06]  /*0b90*/  DMUL R22, R10, R22 ;  /* 0x000000160a167228 */ /* 0x002fcc0000000000 */
[----:B0-----:R-:W0:Y:S01]  /*0ba0*/  F2F.F64.F32 R12, UR4 ;  /* 0x00000004000c7d10 */ /* 0x001e220008201800 */
[----:B------:R-:W1:Y:S01]  /*0bb0*/  LDCU.64 UR4, c[0x0][0x3b0] ;  /* 0x00007600ff0477ac */ /* 0x000e620008000a00 */
[----:B0-----:R-:W-:Y:S01]  /*0bc0*/  DFMA R16, -R22, R12, R16 ;  /* 0x0000000c1610722b */ /* 0x001fe20000000110 */
[----:B-1----:R-:W-:-:S07]  /*0bd0*/  IADD3 R22, P0, PT, R2, UR4, RZ ;  /* 0x0000000402167c10 */ /* 0x002fce000ff1e0ff */
[----:B------:R-:W-:Y:S01]  /*0be0*/  DMUL R16, R16, R6 ;  /* 0x0000000610107228 */ /* 0x000fe20000000000 */
[----:B------:R-:W-:Y:S01]  /*0bf0*/  IADD3.X R23, PT, PT, R0, UR5, RZ, P0, !PT ;  /* 0x0000000500177c10 */ /* 0x000fe200087fe4ff */
[----:B------:R-:W0:Y:S04]  /*0c00*/  LDCU.64 UR4, c[0x0][0x3c8] ;  /* 0x00007900ff0477ac */ /* 0x000e280008000a00 */
[----:B------:R-:W1:Y:S02]  /*0c10*/  F2F.F32.F64 R27, R16 ;  /* 0x00000010001b7310 */ /* 0x000e640000301000 */
[----:B-1----:R1:W-:Y:S04]  /*0c20*/  STG.E desc[UR6][R22.64+0x18], R27 ;  /* 0x0000181b16007986 */ /* 0x0023e8000c101906 */
[----:B------:R-:W2:Y:S01]  /*0c30*/  LDG.E R20, desc[UR6][R8.64+0x18] ;  /* 0x0000180608147981 */ /* 0x000ea2000c1e1900 */
[----:B0-----:R-:W-:-:S04]  /*0c40*/  IADD3 R24, P0, PT, R2, UR4, RZ ;  /* 0x0000000402187c10 */ /* 0x001fc8000ff1e0ff */
[----:B------:R-:W-:-:S05]  /*0c50*/  IADD3.X R25, PT, PT, R0, UR5, RZ, P0, !PT ;  /* 0x0000000500197c10 */ /* 0x000fca00087fe4ff */
[----:B------:R-:W3:Y:S01]  /*0c60*/  LDG.E R24, desc[UR6][R24.64+0x18] ;  /* 0x0000180618187981 */ /* 0x000ee2000c1e1900 */
[----:B------:R-:W-:Y:S01]  /*0c70*/  BSSY.RECONVERGENT B0, `(.L_x_79) ;  /* 0x0000011000007945 */ /* 0x000fe20003800200 */
[----:B--2---:R-:W0:Y:S08]  /*0c80*/  F2F.F64.F32 R20, R20 ;  /* 0x0000001400147310 */ /* 0x004e300000201800 */
[----:B0-----:R-:W0:Y:S01]  /*0c90*/  MUFU.RCP64H R5, R21 ;  /* 0x0000001500057308 */ /* 0x001e220000001800 */
[----:B------:R-:W-:-:S04]  /*0ca0*/  IADD3 R4, PT, PT, R21, 0x300402, RZ ;  /* 0x0030040215047810 */ /* 0x000fc80007ffe0ff */
[----:B------:R-:W-:Y:S02]  /*0cb0*/  FSETP.GEU.AND P0, PT, |R4|, 5.8789094863358348022e-39, PT ;  /* 0x004004020400780b */ /* 0x000fe40003f0e200 */
[----:B0-----:R-:W-:-:S08]  /*0cc0*/  DFMA R16, -R20, R4, 1 ;  /* 0x3ff000001410742b */ /* 0x001fd00000000104 */
[----:B------:R-:W-:Y:S02]  /*0cd0*/  DFMA R18, R16, R16, R16 ;  /* 0x000000101012722b */ /* 0x000fe40000000010 */
[----:B---3--:R-:W0:Y:S06]  /*0ce0*/  F2F.F64.F32 R16, R24 ;  /* 0x0000001800107310 */ /* 0x008e2c0000201800 */
[----:B------:R-:W-:-:S08]  /*0cf0*/  DFMA R18, R4, R18, R4 ;  /* 0x000000120412722b */ /* 0x000fd00000000004 */
[----:B-1----:R-:W-:Y:S02]  /*0d00*/  DFMA R22, -R20, R18, 1 ;  /* 0x3ff000001416742b */ /* 0x002fe40000000112 */
[----:B0-----:R-:W-:-:S06]  /*0d10*/  DMUL R14, R14, R16 ;  /* 0x000000100e0e7228 */ /* 0x001fcc0000000000 */
[----:B------:R-:W-:Y:S01]  /*0d20*/  DFMA R22, R18, R22, R18 ;  /* 0x000000161216722b */ /* 0x000fe20000000012 */
[----:B------:R-:W-:Y:S10]  /*0d30*/  @P0 BRA `(.L_x_80) ;  /* 0x0000000000100947 */ /* 0x000ff40003800000 */
[----:B------:R-:W-:Y:S02]  /*0d40*/  LOP3.LUT R24, R21, 0x7fffffff, RZ, 0xc0, !PT ;  /* 0x7fffffff15187812 */ /* 0x000fe400078ec0ff */
[----:B------:R-:W-:-:S03]  /*0d50*/  MOV R4, 0xd80 ;  /* 0x00000d8000047802 */ /* 0x000fc60000000f00 */
[----:B------:R-:W-:-:S07]  /*0d60*/  VIADD R24, R24, 0xfff00000 ;  /* 0xfff0000018187836 */ /* 0x000fce0000000000 */
[----:B------:R-:W-:Y:S05]  /*0d70*/  CALL.REL.NOINC `($__internal_5_$__cuda_sm20_dblrcp_rn_slowpath_v3) ;  /* 0x00000004003c7944 */ /* 0x000fea0003c00000 */
.L_x_80:
[----:B------:R-:W-:Y:S05]  /*0d80*/  BSYNC.RECONVERGENT B0 ;  /* 0x0000000000007941 */ /* 0x000fea0003800200 */
.L_x_79:
        /* <DEDUP_REMOVED lines=8> */
[----:B------:R-:W-:-:S05]  /*0e10*/  IADD3.X R25, PT, PT, R0, UR5, RZ, P0, !PT ;  /* 0x0000000500197c10 */ /* 0x000fca00087fe4ff */
[----:B------:R-:W0:Y:S02]  /*0e20*/  F2F.F32.F64 R27, R14 ;  /* 0x0000000e001b7310 */ /* 0x000e240000301000 */
[----:B0-----:R0:W-:Y:S04]  /*0e30*/  STG.E desc[UR6][R24.64+0x18], R27 ;  /* 0x0000181b18007986 */ /* 0x0011e8000c101906 */
[----:B------:R-:W2:Y:S01]  /*0e40*/  LDG.E R20, desc[UR6][R8.64+0x18] ;  /* 0x0000180608147981 */ /* 0x000ea2000c1e1900 */
[----:B------:R-:W-:Y:S01]  /*0e50*/  BSSY.RECONVERGENT B0, `(.L_x_81) ;  /* 0x000000f000007945 */ /* 0x000fe20003800200 */
[----:B--2---:R-:W1:Y:S08]  /*0e60*/  F2F.F64.F32 R20, R20 ;  /* 0x0000001400147310 */ /* 0x004e700000201800 */
[----:B-1----:R-:W1:Y:S01]  /*0e70*/  MUFU.RCP64H R5, R21 ;  /* 0x0000001500057308 */ /* 0x002e620000001800 */
[----:B------:R-:W-:-:S05]  /*0e80*/  VIADD R4, R21, 0x300402 ;  /* 0x0030040215047836 */ /* 0x000fca0000000000 */
[----:B------:R-:W-:Y:S01]  /*0e90*/  FSETP.GEU.AND P0, PT, |R4|, 5.8789094863358348022e-39, PT ;  /* 0x004004020400780b */ /* 0x000fe20003f0e200 */
[----:B-1----:R-:W-:-:S08]  /*0ea0*/  DFMA R6, -R20, R4, 1 ;  /* 0x3ff000001406742b */ /* 0x002fd00000000104 */
[----:B------:R-:W-:-:S08]  /*0eb0*/  DFMA R6, R6, R6, R6 ;  /* 0x000000060606722b */ /* 0x000fd00000000006 */
[----:B------:R-:W-:-:S08]  /*0ec0*/  DFMA R6, R4, R6, R4 ;  /* 0x000000060406722b */ /* 0x000fd00000000004 */
[----:B------:R-:W-:-:S08]  /*0ed0*/  DFMA R14, -R20, R6, 1 ;  /* 0x3ff00000140e742b */ /* 0x000fd00000000106 */
[----:B------:R-:W-:Y:S01]  /*0ee0*/  DFMA R22, R6, R14, R6 ;  /* 0x0000000e0616722b */ /* 0x000fe20000000006 */
[----:B0-----:R-:W-:Y:S10]  /*0ef0*/  @P0 BRA `(.L_x_82) ;  /* 0x0000000000100947 */ /* 0x001ff40003800000 */
[----:B------:R-:W-:Y:S02]  /*0f00*/  LOP3.LUT R24, R21, 0x7fffffff, RZ, 0xc0, !PT ;  /* 0x7fffffff15187812 */ /* 0x000fe400078ec0ff */
[----:B------:R-:W-:-:S03]  /*0f10*/  MOV R4, 0xf40 ;  /* 0x00000f4000047802 */ /* 0x000fc60000000f00 */
[----:B------:R-:W-:-:S07]  /*0f20*/  VIADD R24, R24, 0xfff00000 ;  /* 0xfff0000018187836 */ /* 0x000fce0000000000 */
[----:B------:R-:W-:Y:S05]  /*0f30*/  CALL.REL.NOINC `($__internal_5_$__cuda_sm20_dblrcp_rn_slowpath_v3) ;  /* 0x0000000000cc7944 */ /* 0x000fea0003c00000 */
.L_x_82:
[----:B------:R-:W-:Y:S05]  /*0f40*/  BSYNC.RECONVERGENT B0 ;  /* 0x0000000000007941 */ /* 0x000fea0003800200 */
.L_x_81:
[----:B------:R-:W-:Y:S01]  /*0f50*/  DMUL R22, R10, R22 ;  /* 0x000000160a167228 */ /* 0x000fe20000000000 */
[----:B------:R-:W0:Y:S07]  /*0f60*/  LDCU.64 UR4, c[0x0][0x380] ;  /* 0x00007000ff0477ac */ /* 0x000e2e0008000a00 */
[----:B------:R-:W-:-:S06]  /*0f70*/  DMUL R22, R12, R22 ;  /* 0x000000160c167228 */ /* 0x000fcc0000000000 */
[----:B------:R-:W1:Y:S01]  /*0f80*/  F2F.F32.F64 R3, R22 ;  /* 0x0000001600037310 */ /* 0x000e620000301000 */
[----:B0-----:R-:W-:-:S04]  /*0f90*/  IADD3 R6, P0, PT, R2, UR4, RZ ;  /* 0x0000000402067c10 */ /* 0x001fc8000ff1e0ff */
[----:B------:R-:W-:-:S05]  /*0fa0*/  IADD3.X R7, PT, PT, R0, UR5, RZ, P0, !PT ;  /* 0x0000000500077c10 */ /* 0x000fca00087fe4ff */
[----:B-1----:R0:W-:Y:S04]  /*0fb0*/  STG.E desc[UR6][R6.64+0x18], R3 ;  /* 0x0000180306007986 */ /* 0x0021e8000c101906 */
        /* <DEDUP_REMOVED lines=16> */
.L_x_84:
[----:B------:R-:W-:Y:S05]  /*10c0*/  BSYNC.RECONVERGENT B0 ;  /* 0x0000000000007941 */ /* 0x000fea0003800200 */
.L_x_83:
[----:B------:R-:W-:Y:S01]  /*10d0*/  DMUL R22, R16, R22 ;  /* 0x0000001610167228 */ /* 0x000fe20000000000 */
[----:B------:R-:W0:Y:S01]  /*10e0*/  LDCU.64 UR4, c[0x0][0x388] ;  /* 0x00007100ff0477ac */ /* 0x000e220008000a00 */
[----:B------:R-:W1:Y:S06]  /*10f0*/  LDCU.128 UR8, c[0x0][0x3a0] ;  /* 0x00007400ff0877ac */ /* 0x000e6c0008000c00 */
[----:B------:R-:W-:Y:S01]  /*1100*/  DMUL R22, R18, R22 ;  /* 0x0000001612167228 */ /* 0x000fe20000000000 */
[----:B------:R-:W2:Y:S09]  /*1110*/  LDCU.128 UR12, c[0x0][0x390] ;  /* 0x00007200ff0c77ac */ /* 0x000eb20008000c00 */
[----:B------:R-:W3:Y:S01]  /*1120*/  F2F.F32.F64 R23, R22 ;  /* 0x0000001600177310 */ /* 0x000ee20000301000 */
[----:B0-----:R-:W-:-:S02]  /*1130*/  IADD3 R4, P0, PT, R2, UR4, RZ ;  /* 0x0000000402047c10 */ /* 0x001fc4000ff1e0ff */
[----:B-1----:R-:W-:Y:S02]  /*1140*/  IADD3 R8, P1, PT, R2, UR8, RZ ;  /* 0x0000000802087c10 */ /* 0x002fe4000ff3e0ff */
[C---:B------:R-:W-:Y:S02]  /*1150*/  IADD3.X R5, PT, PT, R0.reuse, UR5, RZ, P0, !PT ;  /* 0x0000000500057c10 */ /* 0x040fe400087fe4ff */
[----:B------:R-:W-:-:S03]  /*1160*/  IADD3.X R9, PT, PT, R0, UR9, RZ, P1, !PT ;  /* 0x0000000900097c10 */ /* 0x000fc60008ffe4ff */
[----:B---3--:R-:W-:Y:S04]  /*1170*/  STG.E desc[UR6][R4.64+0x18], R23 ;  /* 0x0000181704007986 */ /* 0x008fe8000c101906 */
[----:B------:R-:W3:Y:S04]  /*1180*/  LDG.E R7, desc[UR6][R6.64+0x18] ;  /* 0x0000180606077981 */ /* 0x000ee8000c1e1900 */
[----:B------:R-:W3:Y:S01]  /*1190*/  LDG.E R8, desc[UR6][R8.64+0x18] ;  /* 0x0000180608087981 */ /* 0x000ee2000c1e1900 */
[C---:B--2---:R-:W-:Y:S02]  /*11a0*/  IADD3 R10, P0, PT, R2.reuse, UR12, RZ ;  /* 0x0000000c020a7c10 */ /* 0x044fe4000ff1e0ff */
[----:B------:R-:W-:-:S02]  /*11b0*/  IADD3 R12, P1, PT, R2, UR10, RZ ;  /* 0x0000000a020c7c10 */ /* 0x000fc4000ff3e0ff */
[C---:B------:R-:W-:Y:S02]  /*11c0*/  IADD3.X R11, PT, PT, R0.reuse, UR13, RZ, P0, !PT ;  /* 0x0000000d000b7c10 */ /* 0x040fe400087fe4ff */
[----:B------:R-:W-:Y:S01]  /*11d0*/  IADD3.X R13, PT, PT, R0, UR11, RZ, P1, !PT ;  /* 0x0000000b000d7c10 */ /* 0x000fe20008ffe4ff */
[----:B---3--:R-:W-:-:S05]  /*11e0*/  FADD R15, R8, -R7 ;  /* 0x80000007080f7221 */ /* 0x008fca0000000000 */
[----:B------:R-:W-:Y:S04]  /*11f0*/  STG.E desc[UR6][R10.64+0x18], R15 ;  /* 0x0000180f0a007986 */ /* 0x000fe8000c101906 */
[----:B------:R-:W2:Y:S04]  /*1200*/  LDG.E R17, desc[UR6][R4.64+0x18] ;  /* 0x0000180604117981 */ /* 0x000ea8000c1e1900 */
[----:B------:R-:W2:Y:S01]  /*1210*/  LDG.E R12, desc[UR6][R12.64+0x18] ;  /* 0x000018060c0c7981 */ /* 0x000ea2000c1e1900 */
[----:B------:R-:W-:-:S04]  /*1220*/  IADD3 R2, P0, PT, R2, UR14, RZ ;  /* 0x0000000e02027c10 */ /* 0x000fc8000ff1e0ff */
[----:B------:R-:W-:Y:S01]  /*1230*/  IADD3.X R3, PT, PT, R0, UR15, RZ, P0, !PT ;  /* 0x0000000f00037c10 */ /* 0x000fe200087fe4ff */
[----:B--2---:R-:W-:-:S05]  /*1240*/  FADD R17, R12, -R17 ;  /* 0x800000110c117221 */ /* 0x004fca0000000000 */
[----:B------:R-:W-:Y:S01]  /*1250*/  STG.E desc[UR6][R2.64+0x18], R17 ;  /* 0x0000181102007986 */ /* 0x000fe2000c101906 */
[----:B------:R-:W-:Y:S05]  /*1260*/  EXIT ;  /* 0x000000000000794d */ /* 0x000fea0003800000 */
        .weak           $__internal_5_$__cuda_sm20_dblrcp_rn_slowpath_v3
        .type           $__internal_5_$__cuda_sm20_dblrcp_rn_slowpath_v3,@function
        .size           $__internal_5_$__cuda_sm20_dblrcp_rn_slowpath_v3,($__internal_6_$__cuda_sm3x_div_rn_noftz_f32_slowpath - $__internal_5_$__cuda_sm20_dblrcp_rn_slowpath_v3)
$__internal_5_$__cuda_sm20_dblrcp_rn_slowpath_v3:
[----:B------:R-:W-:Y:S01]  /*1270*/  DSETP.GTU.AND P0, PT, |R20|, +INF , PT ;  /* 0x7ff000001400742a */ /* 0x000fe20003f0c200 */
[----:B------:R-:W-:-:S13]  /*1280*/  BSSY.RECONVERGENT B1, `(.L_x_85) ;  /* 0x0000022000017945 */ /* 0x000fda0003800200 */
        /* <DEDUP_REMOVED lines=9> */
[----:B------:R-:W-:Y:S02]  /*1320*/  VIADD R23, R21, 0xc0200000 ;  /* 0xc020000015177836 */ /* 0x000fe40000000000 */
[----:B------:R-:W-:Y:S02]  /*1330*/  IMAD.MOV.U32 R22, RZ, RZ, R20 ;  /* 0x000000ffff167224 */ /* 0x000fe400078e0014 */
        /* <DEDUP_REMOVED lines=11> */
.L_x_88:
[----:B------:R-:W-:-:S06]  /*13f0*/  DMUL R20, R20, 8.11296384146066816958e+31 ;  /* 0x4690000014147828 */ /* 0x000fcc0000000000 */
        /* <DEDUP_REMOVED lines=8> */
.L_x_86:
[----:B------:R-:W-:Y:S01]  /*1480*/  LOP3.LUT R23, R21, 0x80000, RZ, 0xfc, !PT ;  /* 0x0008000015177812 */ /* 0x000fe200078efcff */
[----:B------:R-:W-:-:S07]  /*1490*/  IMAD.MOV.U32 R22, RZ, RZ, R20 ;  /* 0x000000ffff167224 */ /* 0x000fce00078e0014 */
.L_x_87:
[----:B------:R-:W-:Y:S05]  /*14a0*/  BSYNC.RECONVERGENT B1 ;  /* 0x0000000000017941 */ /* 0x000fea0003800200 */
.L_x_85:
[----:B------:R-:W-:-:S04]  /*14b0*/  IMAD.MOV.U32 R5, RZ, RZ, 0x0 ;  /* 0x00000000ff057424 */ /* 0x000fc800078e00ff */
[----:B------:R-:W-:Y:S05]  /*14c0*/  RET.REL.NODEC R4 `(_Z16rfwd_vxp_vzp_newPfS_S_S_S_S_S_S_S_S_S_fffffS_S_iiS_) ;  /* 0xffffffe804cc7950 */ /* 0x000fea0003c3ffff */
        .weak           $__internal_6_$__cuda_sm3x_div_rn_noftz_f32_slowpath
        .type           $__internal_6_$__cuda_sm3x_div_rn_noftz_f32_slowpath,@function
        .size           $__internal_6_$__cuda_sm3x_div_rn_noftz_f32_slowpath,(.L_x_684 - $__internal_6_$__cuda_sm3x_div_rn_noftz_f32_slowpath)
$__internal_6_$__cuda_sm3x_div_rn_noftz_f32_slowpath:
[----:B------:R-:W0:Y:S08]  /*14d0*/  LDC R4, c[0x0][0x3e8] ;  /* 0x0000fa00ff047b82 */ /* 0x000e300000000800 */
[----:B------:R-:W1:Y:S01]  /*14e0*/  LDC R8, c[0x0][0x3e8] ;  /* 0x0000fa00ff087b82 */ /* 0x000e620000000800 */
[----:B0-----:R-:W-:-:S04]  /*14f0*/  SHF.R.U32.HI R7, RZ, 0x17, R4 ;  /* 0x00000017ff077819 */ /* 0x001fc80000011604 */
[----:B------:R-:W-:-:S05]  /*1500*/  LOP3.LUT R7, R7, 0xff, RZ, 0xc0, !PT ;  /* 0x000000ff07077812 */ /* 0x000fca00078ec0ff */
[----:B------:R-:W-:-:S05]  /*1510*/  VIADD R11, R7, 0xffffffff ;  /* 0xffffffff070b7836 */ /* 0x000fca0000000000 */
[----:B------:R-:W-:-:S13]  /*1520*/  ISETP.GT.U32.OR P0, PT, R11, 0xfd, !PT ;  /* 0x000000fd0b00780c */ /* 0x000fda0007f04470 */
[----:B------:R-:W-:Y:S01]  /*1530*/  @!P0 IMAD.MOV.U32 R9, RZ, RZ, RZ ;  /* 0x000000ffff098224 */ /* 0x000fe200078e00ff */
        /* <DEDUP_REMOVED lines=15> */
[----:B------:R-:W-:-:S07]  /*1630*/  @!P0 IMAD.MOV.U32 R9, RZ, RZ, -0x40 ;  /* 0xffffffc0ff098424 */ /* 0x000fce00078e00ff */
.L_x_89:
[----:B------:R-:W-:Y:S01]  /*1640*/  UMOV UR4, 0x447a0000 ;  /* 0x447a000000047882 */ /* 0x000fe20000000000 */
[----:B------:R-:W-:Y:S01]  /*1650*/  VIADD R7, R7, 0xffffff81 ;  /* 0xffffff8107077836 */ /* 0x000fe20000000000 */
[----:B------:R-:W-:-:S03]  /*1660*/  UIADD3 UR4, UPT, UPT, UR4, -0x4800000, URZ ;  /* 0xfb80000004047890 */ /* 0x000fc6000fffe0ff */
[----:B------:R-:W-:Y:S01]  /*1670*/  IMAD R4, R7, -0x800000, R8 ;  /* 0xff80000007047824 */ /* 0x000fe200078e0208 */
[----:B------:R-:W-:Y:S02]  /*1680*/  IADD3 R9, PT, PT, R9, -0x9, R7 ;  /* 0xfffffff709097810 */ /* 0x000fe40007ffe007 */
        /* <DEDUP_REMOVED lines=28> */
[----:B------:R-:W-:Y:S01]  /*1850*/  IADD3 R12, PT, PT, R14, 0x20, RZ ;  /* 0x000000200e0c7810 */ /* 0x000fe20007ffe0ff */
[----:B------:R-:W-:Y:S01]  /*1860*/  IMAD.MOV R11, RZ, RZ, -R14 ;  /* 0x000000ffff0b7224 */ /* 0x000fe200078e0a0e */
        /* <DEDUP_REMOVED lines=10> */
[----:B------:R-:W-:-:S05]  /*1910*/  LOP3.LUT R7, R7, R8, RZ, 0xc0, !PT ;  /* 0x0000000807077212 */ /* 0x000fca00078ec0ff */
[----:B------:R-:W-:-:S05]  /*1920*/  IMAD.IADD R7, R12, 0x1, R7 ;  /* 0x000000010c077824 */ /* 0x000fca00078e0207 */
[----:B------:R-:W-:Y:S01]  /*1930*/  LOP3.LUT R4, R7, R4, RZ, 0xfc, !PT ;  /* 0x0000000407047212 */ /* 0x000fe200078efcff */
[----:B------:R-:W-:Y:S06]  /*1940*/  BRA `(.L_x_96) ;  /* 0x0000000000347947 */ /* 0x000fec0003800000 */
.L_x_95:
[----:B------:R-:W-:-:S04]  /*1950*/  LOP3.LUT R4, R4, 0x80000000, RZ, 0xc0, !PT ;  /* 0x8000000004047812 */ /* 0x000fc800078ec0ff */
[----:B------:R-:W-:Y:S01]  /*1960*/  LOP3.LUT R4, R4, 0x7f800000, RZ, 0xfc, !PT ;  /* 0x7f80000004047812 */ /* 0x000fe200078efcff */
[----:B------:R-:W-:Y:S06]  /*1970*/  BRA `(.L_x_96) ;  /* 0x0000000000287947 */ /* 0x000fec0003800000 */
.L_x_94:
[----:B------:R-:W-:Y:S01]  /*1980*/  IMAD R4, R9, 0x800000, R4 ;  /* 0x0080000009047824 */ /* 0x000fe200078e0204 */
[----:B------:R-:W-:Y:S06]  /*1990*/  BRA `(.L_x_96) ;  /* 0x0000000000207947 */ /* 0x000fec0003800000 */
.L_x_93:
[----:B------:R-:W-:-:S04]  /*19a0*/  LOP3.LUT R4, R9, 0x80000000, R8, 0x48, !PT ;  /* 0x8000000009047812 */ /* 0x000fc800078e4808 */
[----:B------:R-:W-:Y:S01]  /*19b0*/  LOP3.LUT R4, R4, 0x7f800000, RZ, 0xfc, !PT ;  /* 0x7f80000004047812 */ /* 0x000fe200078efcff */
[----:B------:R-:W-:Y:S06]  /*19c0*/  BRA `(.L_x_96) ;  /* 0x0000000000147947 */ /* 0x000fec0003800000 */
.L_x_92:
[----:B------:R-:W-:Y:S01]  /*19d0*/  LOP3.LUT R4, R9, 0x80000000, R8, 0x48, !PT ;  /* 0x8000000009047812 */ /* 0x000fe200078e4808 */
[----:B------:R-:W-:Y:S06]  /*19e0*/  BRA `(.L_x_96) ;  /* 0x00000000000c7947 */ /* 0x000fec0003800000 */
.L_x_91:
[----:B------:R-:W0:Y:S01]  /*19f0*/  MUFU.RSQ R4, -QNAN ;  /* 0xffc0000000047908 */ /* 0x000e220000001400 */
[----:B------:R-:W-:Y:S05]  /*1a00*/  BRA `(.L_x_96) ;  /* 0x0000000000047947 */ /* 0x000fea0003800000 */
.L_x_90:
[----:B------:R-:W-:-:S07]  /*1a10*/  FADD.FTZ R4, R4, 1000 ;  /* 0x447a000004047421 */ /* 0x000fce0000010000 */
.L_x_96:
[----:B------:R-:W-:-:S04]  /*1a20*/  IMAD.MOV.U32 R7, RZ, RZ, 0x0 ;  /* 0x00000000ff077424 */ /* 0x000fc800078e00ff */
[----:B0-----:R-:W-:Y:S05]  /*1a30*/  RET.REL.NODEC R6 `(_Z16rfwd_vxp_vzp_newPfS_S_S_S_S_S_S_S_S_S_fffffS_S_iiS_) ;  /* 0xffffffe406707950 */ /* 0x001fea0003c3ffff */
.L_x_97:
        /* <DEDUP_REMOVED lines=12> */
.L_x_684:


//--------------------- .text._Z12rfwd_vxp_vzpPfS_S_S_S_fffffS_S_iiS_ --------------------------
	.section	.text._Z12rfwd_vxp_vzpPfS_S_S_S_fffffS_S_iiS_,"ax",@progbits
	.align	128
        .global         _Z12rfwd_vxp_vzpPfS_S_S_S_fffffS_S_iiS_
        .type           _Z12rfwd_vxp_vzpPfS_S_S_S_fffffS_S_iiS_,@function
        .size           _Z12rfwd_vxp_vzpPfS_S_S_S_fffffS_S_iiS_,(.L_x_686 - _Z12rfwd_vxp_vzpPfS_S_S_S_fffffS_S_iiS_)
        .other          _Z12rfwd_vxp_vzpPfS_S_S_S_fffffS_S_iiS_,@"STO_CUDA_ENTRY STV_DEFAULT"
_Z12rfwd_vxp_vzpPfS_S_S_S_fffffS_S_iiS_:
.text._Z12rfwd_vxp_vzpPfS_S_S_S_fffffS_S_iiS_:
[----:B------:R-:W-:Y:S01]  /*0000*/  LDC R1, c[0x0][0x37c] ;  /* 0x0000df00ff017b82 */ /* 0x000fe20000000800 */
[----:B------:R-:W0:Y:S07]  /*0010*/  S2R R9, SR_TID.Y ;  /* 0x0000000000097919 */ /* 0x000e2e0000002200 */
[----:B------:R-:W1:Y:S01]  /*0020*/  LDC R6, c[0x0][0x360] ;  /* 0x0000d800ff067b82 */ /* 0x000e620000000800 */
[----:B------:R-:W-:Y:S01]  /*0030*/  MOV R0, 0x400 ;  /* 0x0000040000007802 */ /* 0x000fe20000000f00 */
[----:B------:R-:W2:Y:S01]  /*0040*/  S2R R5, SR_CgaCtaId ;  /* 0x0000000000057919 */ /* 0x000ea20000008800 */
[----:B------:R-:W1:Y:S05]  /*0050*/  S2R R7, SR_TID.X ;  /* 0x0000000000077919 */ /* 0x000e6a0000002100 */
[----:B------:R-:W0:Y:S08]  /*0060*/  S2UR UR5, SR_CTAID.Y ;  /* 0x00000000000579c3 */ /* 0x000e300000002600 */
[----:B------:R-:W0:Y:S08]  /*0070*/  LDC R8, c[0x0][0x364] ;  /* 0x0000d900ff087b82 */ /* 0x000e300000000800 */
[----:B------:R-:W1:Y:S08]  /*0080*/  S2UR UR4, SR_CTAID.X ;  /* 0x00000000000479c3 */ /* 0x000e700000002500 */
[----:B------:R-:W3:Y:S01]  /*0090*/  LDC.64 R2, c[0x0][0x3d0] ;  /* 0x0000f400ff027b82 */ /* 0x000ee20000000a00 */
[----:B--2---:R-:W-:Y:S01]  /*00a0*/  LEA R0, R5, R0, 0x18 ;  /* 0x0000000005007211 */ /* 0x004fe200078ec0ff */
[----:B0-----:R-:W-:-:S04]  /*00b0*/  IMAD R8, R8, UR5, R9 ;  /* 0x0000000508087c24 */ /* 0x001fc8000f8e0209 */
[C-C-:B------:R-:W-:Y:S02]  /*00c0*/  IMAD R4, R9.reuse, 0xb0, R0.reuse ;  /* 0x000000b009047824 */ /* 0x140fe400078e0200 */
[----:B-1----:R-:W-:Y:S02]  /*00d0*/  IMAD R5, R6, UR4, R7 ;  /* 0x0000000406057c24 */ /* 0x002fe4000f8e0207 */
[----:B------:R-:W-:Y:S02]  /*00e0*/  IMAD R6, R9, -0xb0, R0 ;  /* 0xffffff5009067824 */ /* 0x000fe400078e0200 */
[C-C-:B------:R-:W-:Y:S02]  /*00f0*/  IMAD R0, R7.reuse, 0x4, R4.reuse ;  /* 0x0000000407007824 */ /* 0x140fe400078e0204 */
[----:B------:R-:W-:Y:S01]  /*0100*/  IMAD R4, R7, -0x4, R4 ;  /* 0xfffffffc07047824 */ /* 0x000fe200078e0204 */
[----:B---3--:R-:W-:Y:S02]  /*0110*/  ISETP.GE.AND P0, PT, R8, R3, PT ;  /* 0x000000030800720c */ /* 0x008fe40003f06270 */
[----:B------:R0:W-:Y:S02]  /*0120*/  STS [R0+0x438], RZ ;  /* 0x000438ff00007388 */ /* 0x0001e40000000800 */
[----:B------:R-:W-:Y:S01]  /*0130*/  ISETP.GE.OR P0, PT, R5, R2, P0 ;  /* 0x000000020500720c */ /* 0x000fe20000706670 */
[C-C-:B------:R-:W-:Y:S01]  /*0140*/  IMAD R2, R7.reuse, -0x4, R6.reuse ;  /* 0xfffffffc07027824 */ /* 0x140fe200078e0206 */
[----:B------:R0:W-:Y:S01]  /*0150*/  STS [R0], RZ ;  /* 0x000000ff00007388 */ /* 0x0001e20000000800 */
[----:B------:R-:W-:-:S03]  /*0160*/  IMAD R6, R7, 0x4, R6 ;  /* 0x0000000407067824 */ /* 0x000fc600078e0206 */
[----:B------:R0:W-:Y:S04]  /*0170*/  STS [R2+0x133c], RZ ;  /* 0x00133cff02007388 */ /* 0x0001e80000000800 */
[----:B------:R0:W-:Y:S04]  /*0180*/  STS [R4+0xac], RZ ;  /* 0x0000acff04007388 */ /* 0x0001e80000000800 */
[----:B------:R0:W-:Y:S01]  /*0190*/  STS [R6+0x1290], RZ ;  /* 0x001290ff06007388 */ /* 0x0001e20000000800 */
[----:B------:R-:W-:Y:S05]  /*01a0*/  @P0 EXIT ;  /* 0x000000000000094d */ /* 0x000fea0003800000 */
[----:B------:R-:W-:Y:S01]  /*01b0*/  ISETP.GT.U32.AND P1, PT, R9, 0x5, PT ;  /* 0x000000050900780c */ /* 0x000fe20003f24070 */
[----:B------:R-:W-:Y:S01]  /*01c0*/  VIADD R10, R3, 0xc ;  /* 0x0000000c030a7836 */ /* 0x000fe20000000000 */
[----:B------:R-:W-:Y:S01]  /*01d0*/  BAR.SYNC.DEFER_BLOCKING 0x0 ;  /* 0x0000000000007b1d */ /* 0x000fe20000010000 */
[----:B------:R-:W-:Y:S02]  /*01e0*/  ISETP.GT.U32.AND P0, PT, R7, 0x5, PT ;  /* 0x000000050700780c */ /* 0x000fe40003f04070 */
[----:B------:R-:W-:-:S03]  /*01f0*/  IADD3 R5, PT, PT, R5, 0x6, RZ ;  /* 0x0000000605057810 */ /* 0x000fc60007ffe0ff */
[----:B------:R-:W1:Y:S02]  /*0200*/  LDCU.64 UR4, c[0x0][0x3a0] ;  /* 0x00007400ff0477ac */ /* 0x000e640008000a00 */
[----:B------:R-:W2:Y:S01]  /*0210*/  LDC R25, c[0x0][0x3b8] ;  /* 0x0000ee00ff197b82 */ /* 0x000ea20000000800 */
[----:B------:R-:W-:Y:S01]  /*0220*/  IMAD R5, R5, R10, RZ ;  /* 0x0000000a05057224 */ /* 0x000fe200078e02ff */
[----:B------:R-:W3:Y:S04]  /*0230*/  LDCU.64 UR6, c[0x0][0x358] ;  /* 0x00006b00ff0677ac */ /* 0x000ee80008000a00 */
[CC--:B------:R-:W-:Y:S01]  /*0240*/  IADD3 R13, P2, PT, R8.reuse, R5.reuse, RZ ;  /* 0x00000005080d7210 */ /* 0x0c0fe20007f5e0ff */
[C---:B------:R-:W-:Y:S01]  /*0250*/  @!P0 IMAD.IADD R11, R8.reuse, 0x1, R5 ;  /* 0x00000001080b8824 */ /* 0x040fe200078e0205 */
[----:B0-----:R-:W0:Y:S01]  /*0260*/  @!P1 LDC.64 R6, c[0x0][0x3a0] ;  /* 0x0000e800ff069b82 */ /* 0x001e220000000a00 */
[----:B------:R-:W-:Y:S01]  /*0270*/  @!P1 IADD3 R9, PT, PT, R8, R5, RZ ;  /* 0x0000000508099210 */ /* 0x000fe20007ffe0ff */
[----:B------:R-:W-:Y:S01]  /*0280*/  @!P0 IMAD.SHL.U32 R17, R10, 0x20, RZ ;  /* 0x000000200a118824 */ /* 0x000fe200078e00ff */
[----:B------:R-:W-:Y:S01]  /*0290*/  LEA.HI.X.SX32 R4, R5, RZ, 0x1, P2 ;  /* 0x000000ff05047211 */ /* 0x000fe200010f0eff */
[----:B------:R-:W-:-:S02]  /*02a0*/  IMAD.SHL.U32 R14, R13, 0x4, RZ ;  /* 0x000000040d0e7824 */ /* 0x000fc400078e00ff */
[----:B------:R-:W-:Y:S01]  /*02b0*/  @!P0 IMAD R11, R10, -0x6, R11 ;  /* 0xfffffffa0a0b8824 */ /* 0x000fe200078e020b */
[----:B------:R-:W-:Y:S01]  /*02c0*/  SHF.L.U64.HI R13, R13, 0x2, R4 ;  /* 0x000000020d0d7819 */ /* 0x000fe20000010204 */
[----:B------:R-:W4:Y:S01]  /*02d0*/  @!P0 LDC.64 R2, c[0x0][0x3a0] ;  /* 0x0000e800ff028b82 */ /* 0x000f220000000a00 */
[----:B-1----:R-:W-:Y:S01]  /*02e0*/  IADD3 R4, P2, PT, R14, UR4, RZ ;  /* 0x000000040e047c10 */ /* 0x002fe2000ff5e0ff */
[----:B------:R-:W-:-:S03]  /*02f0*/  @!P0 VIADD R11, R11, 0x6 ;  /* 0x000000060b0b8836 */ /* 0x000fc60000000000 */
        /* <DEDUP_REMOVED lines=13> */
[----:B------:R-:W5:Y:S04]  /*03d0*/  LDG.E R2, desc[UR6][R2.64+0x18] ;  /* 0x0000180602027981 */ /* 0x000f68000c1e1900 */
[----:B---3--:R-:W-:Y:S04]  /*03e0*/  @!P1 STS [R0+0xf38], R19 ;  /* 0x000f381300009388 */ /* 0x008fe80000000800 */
[----:B--2---:R-:W-:Y:S04]  /*03f0*/  STS [R0+0x438], R15 ;  /* 0x0004380f00007388 */ /* 0x004fe80000000800 */
[----:B------:R-:W-:Y:S04]  /*0400*/  @!P0 STS [R0+0x4b8], R17 ;  /* 0x0004b81100008388 */ /* 0x000fe80000000800 */
[----:B------:R-:W-:Y:S04]  /*0410*/  @!P1 STS [R0+0x18], R9 ;  /* 0x0000180900009388 */ /* 0x000fe80000000800 */
[----:B----4-:R-:W-:Y:S01]  /*0420*/  @!P0 STS [R0+0x420], R11 ;  /* 0x0004200b00008388 */ /* 0x010fe20000000800 */
[----:B------:R-:W-:Y:S06]  /*0430*/  BAR.SYNC.DEFER_BLOCKING 0x0 ;  /* 0x0000000000007b1d */ /* 0x000fec0000010000 */
[----:B0-----:R-:W2:Y:S04]  /*0440*/  LDG.E R16, desc[UR6][R6.64+0x8] ;  /* 0x0000080606107981 */ /* 0x001ea8000c1e1900 */
[----:B------:R-:W3:Y:S04]  /*0450*/  LDG.E R8, desc[UR6][R6.64+0x4] ;  /* 0x0000040606087981 */ /* 0x000ee8000c1e1900 */
[----:B------:R-:W4:Y:S04]  /*0460*/  LDG.E R5, desc[UR6][R6.64+0xc] ;  /* 0x00000c0606057981 */ /* 0x000f28000c1e1900 */
[----:B------:R-:W4:Y:S04]  /*0470*/  LDG.E R4, desc[UR6][R6.64+0x10] ;  /* 0x0000100606047981 */ /* 0x000f28000c1e1900 */
[----:B------:R-:W4:Y:S04]  /*0480*/  LDG.E R3, desc[UR6][R6.64+0x14] ;  /* 0x0000140606037981 */ /* 0x000f28000c1e1900 */
[----:B------:R0:W4:Y:S04]  /*0490*/  LDG.E R12, desc[UR6][R6.64+0x18] ;  /* 0x00001806060c7981 */ /* 0x000128000c1e1900 */
[----:B------:R-:W-:Y:S04]  /*04a0*/  LDS R19, [R0+0x598] ;  /* 0x0005980000137984 */ /* 0x000fe80000000800 */
[----:B------:R-:W1:Y:S04]  /*04b0*/  LDS R20, [R0+0x388] ;  /* 0x0003880000147984 */ /* 0x000e680000000800 */
[----:B------:R-:W-:Y:S04]  /*04c0*/  LDS R9, [R0+0x43c] ;  /* 0x00043c0000097984 */ /* 0x000fe80000000800 */
[----:B------:R-:W0:Y:S04]  /*04d0*/  LDS R18, [R0+0x430] ;  /* 0x0004300000127984 */ /* 0x000e280000000800 */
[----:B------:R-:W-:Y:S04]  /*04e0*/  LDS R10, [R0+0x438] ;  /* 0x00043800000a7984 */ /* 0x000fe80000000800 */
[----:B------:R-:W0:Y:S04]  /*04f0*/  LDS R11, [R0+0x434] ;  /* 0x00043400000b7984 */ /* 0x000e280000000800 */
[----:B------:R-:W0:Y:S04]  /*0500*/  LDS R15, [R0+0x4e8] ;  /* 0x0004e800000f7984 */ /* 0x000e280000000800 */
[----:B------:R-:W-:Y:S04]  /*0510*/  LDS R21, [R0+0x2d8] ;  /* 0x0002d80000157984 */ /* 0x000fe80000000800 */
[----:B------:R-:W-:Y:S04]  /*0520*/  LDS R22, [R0+0x440] ;  /* 0x0004400000167984 */ /* 0x000fe80000000800 */
[----:B------:R-:W0:Y:S04]  /*0530*/  LDS R23, [R0+0x42c] ;  /* 0x00042c0000177984 */ /* 0x000e280000000800 */
[----:B------:R-:W-:Y:S01]  /*0540*/  LDS R17, [R0+0x228] ;  /* 0x0002280000117984 */ /* 0x000fe20000000800 */
[----:B-1----:R-:W-:-:S03]  /*0550*/  FADD R19, R19, -R20 ;  /* 0x8000001413137221 */ /* 0x002fc60000000000 */
[----:B0-----:R-:W-:Y:S04]  /*0560*/  LDS R6, [R0+0x178] ;  /* 0x0001780000067984 */ /* 0x001fe80000000800 */
[----:B------:R-:W0:Y:S01]  /*0570*/  LDS R20, [R0+0x648] ;  /* 0x0006480000147984 */ /* 0x000e220000000800 */
[----:B------:R-:W-:-:S03]  /*0580*/  FADD R9, R9, -R18 ;  /* 0x8000001209097221 */ /* 0x000fc60000000000 */
[----:B------:R-:W-:Y:S04]  /*0590*/  LDS R24, [R0+0xc8] ;  /* 0x0000c80000187984 */ /* 0x000fe80000000800 */
[----:B------:R-:W1:Y:S01]  /*05a0*/  LDS R18, [R0+0x6f8] ;  /* 0x0006f80000127984 */ /* 0x000e620000000800 */
[C---:B------:R-:W-:Y:S01]  /*05b0*/  FADD R11, R10.reuse, -R11 ;  /* 0x8000000b0a0b7221 */ /* 0x040fe20000000000 */
[----:B------:R-:W-:Y:S02]  /*05c0*/  FADD R15, -R10, R15 ;  /* 0x0000000f0a0f7221 */ /* 0x000fe40000000100 */
[----:B------:R-:W-:Y:S01]  /*05d0*/  LDS R10, [R0+0x424] ;  /* 0x00042400000a7984 */ /* 0x000fe20000000800 */
[----:B------:R-:W-:Y:S01]  /*05e0*/  IMAD.MOV.U32 R27, RZ, RZ, 0x447a0000 ;  /* 0x447a0000ff1b7424 */ /* 0x000fe200078e00ff */
[----:B------:R-:W4:Y:S01]  /*05f0*/  FCHK P0, R25, 1000 ;  /* 0x447a000019007902 */ /* 0x000f220000000000 */
[----:B------:R-:W-:Y:S01]  /*0600*/  FADD R23, R22, -R23 ;  /* 0x8000001716177221 */ /* 0x000fe20000000000 */
[----:B0-----:R-:W-:Y:S01]  /*0610*/  FADD R21, R20, -R21 ;  /* 0x8000001514157221 */ /* 0x001fe20000000000 */
[----:B------:R-:W-:-:S02]  /*0620*/  HFMA2 R20, -RZ, RZ, 0.81396484375, 0.000785350799560546875 ;  /* 0x3a83126fff147431 */ /* 0x000fc400000001ff */
[----:B-1----:R-:W-:Y:S01]  /*0630*/  FADD R18, R18, -R17 ;  /* 0x8000001112127221 */ /* 0x002fe20000000000 */
[C---:B--2---:R-:W-:Y:S01]  /*0640*/  FMUL R7, R16.reuse, R9 ;  /* 0x0000000910077220 */ /* 0x044fe20000400000 */
[----:B------:R-:W-:Y:S01]  /*0650*/  FMUL R26, R16, R19 ;  /* 0x00000013101a7220 */ /* 0x000fe20000400000 */
[----:B------:R-:W-:Y:S04]  /*0660*/  LDS R9, [R0+0x428] ;  /* 0x0004280000097984 */ /* 0x000fe80000000800 */
[----:B------:R-:W0:Y:S01]  /*0670*/  LDS R16, [R0+0x444] ;  /* 0x0004440000107984 */ /* 0x000e220000000800 */
[----:B---3--:R-:W-:-:S03]  /*0680*/  FFMA R28, R8, R11, R7 ;  /* 0x0000000b081c7223 */ /* 0x008fc60000000007 */
[----:B------:R-:W1:Y:S01]  /*0690*/  LDS R19, [R0+0x448] ;  /* 0x0004480000137984 */ /* 0x000e620000000800 */
[----:B------:R-:W-:-:S03]  /*06a0*/  FFMA R26, R8, R15, R26 ;  /* 0x0000000f081a7223 */ /* 0x000fc6000000001a */
[----:B------:R-:W2:Y:S04]  /*06b0*/  LDS R7, [R0+0x7a8] ;  /* 0x0007a80000077984 */ /* 0x000ea80000000800 */
[----:B------:R-:W-:Y:S04]  /*06c0*/  LDS R15, [R0+0x44c] ;  /* 0x00044c00000f7984 */ /* 0x000fe80000000800 */
[----:B------:R-:W3:Y:S04]  /*06d0*/  LDS R8, [R0+0x420] ;  /* 0x0004200000087984 */ /* 0x000ee80000000800 */
[----:B------:R4:W3:Y:S02]  /*06e0*/  LDS R11, [R0+0x858] ;  /* 0x00085800000b7984 */ /* 0x0008e40000000800 */
[C---:B----4-:R-:W-:Y:S01]  /*06f0*/  FFMA R23, R5.reuse, R23, R28 ;  /* 0x0000001705177223 */ /* 0x050fe2000000001c */
[----:B------:R-:W-:Y:S01]  /*0700*/  FFMA R21, R5, R21, R26 ;  /* 0x0000001505157223 */ /* 0x000fe2000000001a */
[----:B------:R-:W-:-:S04]  /*0710*/  FFMA R5, R20, -R27, 1 ;  /* 0x3f80000014057423 */ /* 0x000fc8000000081b */
[----:B------:R-:W-:Y:S01]  /*0720*/  FFMA R0, R5, R20, 0.0010000000474974513054 ;  /* 0x3a83126f05007423 */ /* 0x000fe20000000014 */
[----:B------:R-:W-:Y:S01]  /*0730*/  FFMA R18, R4, R18, R21 ;  /* 0x0000001204127223 */ /* 0x000fe20000000015 */
[----:B0-----:R-:W-:-:S04]  /*0740*/  FADD R9, R16, -R9 ;  /* 0x8000000910097221 */ /* 0x001fc80000000000 */
[----:B------:R-:W-:Y:S01]  /*0750*/  FFMA R16, R4, R9, R23 ;  /* 0x0000000904107223 */ /* 0x000fe20000000017 */
[----:B-1----:R-:W-:Y:S01]  /*0760*/  FADD R10, R19, -R10 ;  /* 0x8000000a130a7221 */ /* 0x002fe20000000000 */
[----:B------:R-:W-:Y:S01]  /*0770*/  FFMA R4, R0, R25, RZ ;  /* 0x0000001900047223 */ /* 0x000fe200000000ff */
[----:B--2---:R-:W-:Y:S02]  /*0780*/  FADD R7, R7, -R6 ;  /* 0x8000000607077221 */ /* 0x004fe40000000000 */
[C---:B------:R-:W-:Y:S02]  /*0790*/  FFMA R5, R3.reuse, R10, R16 ;  /* 0x0000000a03057223 */ /* 0x040fe40000000010 */
[----:B------:R-:W-:Y:S01]  /*07a0*/  FFMA R7, R3, R7, R18 ;  /* 0x0000000703077223 */ /* 0x000fe20000000012 */
[----:B------:R-:W-:Y:S01]  /*07b0*/  FFMA R3, R4, -1000, R25 ;  /* 0xc47a000004037823 */ /* 0x000fe20000000019 */
[----:B---3--:R-:W-:Y:S01]  /*07c0*/  FADD R15, R15, -R8 ;  /* 0x800000080f0f7221 */ /* 0x008fe20000000000 */
[----:B------:R-:W-:-:S03]  /*07d0*/  FADD R24, R11, -R24 ;  /* 0x800000180b187221 */ /* 0x000fc60000000000 */
[----:B------:R-:W-:Y:S01]  /*07e0*/  FFMA R15, R12, R15, R5 ;  /* 0x0000000f0c0f7223 */ /* 0x000fe20000000005 */
[----:B------:R-:W-:Y:S01]  /*07f0*/  FFMA R3, R0, R3, R4 ;  /* 0x0000000300037223 */ /* 0x000fe20000000004 */
[----:B------:R-:W-:Y:S01]  /*0800*/  FFMA R12, R12, R24, R7 ;  /* 0x000000180c0c7223 */ /* 0x000fe20000000007 */
[----:B------:R-:W-:Y:S06]  /*0810*/  @!P0 BRA `(.L_x_98) ;  /* 0x00000000000c8947 */ /* 0x000fec0003800000 */
[----:B------:R-:W-:-:S07]  /*0820*/  MOV R4, 0x840 ;  /* 0x0000084000047802 */ /* 0x000fce0000000f00 */
[----:B-----5:R-:W-:Y:S05]  /*0830*/  CALL.REL.NOINC `($__internal_8_$__cuda_sm3x_div_rn_noftz_f32_slowpath) ;  /* 0x00000008003c7944 */ /* 0x020fea0003c00000 */
[----:B------:R-:W-:-:S07]  /*0840*/  IMAD.MOV.U32 R3, RZ, RZ, R0 ;  /* 0x000000ffff037224 */ /* 0x000fce00078e0000 */
.L_x_98:
[----:B-----5:R-:W-:Y:S01]  /*0850*/  FMUL R18, R2, R3 ;  /* 0x0000000302127220 */ /* 0x020fe20000400000 */
[----:B------:R-:W-:Y:S01]  /*0860*/  MOV R2, 0x0 ;  /* 0x0000000000027802 */ /* 0x000fe20000000f00 */
[----:B------:R-:W-:Y:S01]  /*0870*/  IMAD.MOV.U32 R3, RZ, RZ, 0x3ff00000 ;  /* 0x3ff00000ff037424 */ /* 0x000fe200078e00ff */
[----:B------:R-:W-:Y:S03]  /*0880*/  BSSY.RECONVERGENT B0, `(.L_x_99) ;  /* 0x0000014000007945 */ /* 0x000fe60003800200 */
[----:B------:R-:W0:Y:S02]  /*0890*/  F2F.F64.F32 R18, R18 ;  /* 0x0000001200127310 */ /* 0x000e240000201800 */
        /* <DEDUP_REMOVED lines=10> */
[----:B------:R-:W-:Y:S01]  /*0940*/  LOP3.LUT R10, R9, 0x7fffffff, RZ, 0xc0, !PT ;  /* 0x7fffffff090a7812 */ /* 0x000fe200078ec0ff */
[----:B------:R-:W-:Y:S01]  /*0950*/  IMAD.MOV.U32 R7, RZ, RZ, R9 ;  /* 0x000000ffff077224 */ /* 0x000fe200078e0009 */
[----:B------:R-:W-:Y:S02]  /*0960*/  MOV R6, R8 ;  /* 0x0000000800067202 */ /* 0x000fe40000000f00 */
[----:B------:R-:W-:Y:S01]  /*0970*/  MOV R0, 0x9a0 ;  /* 0x000009a000007802 */ /* 0x000fe20000000f00 */
[----:B------:R-:W-:-:S07]  /*0980*/  VIADD R10, R10, 0xfff00000 ;  /* 0xfff000000a0a7836 */ /* 0x000fce0000000000 */
[----:B------:R-:W-:Y:S05]  /*0990*/  CALL.REL.NOINC `($__internal_7_$__cuda_sm20_dblrcp_rn_slowpath_v3) ;  /* 0x0000000400487944 */ /* 0x000fea0003c00000 */
[----:B------:R-:W-:Y:S01]  /*09a0*/  MOV R2, R8 ;  /* 0x0000000800027202 */ /* 0x000fe20000000f00 */
[----:B------:R-:W-:-:S07]  /*09b0*/  IMAD.MOV.U32 R3, RZ, RZ, R9 ;  /* 0x000000ffff037224 */ /* 0x000fce00078e0009 */
.L_x_100:
[----:B------:R-:W-:Y:S05]  /*09c0*/  BSYNC.RECONVERGENT B0 ;  /* 0x0000000000007941 */ /* 0x000fea0003800200 */
.L_x_99:
        /* <DEDUP_REMOVED lines=8> */
[----:B------:R-:W-:Y:S01]  /*0a50*/  MOV R16, 0x0 ;  /* 0x0000000000107802 */ /* 0x000fe20000000f00 */
[----:B------:R-:W-:Y:S01]  /*0a60*/  IMAD.MOV.U32 R17, RZ, RZ, 0x3ff00000 ;  /* 0x3ff00000ff117424 */ /* 0x000fe200078e00ff */
[----:B------:R-:W-:Y:S05]  /*0a70*/  BSSY.RECONVERGENT B0, `(.L_x_101) ;  /* 0x0000014000007945 */ /* 0x000fea0003800200 */
        /* <DEDUP_REMOVED lines=16> */
[----:B------:R-:W-:Y:S05]  /*0b80*/  CALL.REL.NOINC `($__internal_7_$__cuda_sm20_dblrcp_rn_slowpath_v3) ;  /* 0x0000000000cc7944 */ /* 0x000fea0003c00000 */
[----:B------:R-:W-:Y:S01]  /*0b90*/  MOV R10, R8 ;  /* 0x00000008000a7202 */ /* 0x000fe20000000f00 */
[----:B------:R-:W-:-:S07]  /*0ba0*/  IMAD.MOV.U32 R11, RZ, RZ, R9 ;  /* 0x000000ffff0b7224 */ /* 0x000fce00078e0009 */
.L_x_102:
[----:B------:R-:W-:Y:S05]  /*0bb0*/  BSYNC.RECONVERGENT B0 ;  /* 0x0000000000007941 */ /* 0x000fea0003800200 */
.L_x_101:
        /* <DEDUP_REMOVED lines=19> */
[----:B------:R-:W-:-:S05]  /*0cf0*/  VIADD R10, R7, 0x300402 ;  /* 0x00300402070a7836 */ /* 0x000fca0000000000 */
[----:B------:R-:W-:Y:S01]  /*0d00*/  FSETP.GEU.AND P0, PT, |R10|, 5.8789094863358348022e-39, PT ;  /* 0x004004020a00780b */ /* 0x000fe20003f0e200 */
[----:B0-----:R-:W-:-:S08]  /*0d10*/  DFMA R8, -R6, R10, 1 ;  /* 0x3ff000000608742b */ /* 0x001fd0000000010a */
[----:B------:R-:W-:Y:S02]  /*0d20*/  DFMA R16, R8, R8, R8 ;  /* 0x000000080810722b */ /* 0x000fe40000000008 */
[----:B---3--:R-:W0:Y:S06]  /*0d30*/  F2F.F64.F32 R8, R22 ;  /* 0x0000001600087310 */ /* 0x008e2c0000201800 */
[----:B------:R-:W-:-:S08]  /*0d40*/  DFMA R16, R10, R16, R10 ;  /* 0x000000100a10722b */ /* 0x000fd0000000000a */
[----:B------:R-:W-:Y:S02]  /*0d50*/  DFMA R4, -R6, R16, 1 ;  /* 0x3ff000000604742b */ /* 0x000fe40000000110 */
[----:B0-----:R-:W-:-:S06]  /*0d60*/  DMUL R18, R18, R8 ;  /* 0x0000000812127228 */ /* 0x001fcc0000000000 */
[----:B------:R-:W-:Y:S01]  /*0d70*/  DFMA R4, R16, R4, R16 ;  /* 0x000000041004722b */ /* 0x000fe20000000010 */
[----:B-1----:R-:W-:Y:S10]  /*0d80*/  @P0 BRA `(.L_x_104) ;  /* 0x0000000000180947 */ /* 0x002ff40003800000 */
[----:B------:R-:W-:Y:S02]  /*0d90*/  LOP3.LUT R10, R7, 0x7fffffff, RZ, 0xc0, !PT ;  /* 0x7fffffff070a7812 */ /* 0x000fe400078ec0ff */
[----:B------:R-:W-:Y:S02]  /*0da0*/  MOV R0, 0xdd0 ;  /* 0x00000dd000007802 */ /* 0x000fe40000000f00 */
[----:B------:R-:W-:-:S07]  /*0db0*/  IADD3 R10, PT, PT, R10, -0x100000, RZ ;  /* 0xfff000000a0a7810 */ /* 0x000fce0007ffe0ff */
[----:B------:R-:W-:Y:S05]  /*0dc0*/  CALL.REL.NOINC `($__internal_7_$__cuda_sm20_dblrcp_rn_slowpath_v3) ;  /* 0x00000000003c7944 */ /* 0x000fea0003c00000 */
[----:B------:R-:W-:Y:S02]  /*0dd0*/  IMAD.MOV.U32 R4, RZ, RZ, R8 ;  /* 0x000000ffff047224 */ /* 0x000fe400078e0008 */
[----:B------:R-:W-:-:S07]  /*0de0*/  IMAD.MOV.U32 R5, RZ, RZ, R9 ;  /* 0x000000ffff057224 */ /* 0x000fce00078e0009 */
.L_x_104:
[----:B------:R-:W-:Y:S05]  /*0df0*/  BSYNC.RECONVERGENT B0 ;  /* 0x0000000000007941 */ /* 0x000fea0003800200 */
.L_x_103:
        /* <DEDUP_REMOVED lines=8> */
[----:B------:R-:W-:-:S09]  /*0e80*/  IADD3.X R15, PT, PT, R13, UR5, RZ, P0, !PT ;  /* 0x000000050d0f7c10 */ /* 0x000fd200087fe4ff */
[----:B------:R-:W0:Y:S02]  /*0e90*/  F2F.F32.F64 R5, R4 ;  /* 0x0000000400057310 */ /* 0x000e240000301000 */
[----:B0-----:R-:W-:Y:S01]  /*0ea0*/  STG.E desc[UR6][R14.64+0x18], R5 ;  /* 0x000018050e007986 */ /* 0x001fe2000c101906 */
[----:B------:R-:W-:Y:S05]  /*0eb0*/  EXIT ;  /* 0x000000000000794d */ /* 0x000fea0003800000 */
        .weak           $__internal_7_$__cuda_sm20_dblrcp_rn_slowpath_v3
        .type           $__internal_7_$__cuda_sm20_dblrcp_rn_slowpath_v3,@function
        .size           $__internal_7_$__cuda_sm20_dblrcp_rn_slowpath_v3,($__internal_8_$__cuda_sm3x_div_rn_noftz_f32_slowpath - $__internal_7_$__cuda_sm20_dblrcp_rn_slowpath_v3)
$__internal_7_$__cuda_sm20_dblrcp_rn_slowpath_v3:
[----:B------:R-:W-:Y:S01]  /*0ec0*/  DSETP.GTU.AND P0, PT, |R6|, +INF , PT ;  /* 0x7ff000000600742a */ /* 0x000fe20003f0c200 */
[----:B------:R-:W-:-:S13]  /*0ed0*/  BSSY.RECONVERGENT B1, `(.L_x_105) ;  /* 0x0000022000017945 */ /* 0x000fda0003800200 */
[----:B------:R-:W-:Y:S05]  /*0ee0*/  @P0 BRA `(.L_x_106) ;  /* 0x0000000000780947 */ /* 0x000fea0003800000 */
[----:B------:R-:W-:-:S04]  /*0ef0*/  LOP3.LUT R11, R7, 0x7fffffff, RZ, 0xc0, !PT ;  /* 0x7fffffff070b7812 */ /* 0x000fc800078ec0ff */
[----:B------:R-:W-:-:S04]  /*0f00*/  IADD3 R8, PT, PT, R11, -0x1, RZ ;  /* 0xffffffff0b087810 */ /* 0x000fc80007ffe0ff */
[----:B------:R-:W-:-:S13]  /*0f10*/  ISETP.GE.U32.AND P0, PT, R8, 0x7fefffff, PT ;  /* 0x7fefffff0800780c */ /* 0x000fda0003f06070 */
[----:B------:R-:W-:Y:S01]  /*0f20*/  @P0 LOP3.LUT R9, R7, 0x7ff00000, RZ, 0x3c, !PT ;  /* 0x7ff0000007090812 */ /* 0x000fe200078e3cff */
[----:B------:R-:W-:Y:S01]  /*0f30*/  @P0 IMAD.MOV.U32 R8, RZ, RZ, RZ ;  /* 0x000000ffff080224 */ /* 0x000fe200078e00ff */
[----:B------:R-:W-:Y:S06]  /*0f40*/  @P0 BRA `(.L_x_107) ;  /* 0x0000000000680947 */ /* 0x000fec0003800000 */
[----:B------:R-:W-:-:S13]  /*0f50*/  ISETP.GE.U32.AND P0, PT, R11, 0x1000001, PT ;  /* 0x010000010b00780c */ /* 0x000fda0003f06070 */
[----:B------:R-:W-:Y:S05]  /*0f60*/  @!P0 BRA `(.L_x_108) ;  /* 0x0000000000348947 */ /* 0x000fea0003800000 */
[----:B------:R-:W-:Y:S01]  /*0f70*/  VIADD R9, R7, 0xc0200000 ;  /* 0xc020000007097836 */ /* 0x000fe20000000000 */
[----:B------:R-:W-:-:S03]  /*0f80*/  MOV R8, R6 ;  /* 0x0000000600087202 */ /* 0x000fc60000000f00 */
[----:B------:R-:W0:Y:S03]  /*0f90*/  MUFU.RCP64H R11, R9 ;  /* 0x00000009000b7308 */ /* 0x000e260000001800 */
        /* <DEDUP_REMOVED lines=10> */
.L_x_108:
        /* <DEDUP_REMOVED lines=9> */
.L_x_106:
[----:B------:R-:W-:Y:S01]  /*10d0*/  LOP3.LUT R9, R7, 0x80000, RZ, 0xfc, !PT ;  /* 0x0008000007097812 */ /* 0x000fe200078efcff */
[----:B------:R-:W-:-:S07]  /*10e0*/  IMAD.MOV.U32 R8, RZ, RZ, R6 ;  /* 0x000000ffff087224 */ /* 0x000fce00078e0006 */
.L_x_107:
[----:B------:R-:W-:Y:S05]  /*10f0*/  BSYNC.RECONVERGENT B1 ;  /* 0x0000000000017941 */ /* 0x000fea0003800200 */
.L_x_105:
[----:B------:R-:W-:Y:S01]  /*1100*/  IMAD.MOV.U32 R6, RZ, RZ, R0 ;  /* 0x000000ffff067224 */ /* 0x000fe200078e0000 */
[----:B------:R-:W-:-:S04]  /*1110*/  MOV R7, 0x0 ;  /* 0x0000000000077802 */ /* 0x000fc80000000f00 */
[----:B------:R-:W-:Y:S05]  /*1120*/  RET.REL.NODEC R6 `(_Z12rfwd_vxp_vzpPfS_S_S_S_fffffS_S_iiS_) ;  /* 0xffffffec06b47950 */ /* 0x000fea0003c3ffff */
        .weak           $__internal_8_$__cuda_sm3x_div_rn_noftz_f32_slowpath
        .type           $__internal_8_$__cuda_sm3x_div_rn_noftz_f32_slowpath,@function
        .size           $__internal_8_$__cuda_sm3x_div_rn_noftz_f32_slowpath,(.L_x_686 - $__internal_8_$__cuda_sm3x_div_rn_noftz_f32_slowpath)
$__internal_8_$__cuda_sm3x_div_rn_noftz_f32_slowpath:
        /* <DEDUP_REMOVED lines=23> */
.L_x_109:
        /* <DEDUP_REMOVED lines=49> */
.L_x_115:
[----:B------:R-:W-:-:S04]  /*15b0*/  LOP3.LUT R0, R0, 0x80000000, RZ, 0xc0, !PT ;  /* 0x8000000000007812 */ /* 0x000fc800078ec0ff */
[----:B------:R-:W-:Y:S01]  /*15c0*/  LOP3.LUT R0, R0, 0x7f800000, RZ, 0xfc, !PT ;  /* 0x7f80000000007812 */ /* 0x000fe200078efcff */
[----:B------:R-:W-:Y:S06]  /*15d0*/  BRA `(.L_x_116) ;  /* 0x0000000000287947 */ /* 0x000fec0003800000 */
.L_x_114:
[----:B------:R-:W-:Y:S01]  /*15e0*/  LEA R0, R6, R0, 0x17 ;  /* 0x0000000006007211 */ /* 0x000fe200078eb8ff */
[----:B------:R-:W-:Y:S06]  /*15f0*/  BRA `(.L_x_116) ;  /* 0x0000000000207947 */ /* 0x000fec0003800000 */
.L_x_113:
[----:B------:R-:W-:-:S04]  /*1600*/  LOP3.LUT R0, R6, 0x80000000, R5, 0x48, !PT ;  /* 0x8000000006007812 */ /* 0x000fc800078e4805 */
[----:B------:R-:W-:Y:S01]  /*1610*/  LOP3.LUT R0, R0, 0x7f800000, RZ, 0xfc, !PT ;  /* 0x7f80000000007812 */ /* 0x000fe200078efcff */
[----:B------:R-:W-:Y:S06]  /*1620*/  BRA `(.L_x_116) ;  /* 0x0000000000147947 */ /* 0x000fec0003800000 */
.L_x_112:
[----:B------:R-:W-:Y:S01]  /*1630*/  LOP3.LUT R0, R6, 0x80000000, R5, 0x48, !PT ;  /* 0x8000000006007812 */ /* 0x000fe200078e4805 */
[----:B------:R-:W-:Y:S06]  /*1640*/  BRA `(.L_x_116) ;  /* 0x00000000000c7947 */ /* 0x000fec0003800000 */
.L_x_111:
[----:B------:R-:W0:Y:S01]  /*1650*/  MUFU.RSQ R0, -QNAN ;  /* 0xffc0000000007908 */ /* 0x000e220000001400 */
[----:B------:R-:W-:Y:S05]  /*1660*/  BRA `(.L_x_116) ;  /* 0x0000000000047947 */ /* 0x000fea0003800000 */
.L_x_110:
[----:B------:R-:W-:-:S07]  /*1670*/  FADD.FTZ R0, R0, 1000 ;  /* 0x447a000000007421 */ /* 0x000fce0000010000 */
.L_x_116:
[----:B------:R-:W-:-:S04]  /*1680*/  IMAD.MOV.U32 R5, RZ, RZ, 0x0 ;  /* 0x00000000ff057424 */ /* 0x000fc800078e00ff */
[----:B0-----:R-:W-:Y:S05]  /*1690*/  RET.REL.NODEC R4 `(_Z12rfwd_vxp_vzpPfS_S_S_S_fffffS_S_iiS_) ;  /* 0xffffffe804587950 */ /* 0x001fea0003c3ffff */
.L_x_117:
        /* <DEDUP_REMOVED lines=14> */
.L_x_686:


//--------------------- .text._Z11rfwd_vz_newPfS_S_S_S_S_S_S_fffS_ffiiiiiiS_ --------------------------
	.section	.text._Z11rfwd_vz_newPfS_S_S_S_S_S_S_fffS_ffiiiiiiS_,"ax",@progbits
	.align	128
        .global         _Z11rfwd_vz_newPfS_S_S_S_S_S_S_fffS_ffiiiiiiS_
        .type           _Z11rfwd_vz_newPfS_S_S_S_S_S_S_fffS_ffiiiiiiS_,@function
        .size           _Z11rfwd_vz_newPfS_S_S_S_S_S_S_fffS_ffiiiiiiS_,(.L_x_689 - _Z11rfwd_vz_newPfS_S_S_S_S_S_S_fffS_ffiiiiiiS_)
        .other          _Z11rfwd_vz_newPfS_S_S_S_S_S_S_fffS_ffiiiiiiS_,@"STO_CUDA_ENTRY STV_DEFAULT"
_Z11rfwd_vz_newPfS_S_S_S_S_S_S_fffS_ffiiiiiiS_:
.text._Z11rfwd_vz_newPfS_S_S_S_S_S_S_fffS_ffiiiiiiS_:
        /* <DEDUP_REMOVED lines=11> */
[----:B------:R-:W-:Y:S02]  /*00b0*/  VIADD R0, R0, 0x1340 ;  /* 0x0000134000007836 */ /* 0x000fe40000000000 */
[----:B--2---:R-:W-:-:S03]  /*00c0*/  IMAD R5, R13, 0xb0, R4 ;  /* 0x000000b00d057824 */ /* 0x004fc600078e0204 */
[----:B------:R-:W-:Y:S01]  /*00d0*/  LEA R8, R7, R0, 0x18 ;  /* 0x0000000007087211 */ /* 0x000fe200078ec0ff */
[----:B------:R-:W-:Y:S02]  /*00e0*/  IMAD R4, R13, -0xb0, R4 ;  /* 0xffffff500d047824 */ /* 0x000fe400078e0204 */
[----:B----4-:R-:W-:Y:S02]  /*00f0*/  IMAD R0, R9, UR5, R13 ;  /* 0x0000000509007c24 */ /* 0x010fe4000f8e020d */
[C-C-:B---3--:R-:W-:Y:S02]  /*0100*/  IMAD R28, R11.reuse, 0x4, R5.reuse ;  /* 0x000000040b1c7824 */ /* 0x148fe400078e0205 */
[----:B------:R-:W-:Y:S02]  /*0110*/  IMAD R7, R11, -0x4, R5 ;  /* 0xfffffffc0b077824 */ /* 0x000fe400078e0205 */
[----:B------:R-:W-:Y:S01]  /*0120*/  IMAD R9, R13, 0xb0, R8 ;  /* 0x000000b00d097824 */ /* 0x000fe200078e0208 */
[----:B------:R2:W-:Y:S01]  /*0130*/  STS [R28+0x438], RZ ;  /* 0x000438ff1c007388 */ /* 0x0005e20000000800 */
[----:B-1----:R-:W-:-:S02]  /*0140*/  IMAD R5, R10, UR4, R11 ;  /* 0x000000040a057c24 */ /* 0x002fc4000f8e020b */
[----:B------:R-:W-:Y:S01]  /*0150*/  IMAD R6, R11, -0x4, R4 ;  /* 0xfffffffc0b067824 */ /* 0x000fe200078e0204 */
[----:B------:R2:W-:Y:S01]  /*0160*/  STS [R28], RZ ;  /* 0x000000ff1c007388 */ /* 0x0005e20000000800 */
[----:B------:R-:W-:Y:S02]  /*0170*/  IMAD R8, R13, -0xb0, R8 ;  /* 0xffffff500d087824 */ /* 0x000fe400078e0208 */
[C---:B------:R-:W-:Y:S01]  /*0180*/  IMAD R4, R11.reuse, 0x4, R4 ;  /* 0x000000040b047824 */ /* 0x040fe200078e0204 */
[----:B0-----:R-:W-:Y:S01]  /*0190*/  ISETP.GE.AND P0, PT, R0, R3, PT ;  /* 0x000000030000720c */ /* 0x001fe20003f06270 */
[C-C-:B------:R-:W-:Y:S01]  /*01a0*/  IMAD R29, R11.reuse, 0x4, R9.reuse ;  /* 0x000000040b1d7824 */ /* 0x140fe200078e0209 */
[----:B------:R2:W-:Y:S01]  /*01b0*/  STS [R6+0x133c], RZ ;  /* 0x00133cff06007388 */ /* 0x0005e20000000800 */
[----:B------:R-:W-:Y:S01]  /*01c0*/  IMAD R9, R11, -0x4, R9 ;  /* 0xfffffffc0b097824 */ /* 0x000fe200078e0209 */
[----:B------:R-:W-:Y:S01]  /*01d0*/  ISETP.GE.OR P0, PT, R5, R2, P0 ;  /* 0x000000020500720c */ /* 0x000fe20000706670 */
[C-C-:B------:R-:W-:Y:S01]  /*01e0*/  IMAD R2, R11.reuse, -0x4, R8.reuse ;  /* 0xfffffffc0b027824 */ /* 0x140fe200078e0208 */
[----:B------:R2:W-:Y:S01]  /*01f0*/  STS [R7+0xac], RZ ;  /* 0x0000acff07007388 */ /* 0x0005e20000000800 */
[----:B------:R-:W-:-:S03]  /*0200*/  IMAD R8, R11, 0x4, R8 ;  /* 0x000000040b087824 */ /* 0x000fc600078e0208 */
[----:B------:R2:W-:Y:S04]  /*0210*/  STS [R4+0x1290], RZ ;  /* 0x001290ff04007388 */ /* 0x0005e80000000800 */
[----:B------:R2:W-:Y:S04]  /*0220*/  STS [R29+0x438], RZ ;  /* 0x000438ff1d007388 */ /* 0x0005e80000000800 */
[----:B------:R2:W-:Y:S04]  /*0230*/  STS [R29], RZ ;  /* 0x000000ff1d007388 */ /* 0x0005e80000000800 */
[----:B------:R2:W-:Y:S04]  /*0240*/  STS [R2+0x133c], RZ ;  /* 0x00133cff02007388 */ /* 0x0005e80000000800 */
[----:B------:R2:W-:Y:S04]  /*0250*/  STS [R9+0xac], RZ ;  /* 0x0000acff09007388 */ /* 0x0005e80000000800 */
[----:B------:R2:W-:Y:S01]  /*0260*/  STS [R8+0x1290], RZ ;  /* 0x001290ff08007388 */ /* 0x0005e20000000800 */
[----:B------:R-:W-:Y:S05]  /*0270*/  @P0 EXIT ;  /* 0x000000000000094d */ /* 0x000fea0003800000 */
[----:B------:R-:W-:Y:S01]  /*0280*/  BAR.SYNC.DEFER_BLOCKING 0x0 ;  /* 0x0000000000007b1d */ /* 0x000fe20000010000 */
[----:B------:R-:W-:Y:S01]  /*0290*/  ISETP.GT.U32.AND P1, PT, R13, 0x5, PT ;  /* 0x000000050d00780c */ /* 0x000fe20003f24070 */
[----:B------:R-:W-:Y:S01]  /*02a0*/  VIADD R12, R3, 0xc ;  /* 0x0000000c030c7836 */ /* 0x000fe20000000000 */
[----:B------:R-:W-:Y:S02]  /*02b0*/  ISETP.GT.U32.AND P0, PT, R11, 0x5, PT ;  /* 0x000000050b00780c */ /* 0x000fe40003f04070 */
[----:B------:R-:W-:Y:S01]  /*02c0*/  IADD3 R5, PT, PT, R5, 0x6, RZ ;  /* 0x0000000605057810 */ /* 0x000fe20007ffe0ff */
[----:B------:R-:W0:Y:S04]  /*02d0*/  LDCU.64 UR4, c[0x0][0x3a8] ;  /* 0x00007500ff0477ac */ /* 0x000e280008000a00 */
[----:B------:R-:W-:Y:S01]  /*02e0*/  IMAD R3, R12, R5, RZ ;  /* 0x000000050c037224 */ /* 0x000fe200078e02ff */
[----:B------:R-:W1:Y:S03]  /*02f0*/  LDCU.64 UR8, c[0x0][0x3b0] ;  /* 0x00007600ff0877ac */ /* 0x000e660008000a00 */
[----:B------:R-:W3:Y:S01]  /*0300*/  @!P1 LDC.64 R10, c[0x0][0x3a8] ;  /* 0x0000ea00ff0a9b82 */ /* 0x000ee20000000a00 */
[C---:B--2---:R-:W-:Y:S01]  /*0310*/  IADD3 R2, P2, PT, R0.reuse, R3, RZ ;  /* 0x0000000300027210 */ /* 0x044fe20007f5e0ff */
[----:B------:R-:W2:Y:S01]  /*0320*/  LDCU.64 UR6, c[0x0][0x358] ;  /* 0x00006b00ff0677ac */ /* 0x000ea20008000a00 */
[----:B------:R-:W-:-:S02]  /*0330*/  @!P1 IMAD.IADD R21, R0, 0x1, R3 ;  /* 0x0000000100159824 */ /* 0x000fc400078e0203 */
[----:B------:R-:W-:Y:S01]  /*0340*/  LEA.HI.X.SX32 R13, R3, RZ, 0x1, P2 ;  /* 0x000000ff030d7211 */ /* 0x000fe200010f0eff */
[----:B------:R-:W-:Y:S02]  /*0350*/  @!P0 IMAD.IADD R3, R0, 0x1, R3 ;  /* 0x0000000100038824 */ /* 0x000fe400078e0203 */
[----:B------:R-:W4:Y:S01]  /*0360*/  @!P1 LDC.64 R6, c[0x0][0x3b0] ;  /* 0x0000ec00ff069b82 */ /* 0x000f220000000a00 */
[C---:B------:R-:W-:Y:S01]  /*0370*/  SHF.L.U64.HI R0, R2.reuse, 0x2, R13 ;  /* 0x0000000202007819 */ /* 0x040fe2000001020d */
[----:B------:R-:W-:-:S06]  /*0380*/  IMAD.SHL.U32 R2, R2, 0x4, RZ ;  /* 0x0000000402027824 */ /* 0x000fcc00078e00ff */
[----:B------:R-:W5:Y:S08]  /*0390*/  @!P0 LDC.64 R8, c[0x0][0x3a8] ;  /* 0x0000ea00ff088b82 */ /* 0x000f700000000a00 */
[----:B------:R-:W5:Y:S01]  /*03a0*/  @!P0 LDC.64 R4, c[0x0][0x3b0] ;  /* 0x0000ec00ff048b82 */ /* 0x000f620000000a00 */
[----:B---3--:R-:W-:Y:S01]  /*03b0*/  @!P1 IMAD.WIDE R14, R21, 0x4, R10 ;  /* 0x00000004150e9825 */ /* 0x008fe200078e020a */
[----:B0-----:R-:W-:-:S03]  /*03c0*/  IADD3 R10, P2, PT, R2, UR4, RZ ;  /* 0x00000004020a7c10 */ /* 0x001fc6000ff5e0ff */
[----:B----4-:R-:W-:Y:S01]  /*03d0*/  @!P1 IMAD.WIDE R20, R21, 0x4, R6 ;  /* 0x0000000415149825 */ /* 0x010fe200078e0206 */
[----:B-1----:R-:W-:-:S03]  /*03e0*/  IADD3 R6, P3, PT, R2, UR8, RZ ;  /* 0x0000000802067c10 */ /* 0x002fc6000ff7e0ff */
[----:B------:R-:W-:Y:S01]  /*03f0*/  @!P0 IMAD R7, R12, -0x6, R3 ;  /* 0xfffffffa0c078824 */ /* 0x000fe200078e0203 */
[----:B------:R-:W-:Y:S01]  /*0400*/  IADD3.X R11, PT, PT, R0, UR5, RZ, P2, !PT ;  /* 0x00000005000b7c10 */ /* 0x000fe200097fe4ff */
[----:B------:R-:W-:Y:S01]  /*0410*/  @!P0 IMAD.SHL.U32 R25, R12, 0x20, RZ ;  /* 0x000000200c198824 */ /* 0x000fe200078e00ff */
[----:B--2---:R0:W2:Y:S01]  /*0420*/  @!P1 LDG.E R3, desc[UR6][R14.64] ;  /* 0x000000060e039981 */ /* 0x0040a2000c1e1900 */
[----:B------:R-:W-:Y:S01]  /*0430*/  @!P0 VIADD R23, R7, 0x6 ;  /* 0x0000000607178836 */ /* 0x000fe20000000000 */
[----:B------:R-:W-:Y:S01]  /*0440*/  IADD3.X R7, PT, PT, R0, UR9, RZ, P3, !PT ;  /* 0x0000000900077c10 */ /* 0x000fe20009ffe4ff */
[----:B------:R-:W-:Y:S01]  /*0450*/  @!P0 IMAD.WIDE R12, R25, 0x4, R10 ;  /* 0x00000004190c8825 */ /* 0x000fe200078e020a */
[----:B------:R-:W3:Y:S03]  /*0460*/  LDG.E R17, desc[UR6][R10.64+0x18] ;  /* 0x000018060a117981 */ /* 0x000ee6000c1e1900 */
[C---:B-----5:R-:W-:Y:S01]  /*0470*/  @!P0 IMAD.WIDE R8, R23.reuse, 0x4, R8 ;  /* 0x0000000417088825 */ /* 0x060fe200078e0208 */
[----:B------:R-:W4:Y:S03]  /*0480*/  LDG.E R18, desc[UR6][R6.64+0x18] ;  /* 0x0000180606127981 */ /* 0x000f26000c1e1900 */
[----:B------:R-:W-:Y:S01]  /*0490*/  @!P0 IMAD.WIDE R4, R23, 0x4, R4 ;  /* 0x0000000417048825 */ /* 0x000fe200078e0204 */
[----:B------:R-:W5:Y:S03]  /*04a0*/  @!P1 LDG.E R19, desc[UR6][R10.64+0x58] ;  /* 0x000058060a139981 */ /* 0x000f66000c1e1900 */
[----:B0-----:R-:W-:Y:S01]  /*04b0*/  @!P0 IMAD.WIDE R14, R25, 0x4, R6 ;  /* 0x00000004190e8825 */ /* 0x001fe200078e0206 */
[----:B------:R0:W5:Y:S04]  /*04c0*/  @!P1 LDG.E R16, desc[UR6][R20.64] ;  /* 0x0000000614109981 */ /* 0x000168000c1e1900 */
[----:B------:R1:W5:Y:S04]  /*04d0*/  @!P1 LDG.E R22, desc[UR6][R6.64+0x58] ;  /* 0x0000580606169981 */ /* 0x000368000c1e1900 */
[----:B------:R-:W5:Y:S01]  /*04e0*/  @!P0 LDG.E R13, desc[UR6][R12.64+0x18] ;  /* 0x000018060c0d8981 */ /* 0x000f62000c1e1900 */
[----:B0-----:R-:W0:Y:S03]  /*04f0*/  LDC R21, c[0x0][0x3c8] ;  /* 0x0000f200ff157b82 */ /* 0x001e260000000800 */
[----:B------:R-:W5:Y:S04]  /*0500*/  @!P0 LDG.E R9, desc[UR6][R8.64] ;  /* 0x0000000608098981 */ /* 0x000f68000c1e1900 */
[----:B------:R1:W5:Y:S04]  /*0510*/  @!P0 LDG.E R4, desc[UR6][R4.64] ;  /* 0x0000000604048981 */ /* 0x000368000c1e1900 */
[----:B------:R-:W5:Y:S01]  /*0520*/  @!P0 LDG.E R14, desc[UR6][R14.64+0x18] ;  /* 0x000018060e0e8981 */ /* 0x000f62000c1e1900 */
[----:B-1----:R-:W-:-:S02]  /*0530*/  HFMA2 R7, -RZ, RZ, 4.4765625, 0 ;  /* 0x447a0000ff077431 */ /* 0x002fc400000001ff */
[----:B------:R-:W-:-:S04]  /*0540*/  IMAD.MOV.U32 R6, RZ, RZ, 0x3a83126f ;  /* 0x3a83126fff067424 */ /* 0x000fc800078e00ff */
[----:B------:R-:W-:Y:S01]  /*0550*/  FFMA R5, R6, -R7, 1 ;  /* 0x3f80000006057423 */ /* 0x000fe20000000807 */
[----:B---3--:R-:W-:Y:S04]  /*0560*/  STS [R28+0x438], R17 ;  /* 0x000438111c007388 */ /* 0x008fe80000000800 */
[----:B----4-:R-:W-:Y:S04]  /*0570*/  STS [R29+0x438], R18 ;  /* 0x000438121d007388 */ /* 0x010fe80000000800 */
[----:B--2---:R1:W-:Y:S04]  /*0580*/  @!P1 STS [R28+0x18], R3 ;  /* 0x000018031c009388 */ /* 0x0043e80000000800 */
[----:B-----5:R2:W-:Y:S04]  /*0590*/  @!P1 STS [R28+0xf38], R19 ;  /* 0x000f38131c009388 */ /* 0x0205e80000000800 */
[----:B------:R2:W-:Y:S04]  /*05a0*/  @!P1 STS [R29+0x18], R16 ;  /* 0x000018101d009388 */ /* 0x0005e80000000800 */
[----:B------:R2:W-:Y:S04]  /*05b0*/  @!P1 STS [R29+0xf38], R22 ;  /* 0x000f38161d009388 */ /* 0x0005e80000000800 */
[----:B------:R2:W-:Y:S04]  /*05c0*/  @!P0 STS [R28+0x4b8], R13 ;  /* 0x0004b80d1c008388 */ /* 0x0005e80000000800 */
[----:B------:R2:W-:Y:S04]  /*05d0*/  @!P0 STS [R28+0x420], R9 ;  /* 0x000420091c008388 */ /* 0x0005e80000000800 */
[----:B------:R2:W-:Y:S04]  /*05e0*/  @!P0 STS [R29+0x420], R4 ;  /* 0x000420041d008388 */ /* 0x0005e80000000800 */
[----:B------:R2:W-:Y:S01]  /*05f0*/  @!P0 STS [R29+0x4b8], R14 ;  /* 0x0004b80e1d008388 */ /* 0x0005e20000000800 */
[----:B0-----:R-:W0:Y:S01]  /*0600*/  FCHK P0, R21, 1000 ;  /* 0x447a000015007902 */ /* 0x001e220000000000 */
[----:B-1----:R-:W-:-:S04]  /*0610*/  FFMA R3, R5, R6, 0.0010000000474974513054 ;  /* 0x3a83126f05037423 */ /* 0x002fc80000000006 */
[----:B------:R-:W-:-:S04]  /*0620*/  FFMA R6, R3, R21, RZ ;  /* 0x0000001503067223 */ /* 0x000fc800000000ff */
[----:B------:R-:W-:-:S04]  /*0630*/  FFMA R5, R6, -1000, R21 ;  /* 0xc47a000006057823 */ /* 0x000fc80000000015 */
[----:B------:R-:W-:Y:S01]  /*0640*/  FFMA R3, R3, R5, R6 ;  /* 0x0000000503037223 */ /* 0x000fe20000000006 */
[----:B0-2---:R-:W-:Y:S06]  /*0650*/  @!P0 BRA `(.L_x_118) ;  /* 0x0000000000088947 */ /* 0x005fec0003800000 */
[----:B------:R-:W-:-:S07]  /*0660*/  MOV R4, 0x680 ;  /* 0x0000068000047802 */ /* 0x000fce0000000f00 */
[----:B------:R-:W-:Y:S05]  /*0670*/  CALL.REL.NOINC `($__internal_11_$__cuda_sm3x_div_rn_noftz_f32_slowpath) ;  /* 0x0000001000e47944 */ /* 0x000fea0003c00000 */
.L_x_118:
[----:B------:R-:W0:Y:S01]  /*0680*/  LDCU.64 UR4, c[0x0][0x3b8] ;  /* 0x00007700ff0477ac */ /* 0x000e220008000a00 */
[----:B------:R-:W1:Y:S01]  /*0690*/  LDC.64 R4, c[0x0][0x3d0] ;  /* 0x0000f400ff047b82 */ /* 0x000e620000000a00 */
[----:B0-----:R-:W-:-:S04]  /*06a0*/  IADD3 R12, P0, PT, R2, UR4, RZ ;  /* 0x00000004020c7c10 */ /* 0x001fc8000ff1e0ff */
[----:B------:R-:W-:-:S05]  /*06b0*/  IADD3.X R13, PT, PT, R0, UR5, RZ, P0, !PT ;  /* 0x00000005000d7c10 */ /* 0x000fca00087fe4ff */
[----:B------:R0:W2:Y:S01]  /*06c0*/  LDG.E R12, desc[UR6][R12.64+0x18] ;  /* 0x000018060c0c7981 */ /* 0x0000a2000c1e1900 */
[----:B------:R-:W-:Y:S06]  /*06d0*/  BAR.SYNC.DEFER_BLOCKING 0x0 ;  /* 0x0000000000007b1d */ /* 0x000fec0000010000 */
[----:B-1----:R-:W3:Y:S04]  /*06e0*/  LDG.E R18, desc[UR6][R4.64+0x8] ;  /* 0x0000080604127981 */ /* 0x002ee8000c1e1900 */
[----:B------:R-:W4:Y:S04]  /*06f0*/  LDG.E R7, desc[UR6][R4.64+0x4] ;  /* 0x0000040604077981 */ /* 0x000f28000c1e1900 */
[----:B------:R-:W5:Y:S04]  /*0700*/  LDG.E R24, desc[UR6][R4.64+0xc] ;  /* 0x00000c0604187981 */ /* 0x000f68000c1e1900 */
[----:B------:R-:W5:Y:S04]  /*0710*/  LDG.E R27, desc[UR6][R4.64+0x10] ;  /* 0x00001006041b7981 */ /* 0x000f68000c1e1900 */
[----:B------:R-:W5:Y:S04]  /*0720*/  LDG.E R21, desc[UR6][R4.64+0x14] ;  /* 0x0000140604157981 */ /* 0x000f68000c1e1900 */
[----:B------:R1:W5:Y:S01]  /*0730*/  LDG.E R6, desc[UR6][R4.64+0x18] ;  /* 0x0000180604067981 */ /* 0x000362000c1e1900 */
[----:B------:R-:W-:Y:S03]  /*0740*/  BSSY.RECONVERGENT B0, `(.L_x_119) ;  /* 0x0000045000007945 */ /* 0x000fe60003800200 */
[----:B------:R-:W-:Y:S04]  /*0750*/  LDS R16, [R29+0x440] ;  /* 0x000440001d107984 */ /* 0x000fe80000000800 */
[----:B------:R-:W1:Y:S04]  /*0760*/  LDS R19, [R29+0x434] ;  /* 0x000434001d137984 */ /* 0x000e680000000800 */
[----:B------:R-:W-:Y:S04]  /*0770*/  LDS R20, [R28+0x598] ;  /* 0x000598001c147984 */ /* 0x000fe80000000800 */
[----:B0-----:R-:W0:Y:S04]  /*0780*/  LDS R13, [R28+0x388] ;  /* 0x000388001c0d7984 */ /* 0x001e280000000800 */
[----:B------:R-:W-:Y:S04]  /*0790*/  LDS R14, [R28+0x4e8] ;  /* 0x0004e8001c0e7984 */ /* 0x000fe80000000800 */
[----:B------:R-:W-:Y:S04]  /*07a0*/  LDS R15, [R28+0x438] ;  /* 0x000438001c0f7984 */ /* 0x000fe80000000800 */
[----:B------:R-:W-:Y:S04]  /*07b0*/  LDS R17, [R29+0x43c] ;  /* 0x00043c001d117984 */ /* 0x000fe80000000800 */
[----:B------:R-:W0:Y:S04]  /*07c0*/  LDS R22, [R29+0x438] ;  /* 0x000438001d167984 */ /* 0x000e280000000800 */
[----:B------:R-:W-:Y:S04]  /*07d0*/  LDS R8, [R29+0x444] ;  /* 0x000444001d087984 */ /* 0x000fe80000000800 */
[----:B------:R-:W0:Y:S04]  /*07e0*/  LDS R9, [R29+0x430] ;  /* 0x000430001d097984 */ /* 0x000e280000000800 */
[----:B------:R-:W-:Y:S04]  /*07f0*/  LDS R10, [R28+0x648] ;  /* 0x000648001c0a7984 */ /* 0x000fe80000000800 */
[----:B------:R-:W0:Y:S01]  /*0800*/  LDS R11, [R28+0x2d8] ;  /* 0x0002d8001c0b7984 */ /* 0x000e220000000800 */
[----:B-1----:R-:W-:-:S03]  /*0810*/  FADD R19, R16, -R19 ;  /* 0x8000001310137221 */ /* 0x002fc60000000000 */
[----:B------:R-:W-:Y:S04]  /*0820*/  LDS R4, [R29+0x448] ;  /* 0x000448001d047984 */ /* 0x000fe80000000800 */
[----:B------:R-:W1:Y:S01]  /*0830*/  LDS R5, [R29+0x42c] ;  /* 0x00042c001d057984 */ /* 0x000e620000000800 */
[----:B0-----:R-:W-:-:S03]  /*0840*/  FADD R13, R20, -R13 ;  /* 0x8000000d140d7221 */ /* 0x001fc60000000000 */
[----:B------:R-:W-:Y:S04]  /*0850*/  LDS R23, [R28+0x6f8] ;  /* 0x0006f8001c177984 */ /* 0x000fe80000000800 */
[----:B------:R-:W0:Y:S04]  /*0860*/  LDS R16, [R28+0x228] ;  /* 0x000228001c107984 */ /* 0x000e280000000800 */
[----:B------:R-:W-:Y:S01]  /*0870*/  LDS R26, [R29+0x44c] ;  /* 0x00044c001d1a7984 */ /* 0x000fe20000000800 */
[----:B------:R-:W-:-:S03]  /*0880*/  FADD R17, R17, -R22 ;  /* 0x8000001611117221 */ /* 0x000fc60000000000 */
[----:B------:R-:W-:Y:S04]  /*0890*/  LDS R25, [R28+0x7a8] ;  /* 0x0007a8001c197984 */ /* 0x000fe80000000800 */
[----:B------:R-:W0:Y:S01]  /*08a0*/  LDS R22, [R28+0x178] ;  /* 0x000178001c167984 */ /* 0x000e220000000800 */
[----:B------:R-:W-:-:S03]  /*08b0*/  FADD R8, R8, -R9 ;  /* 0x8000000908087221 */ /* 0x000fc60000000000 */
[----:B------:R-:W-:Y:S01]  /*08c0*/  LDS R9, [R28+0x858] ;  /* 0x000858001c097984 */ /* 0x000fe20000000800 */
[----:B------:R-:W-:Y:S01]  /*08d0*/  FADD R10, R10, -R11 ;  /* 0x8000000b0a0a7221 */ /* 0x000fe20000000000 */
[----:B-1----:R-:W-:Y:S02]  /*08e0*/  FADD R4, R4, -R5 ;  /* 0x8000000504047221 */ /* 0x002fe40000000000 */
[----:B------:R-:W-:Y:S01]  /*08f0*/  LDS R5, [R29+0x424] ;  /* 0x000424001d057984 */ /* 0x000fe20000000800 */
[----:B0-----:R-:W-:Y:S01]  /*0900*/  FADD R23, R23, -R16 ;  /* 0x8000001017177221 */ /* 0x001fe20000000000 */
[----:B------:R-:W-:Y:S01]  /*0910*/  FADD R25, R25, -R22 ;  /* 0x8000001619197221 */ /* 0x000fe20000000000 */
[----:B--2---:R-:W-:Y:S01]  /*0920*/  FMUL R12, R12, R3 ;  /* 0x000000030c0c7220 */ /* 0x004fe20000400000 */
[C---:B---3--:R-:W-:Y:S01]  /*0930*/  FMUL R20, R18.reuse, R19 ;  /* 0x0000001312147220 */ /* 0x048fe20000400000 */
[----:B------:R-:W-:Y:S01]  /*0940*/  FMUL R18, R18, R13 ;  /* 0x0000000d12127220 */ /* 0x000fe20000400000 */
[----:B------:R-:W-:-:S03]  /*0950*/  FADD R19, R14, -R15 ;  /* 0x8000000f0e137221 */ /* 0x000fc60000000000 */
[----:B------:R-:W0:Y:S01]  /*0960*/  F2F.F64.F32 R12, R12 ;  /* 0x0000000c000c7310 */ /* 0x000e220000201800 */
[----:B------:R-:W-:Y:S02]  /*0970*/  IMAD.MOV.U32 R14, RZ, RZ, 0x0 ;  /* 0x00000000ff0e7424 */ /* 0x000fe400078e00ff */
[C---:B----4-:R-:W-:Y:S01]  /*0980*/  FFMA R17, R7.reuse, R17, R20 ;  /* 0x0000001107117223 */ /* 0x050fe20000000014 */
[----:B------:R-:W-:Y:S02]  /*0990*/  IMAD.MOV.U32 R15, RZ, RZ, 0x3ff00000 ;  /* 0x3ff00000ff0f7424 */ /* 0x000fe400078e00ff */
[----:B------:R-:W-:Y:S01]  /*09a0*/  FFMA R19, R7, R19, R18 ;  /* 0x0000001307137223 */ /* 0x000fe20000000012 */
[----:B------:R-:W-:Y:S01]  /*09b0*/  LDS R20, [R29+0x450] ;  /* 0x000450001d147984 */ /* 0x000fe20000000800 */
[C---:B-----5:R-:W-:Y:S02]  /*09c0*/  FFMA R8, R24.reuse, R8, R17 ;  /* 0x0000000818087223 */ /* 0x060fe40000000011 */
[----:B------:R-:W-:Y:S01]  /*09d0*/  FFMA R24, R24, R10, R19 ;  /* 0x0000000a18187223 */ /* 0x000fe20000000013 */
[----:B------:R-:W1:Y:S01]  /*09e0*/  LDS R7, [R29+0x428] ;  /* 0x000428001d077984 */ /* 0x000e620000000800 */
[----:B------:R-:W-:-:S02]  /*09f0*/  FFMA R4, R27, R4, R8 ;  /* 0x000000041b047223 */ /* 0x000fc40000000008 */
[----:B------:R-:W-:Y:S01]  /*0a00*/  FFMA R24, R27, R23, R24 ;  /* 0x000000171b187223 */ /* 0x000fe20000000018 */
[----:B------:R-:W2:Y:S01]  /*0a10*/  LDS R8, [R28+0xc8] ;  /* 0x0000c8001c087984 */ /* 0x000ea20000000800 */
[----:B0-----:R-:W-:Y:S02]  /*0a20*/  DFMA R14, R12, 0.5, R14 ;  /* 0x3fe000000c0e782b */ /* 0x001fe4000000000e */
[----:B------:R-:W-:-:S04]  /*0a30*/  FFMA R25, R21, R25, R24 ;  /* 0x0000001915197223 */ /* 0x000fc80000000018 */
[----:B------:R-:W0:Y:S04]  /*0a40*/  MUFU.RCP64H R11, R15 ;  /* 0x0000000f000b7308 */ /* 0x000e280000001800 */
[----:B------:R-:W-:-:S05]  /*0a50*/  VIADD R10, R15, 0x300402 ;  /* 0x003004020f0a7836 */ /* 0x000fca0000000000 */
[----:B------:R-:W-:Y:S01]  /*0a60*/  FSETP.GEU.AND P0, PT, |R10|, 5.8789094863358348022e-39, PT ;  /* 0x004004020a00780b */ /* 0x000fe20003f0e200 */
[----:B0-----:R-:W-:-:S08]  /*0a70*/  DFMA R16, -R14, R10, 1 ;  /* 0x3ff000000e10742b */ /* 0x001fd0000000010a */
[----:B------:R-:W-:Y:S01]  /*0a80*/  DFMA R16, R16, R16, R16 ;  /* 0x000000101010722b */ /* 0x000fe20000000010 */
[----:B-1----:R-:W-:-:S04]  /*0a90*/  FADD R7, R26, -R7 ;  /* 0x800000071a077221 */ /* 0x002fc80000000000 */
[----:B------:R-:W-:-:S03]  /*0aa0*/  FFMA R7, R21, R7, R4 ;  /* 0x0000000715077223 */ /* 0x000fc60000000004 */
[----:B------:R-:W-:Y:S01]  /*0ab0*/  DFMA R16, R10, R16, R10 ;  /* 0x000000100a10722b */ /* 0x000fe2000000000a */
[----:B------:R-:W-:Y:S01]  /*0ac0*/  FADD R4, R20, -R5 ;  /* 0x8000000514047221 */ /* 0x000fe20000000000 */
[----:B--2---:R-:W-:-:S03]  /*0ad0*/  FADD R8, R9, -R8 ;  /* 0x8000000809087221 */ /* 0x004fc60000000000 */
[C---:B------:R-:W-:Y:S01]  /*0ae0*/  FFMA R4, R6.reuse, R4, R7 ;  /* 0x0000000406047223 */ /* 0x040fe20000000007 */
[----:B------:R-:W-:Y:S02]  /*0af0*/  FFMA R6, R6, R8, R25 ;  /* 0x0000000806067223 */ /* 0x000fe40000000019 */
[----:B------:R-:W-:-:S08]  /*0b00*/  DFMA R18, -R14, R16, 1 ;  /* 0x3ff000000e12742b */ /* 0x000fd00000000110 */
[----:B------:R-:W-:Y:S01]  /*0b10*/  DFMA R16, R16, R18, R16 ;  /* 0x000000121010722b */ /* 0x000fe20000000010 */
[----:B------:R-:W-:Y:S10]  /*0b20*/  @P0 BRA `(.L_x_120) ;  /* 0x0000000000180947 */ /* 0x000ff40003800000 */
[----:B------:R-:W-:Y:S02]  /*0b30*/  LOP3.LUT R20, R15, 0x7fffffff, RZ, 0xc0, !PT ;  /* 0x7fffffff0f147812 */ /* 0x000fe400078ec0ff */
[----:B------:R-:W-:-:S03]  /*0b40*/  MOV R8, 0xb70 ;  /* 0x00000b7000087802 */ /* 0x000fc60000000f00 */
[----:B------:R-:W-:-:S07]  /*0b50*/  VIADD R20, R20, 0xfff00000 ;  /* 0xfff0000014147836 */ /* 0x000fce0000000000 */
[----:B------:R-:W-:Y:S05]  /*0b60*/  CALL.REL.NOINC `($__internal_9_$__cuda_sm20_dblrcp_rn_slowpath_v3) ;  /* 0x0000000400987944 */ /* 0x000fea0003c00000 */
[----:B------:R-:W-:Y:S02]  /*0b70*/  IMAD.MOV.U32 R16, RZ, RZ, R18 ;  /* 0x000000ffff107224 */ /* 0x000fe400078e0012 */
[----:B------:R-:W-:-:S07]  /*0b80*/  IMAD.MOV.U32 R17, RZ, RZ, R19 ;  /* 0x000000ffff117224 */ /* 0x000fce00078e0013 */
.L_x_120:
[----:B------:R-:W-:Y:S05]  /*0b90*/  BSYNC.RECONVERGENT B0 ;  /* 0x0000000000007941 */ /* 0x000fea0003800200 */
.L_x_119:
        /* <DEDUP_REMOVED lines=14> */
[----:B------:R-:W-:-:S04]  /*0c80*/  IADD3 R14, PT, PT, R9, 0x300402, RZ ;  /* 0x00300402090e7810 */ /* 0x000fc80007ffe0ff */
[----:B------:R-:W-:-:S03]  /*0c90*/  FSETP.GEU.AND P0, PT, |R14|, 5.8789094863358348022e-39, PT ;  /* 0x004004020e00780b */ /* 0x000fc60003f0e200 */
        /* <DEDUP_REMOVED lines=8> */
[----:B------:R-:W-:Y:S01]  /*0d20*/  LOP3.LUT R20, R9, 0x7fffffff, RZ, 0xc0, !PT ;  /* 0x7fffffff09147812 */ /* 0x000fe200078ec0ff */
[----:B------:R-:W-:Y:S01]  /*0d30*/  IMAD.MOV.U32 R14, RZ, RZ, R8 ;  /* 0x000000ffff0e7224 */ /* 0x000fe200078e0008 */
[----:B------:R-:W-:Y:S01]  /*0d40*/  MOV R8, 0xd80 ;  /* 0x00000d8000087802 */ /* 0x000fe20000000f00 */
[----:B------:R-:W-:Y:S02]  /*0d50*/  IMAD.MOV.U32 R15, RZ, RZ, R9 ;  /* 0x000000ffff0f7224 */ /* 0x000fe400078e0009 */
[----:B------:R-:W-:-:S07]  /*0d60*/  VIADD R20, R20, 0xfff00000 ;  /* 0xfff0000014147836 */ /* 0x000fce0000000000 */
[----:B------:R-:W-:Y:S05]  /*0d70*/  CALL.REL.NOINC `($__internal_9_$__cuda_sm20_dblrcp_rn_slowpath_v3) ;  /* 0x0000000400147944 */ /* 0x000fea0003c00000 */
.L_x_122:
[----:B------:R-:W-:Y:S05]  /*0d80*/  BSYNC.RECONVERGENT B0 ;  /* 0x0000000000007941 */ /* 0x000fea0003800200 */
.L_x_121:
[----:B------:R-:W0:Y:S02]  /*0d90*/  LDCU.64 UR4, c[0x0][0x3d8] ;  /* 0x00007b00ff0477ac */ /* 0x000e240008000a00 */
[----:B0-----:R-:W-:-:S04]  /*0da0*/  FMUL R5, R6, UR5 ;  /* 0x0000000506057c20 */ /* 0x001fc80008400000 */
[----:B------:R-:W-:Y:S01]  /*0db0*/  FFMA R4, R4, UR4, R5 ;  /* 0x0000000404047c23 */ /* 0x000fe20008000005 */
[----:B------:R-:W0:Y:S05]  /*0dc0*/  LDCU.64 UR4, c[0x0][0x398] ;  /* 0x00007300ff0477ac */ /* 0x000e2a0008000a00 */
[----:B------:R-:W1:Y:S01]  /*0dd0*/  F2F.F64.F32 R4, R4 ;  /* 0x0000000400047310 */ /* 0x000e620000201800 */
[----:B0-----:R-:W-:Y:S01]  /*0de0*/  IADD3 R6, P0, PT, R2, UR4, RZ ;  /* 0x0000000402067c10 */ /* 0x001fe2000ff1e0ff */
[----:B-1----:R-:W-:-:S03]  /*0df0*/  DFMA R12, R4, -R18, R12 ;  /* 0x80000012040c722b */ /* 0x002fc6000000000c */
[----:B------:R-:W-:-:S05]  /*0e00*/  IADD3.X R7, PT, PT, R0, UR5, RZ, P0, !PT ;  /* 0x0000000500077c10 */ /* 0x000fca00087fe4ff */
[----:B------:R-:W-:-:S06]  /*0e10*/  DMUL R12, R12, R16 ;  /* 0x000000100c0c7228 */ /* 0x000fcc0000000000 */
        /* <DEDUP_REMOVED lines=15> */
[----:B------:R-:W-:Y:S02]  /*0f10*/  MOV R8, 0xf40 ;  /* 0x00000f4000087802 */ /* 0x000fe40000000f00 */
[----:B------:R-:W-:-:S07]  /*0f20*/  IADD3 R20, PT, PT, R20, -0x100000, RZ ;  /* 0xfff0000014147810 */ /* 0x000fce0007ffe0ff */
[----:B------:R-:W-:Y:S05]  /*0f30*/  CALL.REL.NOINC `($__internal_9_$__cuda_sm20_dblrcp_rn_slowpath_v3) ;  /* 0x0000000000a47944 */ /* 0x000fea0003c00000 */
[----:B------:R-:W-:Y:S02]  /*0f40*/  IMAD.MOV.U32 R12, RZ, RZ, R18 ;  /* 0x000000ffff0c7224 */ /* 0x000fe400078e0012 */
[----:B------:R-:W-:-:S07]  /*0f50*/  IMAD.MOV.U32 R13, RZ, RZ, R19 ;  /* 0x000000ffff0d7224 */ /* 0x000fce00078e0013 */
.L_x_124:
[----:B------:R-:W-:Y:S05]  /*0f60*/  BSYNC.RECONVERGENT B0 ;  /* 0x0000000000007941 */ /* 0x000fea0003800200 */
.L_x_123:
[----:B------:R-:W0:Y:S01]  /*0f70*/  F2F.F64.F32 R8, R3 ;  /* 0x0000000300087310 */ /* 0x000e220000201800 */
[----:B------:R-:W-:Y:S01]  /*0f80*/  IMAD.MOV.U32 R10, RZ, RZ, 0x1 ;  /* 0x00000001ff0a7424 */ /* 0x000fe200078e00ff */
[----:B------:R-:W-:Y:S06]  /*0f90*/  BSSY.RECONVERGENT B0, `(.L_x_125) ;  /* 0x0000011000007945 */ /* 0x000fec0003800200 */
[----:B0-----:R-:W0:Y:S02]  /*0fa0*/  MUFU.RCP64H R11, R9 ;  /* 0x00000009000b7308 */ /* 0x001e240000001800 */
[----:B0-----:R-:W-:-:S08]  /*0fb0*/  DFMA R14, -R8, R10, 1 ;  /* 0x3ff00000080e742b */ /* 0x001fd0000000010a */
[----:B------:R-:W-:-:S08]  /*0fc0*/  DFMA R14, R14, R14, R14 ;  /* 0x0000000e0e0e722b */ /* 0x000fd0000000000e */
[----:B------:R-:W-:Y:S02]  /*0fd0*/  DFMA R14, R10, R14, R10 ;  /* 0x0000000e0a0e722b */ /* 0x000fe4000000000a */
[----:B------:R-:W-:-:S06]  /*0fe0*/  DMUL R10, R4, R12 ;  /* 0x0000000c040a7228 */ /* 0x000fcc0000000000 */
[----:B------:R-:W-:-:S04]  /*0ff0*/  DFMA R16, -R8, R14, 1 ;  /* 0x3ff000000810742b */ /* 0x000fc8000000010e */
[----:B------:R-:W-:-:S04]  /*1000*/  FSETP.GEU.AND P1, PT, |R11|, 6.5827683646048100446e-37, PT ;  /* 0x036000000b00780b */ /* 0x000fc80003f2e200 */
[----:B------:R-:W-:-:S08]  /*1010*/  DFMA R16, R14, R16, R14 ;  /* 0x000000100e10722b */ /* 0x000fd0000000000e */
[----:B------:R-:W-:-:S08]  /*1020*/  DMUL R4, R10, R16 ;  /* 0x000000100a047228 */ /* 0x000fd00000000000 */
[----:B------:R-:W-:-:S08]  /*1030*/  DFMA R12, -R8, R4, R10 ;  /* 0x00000004080c722b */ /* 0x000fd0000000010a */
[----:B------:R-:W-:-:S10]  /*1040*/  DFMA R4, R16, R12, R4 ;  /* 0x0000000c1004722b */ /* 0x000fd40000000004 */
[----:B------:R-:W-:-:S05]  /*1050*/  FFMA R3, RZ, R9, R5 ;  /* 0x00000009ff037223 */ /* 0x000fca0000000005 */
[----:B------:R-:W-:-:S13]  /*1060*/  FSETP.GT.AND P0, PT, |R3|, 1.469367938527859385e-39, PT ;  /* 0x001000000300780b */ /* 0x000fda0003f04200 */
[----:B------:R-:W-:Y:S05]  /*1070*/  @P0 BRA P1, `(.L_x_126) ;  /* 0x0000000000080947 */ /* 0x000fea0000800000 */
[----:B------:R-:W-:-:S07]  /*1080*/  MOV R14, 0x10a0 ;  /* 0x000010a0000e7802 */ /* 0x000fce0000000f00 */
[----:B------:R-:W-:Y:S05]  /*1090*/  CALL.REL.NOINC `($__internal_10_$__cuda_sm20_div_rn_f64_full) ;  /* 0x0000000000e87944 */ /* 0x000fea0003c00000 */
.L_x_126:
[----:B------:R-:W-:Y:S05]  /*10a0*/  BSYNC.RECONVERGENT B0 ;  /* 0x0000000000007941 */ /* 0x000fea0003800200 */
.L_x_125:
[----:B------:R-:W0:Y:S01]  /*10b0*/  LDCU.64 UR4, c[0x0][0x390] ;  /* 0x00007200ff0477ac */ /* 0x000e220008000a00 */
[----:B------:R-:W1:Y:S01]  /*10c0*/  F2F.F32.F64 R5, R4 ;  /* 0x0000000400057310 */ /* 0x000e620000301000 */
[----:B------:R-:W2:Y:S01]  /*10d0*/  LDCU.128 UR8, c[0x0][0x380] ;  /* 0x00007000ff0877ac */ /* 0x000ea20008000c00 */
[C---:B0-----:R-:W-:Y:S02]  /*10e0*/  IADD3 R10, P0, PT, R2.reuse, UR4, RZ ;  /* 0x00000004020a7c10 */ /* 0x041fe4000ff1e0ff */
[----:B--2---:R-:W-:Y:S02]  /*10f0*/  IADD3 R8, P1, PT, R2, UR10, RZ ;  /* 0x0000000a02087c10 */ /* 0x004fe4000ff3e0ff */
[C---:B------:R-:W-:Y:S02]  /*1100*/  IADD3.X R11, PT, PT, R0.reuse, UR5, RZ, P0, !PT ;  /* 0x00000005000b7c10 */ /* 0x040fe400087fe4ff */
[----:B------:R-:W-:-:S03]  /*1110*/  IADD3.X R9, PT, PT, R0, UR11, RZ, P1, !PT ;  /* 0x0000000b00097c10 */ /* 0x000fc60008ffe4ff */
[----:B-1----:R-:W-:Y:S04]  /*1120*/  STG.E desc[UR6][R10.64+0x18], R5 ;  /* 0x000018050a007986 */ /* 0x002fe8000c101906 */
[----:B------:R-:W2:Y:S01]  /*1130*/  LDG.E R12, desc[UR6][R8.64+0x18] ;  /* 0x00001806080c7981 */ /* 0x000ea2000c1e1900 */
[----:B------:R-:W-:-:S04]  /*1140*/  IADD3 R2, P0, PT, R2, UR8, RZ ;  /* 0x0000000802027c10 */ /* 0x000fc8000ff1e0ff */
[----:B------:R-:W-:Y:S01]  /*1150*/  IADD3.X R3, PT, PT, R0, UR9, RZ, P0, !PT ;  /* 0x0000000900037c10 */ /* 0x000fe200087fe4ff */
[----:B--2---:R-:W-:-:S05]  /*1160*/  FFMA R13, R5, R5, R12 ;  /* 0x00000005050d7223 */ /* 0x004fca000000000c */
[----:B------:R-:W-:Y:S04]  /*1170*/  STG.E desc[UR6][R8.64+0x18], R13 ;  /* 0x0000180d08007986 */ /* 0x000fe8000c101906 */
[----:B------:R-:W2:Y:S04]  /*1180*/  LDG.E R7, desc[UR6][R6.64+0x18] ;  /* 0x0000180606077981 */ /* 0x000ea8000c1e1900 */
[----:B------:R-:W2:Y:S02]  /*1190*/  LDG.E R0, desc[UR6][R2.64+0x18] ;  /* 0x0000180602007981 */ /* 0x000ea4000c1e1900 */
[----:B--2---:R-:W-:-:S05]  /*11a0*/  FFMA R15, R7, R7, R0 ;  /* 0x00000007070f7223 */ /* 0x004fca0000000000 */
[----:B------:R-:W-:Y:S01]  /*11b0*/  STG.E desc[UR6][R2.64+0x18], R15 ;  /* 0x0000180f02007986 */ /* 0x000fe2000c101906 */
[----:B------:R-:W-:Y:S05]  /*11c0*/  EXIT ;  /* 0x000000000000794d */ /* 0x000fea0003800000 */
        .weak           $__internal_9_$__cuda_sm20_dblrcp_rn_slowpath_v3
        .type           $__internal_9_$__cuda_sm20_dblrcp_rn_slowpath_v3,@function
        .size           $__internal_9_$__cuda_sm20_dblrcp_rn_slowpath_v3,($__internal_10_$__cuda_sm20_div_rn_f64_full - $__internal_9_$__cuda_sm20_dblrcp_rn_slowpath_v3)
$__internal_9_$__cuda_sm20_dblrcp_rn_slowpath_v3:
[----:B------:R-:W-:Y:S01]  /*11d0*/  DSETP.GTU.AND P0, PT, |R14|, +INF , PT ;  /* 0x7ff000000e00742a */ /* 0x000fe20003f0c200 */
[----:B------:R-:W-:-:S13]  /*11e0*/  BSSY.RECONVERGENT B1, `(.L_x_127) ;  /* 0x0000023000017945 */ /* 0x000fda0003800200 */
[----:B------:R-:W-:Y:S05]  /*11f0*/  @P0 BRA `(.L_x_128) ;  /* 0x00000000007c0947 */ /* 0x000fea0003800000 */
[----:B------:R-:W-:-:S05]  /*1200*/  LOP3.LUT R21, R15, 0x7fffffff, RZ, 0xc0, !PT ;  /* 0x7fffffff0f157812 */ /* 0x000fca00078ec0ff */
[----:B------:R-:W-:-:S05]  /*1210*/  VIADD R9, R21, 0xffffffff ;  /* 0xffffffff15097836 */ /* 0x000fca0000000000 */
        /* <DEDUP_REMOVED lines=19> */
.L_x_130:
[----:B------:R-:W-:Y:S01]  /*1350*/  DMUL R14, R14, 8.11296384146066816958e+31 ;  /* 0x469000000e0e7828 */ /* 0x000fe20000000000 */
[----:B------:R-:W-:-:S05]  /*1360*/  IMAD.MOV.U32 R18, RZ, RZ, R20 ;  /* 0x000000ffff127224 */ /* 0x000fca00078e0014 */
        /* <DEDUP_REMOVED lines=8> */
.L_x_128:
[----:B------:R-:W-:Y:S01]  /*13f0*/  LOP3.LUT R19, R15, 0x80000, RZ, 0xfc, !PT ;  /* 0x000800000f137812 */ /* 0x000fe200078efcff */
[----:B------:R-:W-:-:S07]  /*1400*/  IMAD.MOV.U32 R18, RZ, RZ, R14 ;  /* 0x000000ffff127224 */ /* 0x000fce00078e000e */
.L_x_129:
[----:B------:R-:W-:Y:S05]  /*1410*/  BSYNC.RECONVERGENT B1 ;  /* 0x0000000000017941 */ /* 0x000fea0003800200 */
.L_x_127:
[----:B------:R-:W-:-:S04]  /*1420*/  IMAD.MOV.U32 R9, RZ, RZ, 0x0 ;  /* 0x00000000ff097424 */ /* 0x000fc800078e00ff */
[----:B------:R-:W-:Y:S05]  /*1430*/  RET.REL.NODEC R8 `(_Z11rfwd_vz_newPfS_S_S_S_S_S_S_fffS_ffiiiiiiS_) ;  /* 0xffffffe808f07950 */ /* 0x000fea0003c3ffff */
        .weak           $__internal_10_$__cuda_sm20_div_rn_f64_full
        .type           $__internal_10_$__cuda_sm20_div_rn_f64_full,@function
        .size           $__internal_10_$__cuda_sm20_div_rn_f64_full,($__internal_11_$__cuda_sm3x_div_rn_noftz_f32_slowpath - $__internal_10_$__cuda_sm20_div_rn_f64_full)
$__internal_10_$__cuda_sm20_div_rn_f64_full:
[C---:B------:R-:W-:Y:S01]  /*1440*/  FSETP.GEU.AND P0, PT, |R9|.reuse, 1.469367938527859385e-39, PT ;  /* 0x001000000900780b */ /* 0x040fe20003f0e200 */
[----:B------:R-:W-:Y:S01]  /*1450*/  IMAD.MOV.U32 R12, RZ, RZ, 0x1 ;  /* 0x00000001ff0c7424 */ /* 0x000fe200078e00ff */
[----:B------:R-:W-:Y:S01]  /*1460*/  LOP3.LUT R4, R9, 0x800fffff, RZ, 0xc0, !PT ;  /* 0x800fffff09047812 */ /* 0x000fe200078ec0ff */
[----:B------:R-:W-:Y:S01]  /*1470*/  IMAD.MOV.U32 R15, RZ, RZ, 0x1ca00000 ;  /* 0x1ca00000ff0f7424 */ /* 0x000fe200078e00ff */
[C---:B------:R-:W-:Y:S01]  /*1480*/  FSETP.GEU.AND P2, PT, |R11|.reuse, 1.469367938527859385e-39, PT ;  /* 0x001000000b00780b */ /* 0x040fe20003f4e200 */
[----:B------:R-:W-:Y:S01]  /*1490*/  BSSY.RECONVERGENT B1, `(.L_x_131) ;  /* 0x0000053000017945 */ /* 0x000fe20003800200 */
[----:B------:R-:W-:Y:S01]  /*14a0*/  LOP3.LUT R5, R4, 0x3ff00000, RZ, 0xfc, !PT ;  /* 0x3ff0000004057812 */ /* 0x000fe200078efcff */
[----:B------:R-:W-:Y:S01]  /*14b0*/  IMAD.MOV.U32 R4, RZ, RZ, R8 ;  /* 0x000000ffff047224 */ /* 0x000fe200078e0008 */
[----:B------:R-:W-:Y:S02]  /*14c0*/  LOP3.LUT R3, R11, 0x7ff00000, RZ, 0xc0, !PT ;  /* 0x7ff000000b037812 */ /* 0x000fe400078ec0ff */
[----:B------:R-:W-:-:S03]  /*14d0*/  LOP3.LUT R20, R9, 0x7ff00000, RZ, 0xc0, !PT ;  /* 0x7ff0000009147812 */ /* 0x000fc600078ec0ff */
[----:B------:R-:W-:Y:S01]  /*14e0*/  @!P0 DMUL R4, R8, 8.98846567431157953865e+307 ;  /* 0x7fe0000008048828 */ /* 0x000fe20000000000 */
[----:B------:R-:W-:-:S03]  /*14f0*/  ISETP.GE.U32.AND P1, PT, R3, R20, PT ;  /* 0x000000140300720c */ /* 0x000fc60003f26070 */
[----:B------:R-:W-:Y:S02]  /*1500*/  @!P2 LOP3.LUT R18, R9, 0x7ff00000, RZ, 0xc0, !PT ;  /* 0x7ff000000912a812 */ /* 0x000fe400078ec0ff */
[----:B------:R-:W0:Y:S02]  /*1510*/  MUFU.RCP64H R13, R5 ;  /* 0x00000005000d7308 */ /* 0x000e240000001800 */
[----:B------:R-:W-:-:S04]  /*1520*/  @!P2 ISETP.GE.U32.AND P3, PT, R3, R18, PT ;  /* 0x000000120300a20c */ /* 0x000fc80003f66070 */
[----:B------:R-:W-:-:S04]  /*1530*/  @!P2 SEL R19, R15, 0x63400000, !P3 ;  /* 0x634000000f13a807 */ /* 0x000fc80005800000 */
[----:B------:R-:W-:-:S04]  /*1540*/  @!P2 LOP3.LUT R22, R19, 0x80000000, R11, 0xf8, !PT ;  /* 0x800000001316a812 */ /* 0x000fc800078ef80b */
[----:B------:R-:W-:Y:S01]  /*1550*/  @!P2 LOP3.LUT R23, R22, 0x100000, RZ, 0xfc, !PT ;  /* 0x001000001617a812 */ /* 0x000fe200078efcff */
[----:B------:R-:W-:Y:S01]  /*1560*/  @!P2 IMAD.MOV.U32 R22, RZ, RZ, RZ ;  /* 0x000000ffff16a224 */ /* 0x000fe200078e00ff */
[----:B0-----:R-:W-:-:S08]  /*1570*/  DFMA R16, R12, -R4, 1 ;  /* 0x3ff000000c10742b */ /* 0x001fd00000000804 */
[----:B------:R-:W-:-:S08]  /*1580*/  DFMA R16, R16, R16, R16 ;  /* 0x000000101010722b */ /* 0x000fd00000000010 */
[----:B------:R-:W-:Y:S01]  /*1590*/  DFMA R16, R12, R16, R12 ;  /* 0x000000100c10722b */ /* 0x000fe2000000000c */
[----:B------:R-:W-:Y:S02]  /*15a0*/  SEL R13, R15, 0x63400000, !P1 ;  /* 0x634000000f0d7807 */ /* 0x000fe40004800000 */
[----:B------:R-:W-:Y:S02]  /*15b0*/  MOV R12, R10 ;  /* 0x0000000a000c7202 */ /* 0x000fe40000000f00 */
[----:B------:R-:W-:-:S03]  /*15c0*/  LOP3.LUT R13, R13, 0x800fffff, R11, 0xf8, !PT ;  /* 0x800fffff0d0d7812 */ /* 0x000fc600078ef80b */
[----:B------:R-:W-:-:S03]  /*15d0*/  DFMA R18, R16, -R4, 1 ;  /* 0x3ff000001012742b */ /* 0x000fc60000000804 */
[----:B------:R-:W-:Y:S01]  /*15e0*/  @!P2 DFMA R12, R12, 2, -R22 ;  /* 0x400000000c0ca82b */ /* 0x000fe20000000816 */
[----:B------:R-:W-:-:S04]  /*15f0*/  IMAD.MOV.U32 R22, RZ, RZ, R3 ;  /* 0x000000ffff167224 */ /* 0x000fc800078e0003 */
[----:B------:R-:W-:Y:S01]  /*1600*/  DFMA R16, R16, R18, R16 ;  /* 0x000000121010722b */ /* 0x000fe20000000010 */
[----:B------:R-:W-:Y:S01]  /*1610*/  IMAD.MOV.U32 R23, RZ, RZ, R20 ;  /* 0x000000ffff177224 */ /* 0x000fe200078e0014 */
[----:B------:R-:W-:-:S03]  /*1620*/  @!P0 LOP3.LUT R23, R5, 0x7ff00000, RZ, 0xc0, !PT ;  /* 0x7ff0000005178812 */ /* 0x000fc600078ec0ff */
[----:B------:R-:W-:Y:S02]  /*1630*/  @!P2 LOP3.LUT R22, R13, 0x7ff00000, RZ, 0xc0, !PT ;  /* 0x7ff000000d16a812 */ /* 0x000fe400078ec0ff */
[----:B------:R-:W-:Y:S01]  /*1640*/  VIADD R25, R23, 0xffffffff ;  /* 0xffffffff17197836 */ /* 0x000fe20000000000 */
[----:B------:R-:W-:Y:S02]  /*1650*/  DMUL R18, R16, R12 ;  /* 0x0000000c10127228 */ /* 0x000fe40000000000 */
[----:B------:R-:W-:-:S05]  /*1660*/  VIADD R24, R22, 0xffffffff ;  /* 0xffffffff16187836 */ /* 0x000fca0000000000 */
[----:B------:R-:W-:Y:S01]  /*1670*/  ISETP.GT.U32.AND P0, PT, R24, 0x7feffffe, PT ;  /* 0x7feffffe1800780c */ /* 0x000fe20003f04070 */
[----:B------:R-:W-:-:S03]  /*1680*/  DFMA R20, R18, -R4, R12 ;  /* 0x800000041214722b */ /* 0x000fc6000000000c */
[----:B------:R-:W-:-:S05]  /*1690*/  ISETP.GT.U32.OR P0, PT, R25, 0x7feffffe, P0 ;  /* 0x7feffffe1900780c */ /* 0x000fca0000704470 */
[----:B------:R-:W-:-:S08]  /*16a0*/  DFMA R16, R16, R20, R18 ;  /* 0x000000141010722b */ /* 0x000fd00000000012 */
[----:B------:R-:W-:Y:S05]  /*16b0*/  @P0 BRA `(.L_x_132) ;  /* 0x00000000006c0947 */ /* 0x000fea0003800000 */
[----:B------:R-:W-:-:S04]  /*16c0*/  LOP3.LUT R18, R9, 0x7ff00000, RZ, 0xc0, !PT ;  /* 0x7ff0000009127812 */ /* 0x000fc800078ec0ff */
[CC--:B------:R-:W-:Y:S02]  /*16d0*/  VIADDMNMX R10, R3.reuse, -R18.reuse, 0xb9600000, !PT ;  /* 0xb9600000030a7446 */ /* 0x0c0fe40007800912 */
[----:B------:R-:W-:Y:S02]  /*16e0*/  ISETP.GE.U32.AND P0, PT, R3, R18, PT ;  /* 0x000000120300720c */ /* 0x000fe40003f06070 */
[----:B------:R-:W-:Y:S02]  /*16f0*/  VIMNMX R10, PT, PT, R10, 0x46a00000, PT ;  /* 0x46a000000a0a7848 */ /* 0x000fe40003fe0100 */
[----:B------:R-:W-:-:S04]  /*1700*/  SEL R3, R15, 0x63400000, !P0 ;  /* 0x634000000f037807 */ /* 0x000fc80004000000 */
[----:B------:R-:W-:Y:S01]  /*1710*/  IADD3 R3, PT, PT, -R3, R10, RZ ;  /* 0x0000000a03037210 */ /* 0x000fe20007ffe1ff */
[----:B------:R-:W-:-:S04]  /*1720*/  IMAD.MOV.U32 R10, RZ, RZ, RZ ;  /* 0x000000ffff0a7224 */ /* 0x000fc800078e00ff */
[----:B------:R-:W-:-:S06]  /*1730*/  VIADD R11, R3, 0x7fe00000 ;  /* 0x7fe00000030b7836 */ /* 0x000fcc0000000000 */
[----:B------:R-:W-:-:S10]  /*1740*/  DMUL R18, R16, R10 ;  /* 0x0000000a10127228 */ /* 0x000fd40000000000 */
[----:B------:R-:W-:-:S13]  /*1750*/  FSETP.GTU.AND P0, PT, |R19|, 1.469367938527859385e-39, PT ;  /* 0x001000001300780b */ /* 0x000fda0003f0c200 */
[----:B------:R-:W-:Y:S05]  /*1760*/  @P0 BRA `(.L_x_133) ;  /* 0x0000000000940947 */ /* 0x000fea0003800000 */
[----:B------:R-:W-:Y:S01]  /*1770*/  DFMA R4, R16, -R4, R12 ;  /* 0x800000041004722b */ /* 0x000fe2000000000c */
[----:B------:R-:W-:-:S09]  /*1780*/  IMAD.MOV.U32 R10, RZ, RZ, RZ ;  /* 0x000000ffff0a7224 */ /* 0x000fd200078e00ff */
[C---:B------:R-:W-:Y:S02]  /*1790*/  FSETP.NEU.AND P0, PT, R5.reuse, RZ, PT ;  /* 0x000000ff0500720b */ /* 0x040fe40003f0d000 */
[----:B------:R-:W-:-:S04]  /*17a0*/  LOP3.LUT R9, R5, 0x80000000, R9, 0x48, !PT ;  /* 0x8000000005097812 */ /* 0x000fc800078e4809 */
[----:B------:R-:W-:-:S07]  /*17b0*/  LOP3.LUT R11, R9, R11, RZ, 0xfc, !PT ;  /* 0x0000000b090b7212 */ /* 0x000fce00078efcff */
[----:B------:R-:W-:Y:S05]  /*17c0*/  @!P0 BRA `(.L_x_133) ;  /* 0x00000000007c8947 */ /* 0x000fea0003800000 */
[----:B------:R-:W-:Y:S01]  /*17d0*/  IMAD.MOV R5, RZ, RZ, -R3 ;  /* 0x000000ffff057224 */ /* 0x000fe200078e0a03 */
[----:B------:R-:W-:Y:S01]  /*17e0*/  DMUL.RP R10, R16, R10 ;  /* 0x0000000a100a7228 */ /* 0x000fe20000008000 */
[----:B------:R-:W-:Y:S01]  /*17f0*/  IMAD.MOV.U32 R4, RZ, RZ, RZ ;  /* 0x000000ffff047224 */ /* 0x000fe200078e00ff */
[----:B------:R-:W-:-:S05]  /*1800*/  IADD3 R3, PT, PT, -R3, -0x43300000, RZ ;  /* 0xbcd0000003037810 */ /* 0x000fca0007ffe1ff */
[----:B------:R-:W-:-:S03]  /*1810*/  DFMA R4, R18, -R4, R16 ;  /* 0x800000041204722b */ /* 0x000fc60000000010 */
[----:B------:R-:W-:-:S07]  /*1820*/  LOP3.LUT R9, R11, R9, RZ, 0x3c, !PT ;  /* 0x000000090b097212 */ /* 0x000fce00078e3cff */
[----:B------:R-:W-:-:S04]  /*1830*/  FSETP.NEU.AND P0, PT, |R5|, R3, PT ;  /* 0x000000030500720b */ /* 0x000fc80003f0d200 */
[----:B------:R-:W-:Y:S02]  /*1840*/  FSEL R18, R10, R18, !P0 ;  /* 0x000000120a127208 */ /* 0x000fe40004000000 */
[----:B------:R-:W-:Y:S01]  /*1850*/  FSEL R19, R9, R19, !P0 ;  /* 0x0000001309137208 */ /* 0x000fe20004000000 */
[----:B------:R-:W-:Y:S06]  /*1860*/  BRA `(.L_x_133) ;  /* 0x0000000000547947 */ /* 0x000fec0003800000 */
.L_x_132:
[----:B------:R-:W-:-:S14]  /*1870*/  DSETP.NAN.AND P0, PT, R10, R10, PT ;  /* 0x0000000a0a00722a */ /* 0x000fdc0003f08000 */
[----:B------:R-:W-:Y:S05]  /*1880*/  @P0 BRA `(.L_x_134) ;  /* 0x0000000000440947 */ /* 0x000fea0003800000 */
[----:B------:R-:W-:-:S14]  /*1890*/  DSETP.NAN.AND P0, PT, R8, R8, PT ;  /* 0x000000080800722a */ /* 0x000fdc0003f08000 */
[----:B------:R-:W-:Y:S05]  /*18a0*/  @P0 BRA `(.L_x_135) ;  /* 0x0000000000300947 */ /* 0x000fea0003800000 */
[----:B------:R-:W-:Y:S01]  /*18b0*/  ISETP.NE.AND P0, PT, R22, R23, PT ;  /* 0x000000171600720c */ /* 0x000fe20003f05270 */
[----:B------:R-:W-:Y:S01]  /*18c0*/  IMAD.MOV.U32 R19, RZ, RZ, -0x80000 ;  /* 0xfff80000ff137424 */ /* 0x000fe200078e00ff */
[----:B------:R-:W-:-:S11]  /*18d0*/  MOV R18, 0x0 ;  /* 0x0000000000127802 */ /* 0x000fd60000000f00 */
[----:B------:R-:W-:Y:S05]  /*18e0*/  @!P0 BRA `(.L_x_133) ;  /* 0x0000000000348947 */ /* 0x000fea0003800000 */
[----:B------:R-:W-:Y:S02]  /*18f0*/  ISETP.NE.AND P0, PT, R22, 0x7ff00000, PT ;  /* 0x7ff000001600780c */ /* 0x000fe40003f05270 */
[----:B------:R-:W-:Y:S02]  /*1900*/  LOP3.LUT R19, R11, 0x80000000, R9, 0x48, !PT ;  /* 0x800000000b137812 */ /* 0x000fe400078e4809 */
[----:B------:R-:W-:-:S13]  /*1910*/  ISETP.EQ.OR P0, PT, R23, RZ, !P0 ;  /* 0x000000ff1700720c */ /* 0x000fda0004702670 */
[----:B------:R-:W-:Y:S01]  /*1920*/  @P0 LOP3.LUT R3, R19, 0x7ff00000, RZ, 0xfc, !PT ;  /* 0x7ff0000013030812 */ /* 0x000fe200078efcff */
[----:B------:R-:W-:Y:S02]  /*1930*/  @!P0 IMAD.MOV.U32 R18, RZ, RZ, RZ ;  /* 0x000000ffff128224 */ /* 0x000fe400078e00ff */
[----:B------:R-:W-:Y:S02]  /*1940*/  @P0 IMAD.MOV.U32 R18, RZ, RZ, RZ ;  /* 0x000000ffff120224 */ /* 0x000fe400078e00ff */
[----:B------:R-:W-:Y:S01]  /*1950*/  @P0 IMAD.MOV.U32 R19, RZ, RZ, R3 ;  /* 0x000000ffff130224 */ /* 0x000fe200078e0003 */
[----:B------:R-:W-:Y:S06]  /*1960*/  BRA `(.L_x_133) ;  /* 0x0000000000147947 */ /* 0x000fec0003800000 */
.L_x_135:
[----:B------:R-:W-:Y:S01]  /*1970*/  LOP3.LUT R19, R9, 0x80000, RZ, 0xfc, !PT ;  /* 0x0008000009137812 */ /* 0x000fe200078efcff */
[----:B------:R-:W-:Y:S01]  /*1980*/  IMAD.MOV.U32 R18, RZ, RZ, R8 ;  /* 0x000000ffff127224 */ /* 0x000fe200078e0008 */
[----:B------:R-:W-:Y:S06]  /*1990*/  BRA `(.L_x_133) ;  /* 0x0000000000087947 */ /* 0x000fec0003800000 */
.L_x_134:
[----:B------:R-:W-:Y:S02]  /*19a0*/  LOP3.LUT R19, R11, 0x80000, RZ, 0xfc, !PT ;  /* 0x000800000b137812 */ /* 0x000fe400078efcff */
[----:B------:R-:W-:-:S07]  /*19b0*/  MOV R18, R10 ;  /* 0x0000000a00127202 */ /* 0x000fce0000000f00 */
.L_x_133:
[----:B------:R-:W-:Y:S05]  /*19c0*/  BSYNC.RECONVERGENT B1 ;  /* 0x0000000000017941 */ /* 0x000fea0003800200 */
.L_x_131:
[----:B------:R-:W-:Y:S02]  /*19d0*/  IMAD.MOV.U32 R15, RZ, RZ, 0x0 ;  /* 0x00000000ff0f7424 */ /* 0x000fe400078e00ff */
[----:B------:R-:W-:Y:S02]  /*19e0*/  IMAD.MOV.U32 R4, RZ, RZ, R18 ;  /* 0x000000ffff047224 */ /* 0x000fe400078e0012 */
[----:B------:R-:W-:Y:S01]  /*19f0*/  IMAD.MOV.U32 R5, RZ, RZ, R19 ;  /* 0x000000ffff057224 */ /* 0x000fe200078e0013 */
[----:B------:R-:W-:Y:S06]  /*1a00*/  RET.REL.NODEC R14 `(_Z11rfwd_vz_newPfS_S_S_S_S_S_S_fffS_ffiiiiiiS_) ;  /* 0xffffffe40e7c7950 */ /* 0x000fec0003c3ffff */
        .weak           $__internal_11_$__cuda_sm3x_div_rn_noftz_f32_slowpath
        .type           $__internal_11_$__cuda_sm3x_div_rn_noftz_f32_slowpath,@function
        .size           $__internal_11_$__cuda_sm3x_div_rn_noftz_f32_slowpath,(.L_x_689 - $__internal_11_$__cuda_sm3x_div_rn_noftz_f32_slowpath)
$__internal_11_$__cuda_sm3x_div_rn_noftz_f32_slowpath:
        /* <DEDUP_REMOVED lines=23> */
.L_x_136:
        /* <DEDUP_REMOVED lines=28> */
[C---:B------:R-:W-:Y:S02]  /*1d40*/  IADD3 R7, PT, PT, R11.reuse, 0x20, RZ ;  /* 0x000000200b077810 */ /* 0x040fe40007ffe0ff */
[----:B------:R-:W-:Y:S02]  /*1d50*/  ISETP.NE.AND P2, PT, R11, RZ, PT ;  /* 0x000000ff0b00720c */ /* 0x000fe40003f45270 */
[----:B------:R-:W-:Y:S01]  /*1d60*/  LOP3.LUT R6, R5, 0x7fffff, RZ, 0xc0, !PT ;  /* 0x007fffff05067812 */ /* 0x000fe200078ec0ff */
[CCC-:B------:R-:W-:Y:S01]  /*1d70*/  FFMA.RP R5, R8.reuse, R10.reuse, R9.reuse ;  /* 0x0000000a08057223 */ /* 0x1c0fe20000008009 */
[----:B------:R-:W-:Y:S01]  /*1d80*/  FFMA.RM R8, R8, R10, R9 ;  /* 0x0000000a08087223 */ /* 0x000fe20000004009 */
[----:B------:R-:W-:Y:S01]  /*1d90*/  IMAD.MOV R9, RZ, RZ, -R11 ;  /* 0x000000ffff097224 */ /* 0x000fe200078e0a0b */
[----:B------:R-:W-:Y:S02]  /*1da0*/  LOP3.LUT R6, R6, 0x800000, RZ, 0xfc, !PT ;  /* 0x0080000006067812 */ /* 0x000fe400078efcff */
[----:B------:R-:W-:-:S02]  /*1db0*/  ISETP.NE.AND P1, PT, R11, RZ, PT ;  /* 0x000000ff0b00720c */ /* 0x000fc40003f25270 */
[----:B------:R-:W-:Y:S02]  /*1dc0*/  SHF.L.U32 R7, R6, R7, RZ ;  /* 0x0000000706077219 */ /* 0x000fe400000006ff */
[----:B------:R-:W-:Y:S02]  /*1dd0*/  FSETP.NEU.FTZ.AND P0, PT, R5, R8, PT ;  /* 0x000000080500720b */ /* 0x000fe40003f1d000 */
        /* <DEDUP_REMOVED lines=11> */
.L_x_142:
[----:B------:R-:W-:-:S04]  /*1e90*/  LOP3.LUT R3, R3, 0x80000000, RZ, 0xc0, !PT ;  /* 0x8000000003037812 */ /* 0x000fc800078ec0ff */
[----:B------:R-:W-:Y:S01]  /*1ea0*/  LOP3.LUT R3, R3, 0x7f800000, RZ, 0xfc, !PT ;  /* 0x7f80000003037812 */ /* 0x000fe200078efcff */
[----:B------:R-:W-:Y:S06]  /*1eb0*/  BRA `(.L_x_143) ;  /* 0x0000000000287947 */ /* 0x000fec0003800000 */
.L_x_141:
[----:B------:R-:W-:Y:S01]  /*1ec0*/  IMAD R3, R7, 0x800000, R3 ;  /* 0x0080000007037824 */ /* 0x000fe200078e0203 */
[----:B------:R-:W-:Y:S06]  /*1ed0*/  BRA `(.L_x_143) ;  /* 0x0000000000207947 */ /* 0x000fec0003800000 */
.L_x_140:
[----:B------:R-:W-:-:S04]  /*1ee0*/  LOP3.LUT R3, R7, 0x80000000, R6, 0x48, !PT ;  /* 0x8000000007037812 */ /* 0x000fc800078e4806 */
[----:B------:R-:W-:Y:S01]  /*1ef0*/  LOP3.LUT R3, R3, 0x7f800000, RZ, 0xfc, !PT ;  /* 0x7f80000003037812 */ /* 0x000fe200078efcff */
[----:B------:R-:W-:Y:S06]  /*1f00*/  BRA `(.L_x_143) ;  /* 0x0000000000147947 */ /* 0x000fec0003800000 */
.L_x_139:
[----:B------:R-:W-:Y:S01]  /*1f10*/  LOP3.LUT R3, R7, 0x80000000, R6, 0x48, !PT ;  /* 0x8000000007037812 */ /* 0x000fe200078e4806 */
[----:B------:R-:W-:Y:S06]  /*1f20*/  BRA `(.L_x_143) ;  /* 0x00000000000c7947 */ /* 0x000fec0003800000 */
.L_x_138:
[----:B------:R-:W0:Y:S01]  /*1f30*/  MUFU.RSQ R3, -QNAN ;  /* 0xffc0000000037908 */ /* 0x000e220000001400 */
[----:B------:R-:W-:Y:S05]  /*1f40*/  BRA `(.L_x_143) ;  /* 0x0000000000047947 */ /* 0x000fea0003800000 */
.L_x_137:
[----:B------:R-:W-:-:S07]  /*1f50*/  FADD.FTZ R3, R3, 1000 ;  /* 0x447a000003037421 */ /* 0x000fce0000010000 */
.L_x_143:
[----:B------:R-:W-:-:S04]  /*1f60*/  IMAD.MOV.U32 R5, RZ, RZ, 0x0 ;  /* 0x00000000ff057424 */ /* 0x000fc800078e00ff */
[----:B0-----:R-:W-:Y:S05]  /*1f70*/  RET.REL.NODEC R4 `(_Z11rfwd_vz_newPfS_S_S_S_S_S_S_fffS_ffiiiiiiS_) ;  /* 0xffffffe004207950 */ /* 0x001fea0003c3ffff */
.L_x_144:
        /* <DEDUP_REMOVED lines=16> */
.L_x_689:


//--------------------- .text._Z7rfwd_vzPfS_S_S_S_fffS_ffiiiiiiS_ --------------------------
	.section	.text._Z7rfwd_vzPfS_S_S_S_fffS_ffiiiiiiS_,"ax",@progbits
	.align	128
        .global         _Z7rfwd_vzPfS_S_S_S_fffS_ffiiiiiiS_
        .type           _Z7rfwd_vzPfS_S_S_S_fffS_ffiiiiiiS_,@function
        .size           _Z7rfwd_vzPfS_S_S_S_fffS_ffiiiiiiS_,(.L_x_691 - _Z7rfwd_vzPfS_S_S_S_fffS_ffiiiiiiS_)
        .other          _Z7rfwd_vzPfS_S_S_S_fffS_ffiiiiiiS_,@"STO_CUDA_ENTRY STV_DEFAULT"
_Z7rfwd_vzPfS_S_S_S_fffS_ffiiiiiiS_:
.text._Z7rfwd_vzPfS_S_S_S_fffS_ffiiiiiiS_:
[----:B------:R-:W-:Y:S01]  /*0000*/  LDC R1, c[0x0][0x37c] ;  /* 0x0000df00ff017b82 */ /* 0x000fe20000000800 */
[----:B------:R-:W0:Y:S07]  /*0010*/  S2R R13, SR_CgaCtaId ;  /* 0x00000000000d7919 */ /* 0x000e2e0000008800 */
[----:B------:R-:W1:Y:S01]  /*0020*/  LDC R14, c[0x0][0x360] ;  /* 0x0000d800ff0e7b82 */ /* 0x000e620000000800 */
[----:B------:R-:W-:Y:S01]  /*0030*/  MOV R0, 0x400 ;  /* 0x0000040000007802 */ /* 0x000fe20000000f00 */
[----:B------:R-:W2:Y:S04]  /*0040*/  S2R R6, SR_TID.Y ;  /* 0x0000000000067919 */ /* 0x000ea80000002200 */
[----:B------:R-:W-:Y:S01]  /*0050*/  VIADD R8, R0, 0x1340 ;  /* 0x0000134000087836 */ /* 0x000fe20000000000 */
[----:B------:R-:W3:Y:S01]  /*0060*/  S2R R7, SR_TID.X ;  /* 0x0000000000077919 */ /* 0x000ee20000002100 */
[----:B------:R-:W4:Y:S08]  /*0070*/  S2UR UR5, SR_CTAID.Y ;  /* 0x00000000000579c3 */ /* 0x000f300000002600 */
[----:B------:R-:W4:Y:S08]  /*0080*/  LDC R9, c[0x0][0x364] ;  /* 0x0000d900ff097b82 */ /* 0x000f300000000800 */
[----:B------:R-:W1:Y:S01]  /*0090*/  S2UR UR4, SR_CTAID.X ;  /* 0x00000000000479c3 */ /* 0x000e620000002500 */
[----:B0-----:R-:W-:-:S07]  /*00a0*/  LEA R5, R13, R0, 0x18 ;  /* 0x000000000d057211 */ /* 0x001fce00078ec0ff */
[----:B------:R-:W0:Y:S01]  /*00b0*/  LDC.64 R2, c[0x0][0x3c8] ;  /* 0x0000f200ff027b82 */ /* 0x000e220000000a00 */
[----:B------:R-:W-:Y:S01]  /*00c0*/  LEA R13, R13, R8, 0x18 ;  /* 0x000000080d0d7211 */ /* 0x000fe200078ec0ff */
[C-C-:B--2---:R-:W-:Y:S02]  /*00d0*/  IMAD R4, R6.reuse, 0xb0, R5.reuse ;  /* 0x000000b006047824 */ /* 0x144fe400078e0205 */
[C---:B------:R-:W-:Y:S02]  /*00e0*/  IMAD R10, R6.reuse, -0xb0, R5 ;  /* 0xffffff50060a7824 */ /* 0x040fe400078e0205 */
[----:B----4-:R-:W-:Y:S02]  /*00f0*/  IMAD R8, R9, UR5, R6 ;  /* 0x0000000509087c24 */ /* 0x010fe4000f8e0206 */
[----:B---3--:R-:W-:Y:S02]  /*0100*/  IMAD R0, R7, 0x4, R4 ;  /* 0x0000000407007824 */ /* 0x008fe400078e0204 */
[----:B------:R-:W-:-:S02]  /*0110*/  IMAD R12, R6, 0xb0, R13 ;  /* 0x000000b0060c7824 */ /* 0x000fc400078e020d */
[C---:B------:R-:W-:Y:S01]  /*0120*/  IMAD R5, R7.reuse, -0x4, R10 ;  /* 0xfffffffc07057824 */ /* 0x040fe200078e020a */
[C---:B------:R-:W-:Y:S01]  /*0130*/  LEA R10, R7.reuse, R10, 0x2 ;  /* 0x0000000a070a7211 */ /* 0x040fe200078e10ff */
[----:B-1----:R-:W-:Y:S01]  /*0140*/  IMAD R9, R14, UR4, R7 ;  /* 0x000000040e097c24 */ /* 0x002fe2000f8e0207 */
[----:B------:R1:W-:Y:S01]  /*0150*/  STS [R0+0x438], RZ ;  /* 0x000438ff00007388 */ /* 0x0003e20000000800 */
[----:B------:R-:W-:Y:S02]  /*0160*/  IMAD R14, R6, -0xb0, R13 ;  /* 0xffffff50060e7824 */ /* 0x000fe400078e020d */
[C---:B------:R-:W-:Y:S01]  /*0170*/  IMAD R11, R7.reuse, -0x4, R4 ;  /* 0xfffffffc070b7824 */ /* 0x040fe200078e0204 */
[----:B------:R1:W-:Y:S01]  /*0180*/  STS [R0], RZ ;  /* 0x000000ff00007388 */ /* 0x0003e20000000800 */
[C-C-:B------:R-:W-:Y:S01]  /*0190*/  IMAD R4, R7.reuse, 0x4, R12.reuse ;  /* 0x0000000407047824 */ /* 0x140fe200078e020c */
[----:B0-----:R-:W-:Y:S02]  /*01a0*/  ISETP.GE.AND P0, PT, R8, R3, PT ;  /* 0x000000030800720c */ /* 0x001fe40003f06270 */
        /* <DEDUP_REMOVED lines=13> */
[----:B-1----:R-:W0:Y:S01]  /*0280*/  LDC.64 R14, c[0x0][0x390] ;  /* 0x0000e400ff0e7b82 */ /* 0x002e220000000a00 */
[----:B------:R-:W-:Y:S01]  /*0290*/  IADD3 R5, PT, PT, R3, 0xc, RZ ;  /* 0x0000000c03057810 */ /* 0x000fe20007ffe0ff */
[----:B------:R-:W-:Y:S01]  /*02a0*/  VIADD R2, R9, 0x6 ;  /* 0x0000000609027836 */ /* 0x000fe20000000000 */
[----:B------:R-:W-:Y:S01]  /*02b0*/  ISETP.GT.U32.AND P1, PT, R6, 0x5, PT ;  /* 0x000000050600780c */ /* 0x000fe20003f24070 */
[----:B------:R-:W1:Y:S04]  /*02c0*/  LDCU.128 UR8, c[0x0][0x390] ;  /* 0x00007200ff0877ac */ /* 0x000e680008000c00 */
[----:B------:R-:W-:Y:S01]  /*02d0*/  BAR.SYNC.DEFER_BLOCKING 0x0 ;  /* 0x0000000000007b1d */ /* 0x000fe20000010000 */
[----:B------:R-:W-:Y:S01]  /*02e0*/  ISETP.GT.U32.AND P0, PT, R7, 0x5, PT ;  /* 0x000000050700780c */ /* 0x000fe20003f04070 */
[----:B------:R-:W-:-:S06]  /*02f0*/  IMAD R3, R5, R2, RZ ;  /* 0x0000000205037224 */ /* 0x000fcc00078e02ff */
[----:B------:R-:W2:Y:S01]  /*0300*/  LDC.64 R16, c[0x0][0x398] ;  /* 0x0000e600ff107b82 */ /* 0x000ea20000000a00 */
[CC--:B------:R-:W-:Y:S01]  /*0310*/  IADD3 R9, P2, PT, R8.reuse, R3.reuse, RZ ;  /* 0x0000000308097210 */ /* 0x0c0fe20007f5e0ff */
[----:B------:R-:W3:Y:S01]  /*0320*/  LDCU.64 UR6, c[0x0][0x358] ;  /* 0x00006b00ff0677ac */ /* 0x000ee20008000a00 */
[----:B------:R-:W-:-:S03]  /*0330*/  @!P1 IADD3 R19, PT, PT, R8, R3, RZ ;  /* 0x0000000308139210 */ /* 0x000fc60007ffe0ff */
[----:B------:R-:W-:Y:S01]  /*0340*/  IMAD.SHL.U32 R2, R9, 0x4, RZ ;  /* 0x0000000409027824 */ /* 0x000fe200078e00ff */
[----:B------:R-:W-:Y:S01]  /*0350*/  LEA.HI.X.SX32 R12, R3, RZ, 0x1, P2 ;  /* 0x000000ff030c7211 */ /* 0x000fe200010f0eff */
[----:B------:R-:W4:Y:S01]  /*0360*/  LDC.64 R10, c[0x0][0x390] ;  /* 0x0000e400ff0a7b82 */ /* 0x000f220000000a00 */
[----:B------:R-:W-:Y:S01]  /*0370*/  @!P0 IMAD.IADD R20, R8, 0x1, R3 ;  /* 0x0000000108148824 */ /* 0x000fe200078e0203 */
[----:B------:R-:W4:Y:S01]  /*0380*/  LDCU.64 UR4, c[0x0][0x3a0] ;  /* 0x00007400ff0477ac */ /* 0x000f220008000a00 */
[----:B------:R-:W-:Y:S01]  /*0390*/  SHF.L.U64.HI R3, R9, 0x2, R12 ;  /* 0x0000000209037819 */ /* 0x000fe2000001020c */
[----:B0-----:R-:W-:Y:S01]  /*03a0*/  @!P1 IMAD.WIDE R22, R19, 0x4, R14 ;  /* 0x0000000413169825 */ /* 0x001fe200078e020e */
[----:B-1----:R-:W-:-:S03]  /*03b0*/  IADD3 R12, P2, PT, R2, UR8, RZ ;  /* 0x00000008020c7c10 */ /* 0x002fc6000ff5e0ff */
[----:B------:R-:W0:Y:S01]  /*03c0*/  LDC.64 R6, c[0x0][0x398] ;  /* 0x0000e600ff067b82 */ /* 0x000e220000000a00 */
[C---:B------:R-:W-:Y:S01]  /*03d0*/  @!P0 IMAD R14, R5.reuse, -0x6, R20 ;  /* 0xfffffffa050e8824 */ /* 0x040fe200078e0214 */
[----:B------:R-:W-:Y:S01]  /*03e0*/  IADD3 R8, P3, PT, R2, UR10, RZ ;  /* 0x0000000a02087c10 */ /* 0x000fe2000ff7e0ff */
[----:B------:R-:W-:Y:S01]  /*03f0*/  @!P0 IMAD.SHL.U32 R5, R5, 0x20, RZ ;  /* 0x0000002005058824 */ /* 0x000fe200078e00ff */
[C---:B------:R-:W-:Y:S01]  /*0400*/  IADD3.X R13, PT, PT, R3.reuse, UR9, RZ, P2, !PT ;  /* 0x00000009030d7c10 */ /* 0x040fe200097fe4ff */
[----:B---3--:R-:W3:Y:S01]  /*0410*/  @!P1 LDG.E R23, desc[UR6][R22.64] ;  /* 0x0000000616179981 */ /* 0x008ee2000c1e1900 */
[----:B------:R-:W-:Y:S02]  /*0420*/  @!P0 IADD3 R27, PT, PT, R14, 0x6, RZ ;  /* 0x000000060e1b8810 */ /* 0x000fe40007ffe0ff */
[----:B------:R-:W-:Y:S01]  /*0430*/  IADD3.X R9, PT, PT, R3, UR11, RZ, P3, !PT ;  /* 0x0000000b03097c10 */ /* 0x000fe20009ffe4ff */
[----:B--2---:R-:W-:Y:S01]  /*0440*/  @!P1 IMAD.WIDE R18, R19, 0x4, R16 ;  /* 0x0000000413129825 */ /* 0x004fe200078e0210 */
[----:B------:R-:W2:Y:S03]  /*0450*/  @!P1 LDG.E R21, desc[UR6][R12.64+0x58] ;  /* 0x000058060c159981 */ /* 0x000ea6000c1e1900 */
[----:B------:R-:W-:Y:S01]  /*0460*/  @!P0 IMAD.WIDE R14, R5, 0x4, R12 ;  /* 0x00000004050e8825 */ /* 0x000fe200078e020c */
[----:B------:R1:W3:Y:S03]  /*0470*/  LDG.E R17, desc[UR6][R12.64+0x18] ;  /* 0x000018060c117981 */ /* 0x0002e6000c1e1900 */
[----:B----4-:R-:W-:Y:S01]  /*0480*/  @!P0 IMAD.WIDE R10, R27, 0x4, R10 ;  /* 0x000000041b0a8825 */ /* 0x010fe200078e020a */
[----:B------:R-:W4:Y:S03]  /*0490*/  LDG.E R29, desc[UR6][R8.64+0x18] ;  /* 0x00001806081d7981 */ /* 0x000f26000c1e1900 */
[----:B------:R-:W-:Y:S01]  /*04a0*/  @!P0 IMAD.WIDE R24, R5, 0x4, R8 ;  /* 0x0000000405188825 */ /* 0x000fe200078e0208 */
[----:B------:R-:W2:Y:S03]  /*04b0*/  @!P1 LDG.E R19, desc[UR6][R18.64] ;  /* 0x0000000612139981 */ /* 0x000ea6000c1e1900 */
[----:B0-----:R-:W-:Y:S01]  /*04c0*/  @!P0 IMAD.WIDE R26, R27, 0x4, R6 ;  /* 0x000000041b1a8825 */ /* 0x001fe200078e0206 */
[----:B------:R-:W2:Y:S04]  /*04d0*/  @!P1 LDG.E R16, desc[UR6][R8.64+0x58] ;  /* 0x0000580608109981 */ /* 0x000ea8000c1e1900 */
[----:B------:R-:W2:Y:S04]  /*04e0*/  @!P0 LDG.E R15, desc[UR6][R14.64+0x18] ;  /* 0x000018060e0f8981 */ /* 0x000ea8000c1e1900 */
[----:B------:R-:W2:Y:S04]  /*04f0*/  @!P0 LDG.E R18, desc[UR6][R10.64] ;  /* 0x000000060a128981 */ /* 0x000ea8000c1e1900 */
[----:B------:R-:W2:Y:S04]  /*0500*/  @!P0 LDG.E R27, desc[UR6][R26.64] ;  /* 0x000000061a1b8981 */ /* 0x000ea8000c1e1900 */
[----:B------:R-:W2:Y:S01]  /*0510*/  @!P0 LDG.E R25, desc[UR6][R24.64+0x18] ;  /* 0x0000180618198981 */ /* 0x000ea2000c1e1900 */
[----:B-1----:R-:W-:-:S04]  /*0520*/  IADD3 R12, P2, PT, R2, UR4, RZ ;  /* 0x00000004020c7c10 */ /* 0x002fc8000ff5e0ff */
[----:B------:R-:W-:Y:S01]  /*0530*/  IADD3.X R13, PT, PT, R3, UR5, RZ, P2, !PT ;  /* 0x00000005030d7c10 */ /* 0x000fe200097fe4ff */
[----:B------:R-:W0:Y:S04]  /*0540*/  LDC.64 R6, c[0x0][0x3b8] ;  /* 0x0000ee00ff067b82 */ /* 0x000e280000000a00 */
[----:B------:R1:W5:Y:S04]  /*0550*/  LDG.E R5, desc[UR6][R12.64+0x18] ;  /* 0x000018060c057981 */ /* 0x000368000c1e1900 */
[----:B---3--:R-:W-:Y:S04]  /*0560*/  STS [R0+0x438], R17 ;  /* 0x0004381100007388 */ /* 0x008fe80000000800 */
[----:B----4-:R-:W-:Y:S04]  /*0570*/  STS [R4+0x438], R29 ;  /* 0x0004381d04007388 */ /* 0x010fe80000000800 */
[----:B------:R-:W-:Y:S04]  /*0580*/  @!P1 STS [R0+0x18], R23 ;  /* 0x0000181700009388 */ /* 0x000fe80000000800 */
[----:B--2---:R-:W-:Y:S04]  /*0590*/  @!P1 STS [R0+0xf38], R21 ;  /* 0x000f381500009388 */ /* 0x004fe80000000800 */
[----:B------:R-:W-:Y:S04]  /*05a0*/  @!P1 STS [R4+0x18], R19 ;  /* 0x0000181304009388 */ /* 0x000fe80000000800 */
[----:B------:R-:W-:Y:S04]  /*05b0*/  @!P1 STS [R4+0xf38], R16 ;  /* 0x000f381004009388 */ /* 0x000fe80000000800 */
[----:B------:R-:W-:Y:S04]  /*05c0*/  @!P0 STS [R0+0x4b8], R15 ;  /* 0x0004b80f00008388 */ /* 0x000fe80000000800 */
[----:B------:R-:W-:Y:S04]  /*05d0*/  @!P0 STS [R0+0x420], R18 ;  /* 0x0004201200008388 */ /* 0x000fe80000000800 */
[----:B------:R2:W-:Y:S04]  /*05e0*/  @!P0 STS [R4+0x420], R27 ;  /* 0x0004201b04008388 */ /* 0x0005e80000000800 */
[----:B------:R-:W-:Y:S01]  /*05f0*/  @!P0 STS [R4+0x4b8], R25 ;  /* 0x0004b81904008388 */ /* 0x000fe20000000800 */
[----:B------:R-:W-:Y:S08]  /*0600*/  BAR.SYNC.DEFER_BLOCKING 0x0 ;  /* 0x0000000000007b1d */ /* 0x000ff00000010000 */
[----:B--2---:R-:W2:Y:S01]  /*0610*/  LDC R27, c[0x0][0x3b0] ;  /* 0x0000ec00ff1b7b82 */ /* 0x004ea20000000800 */
[----:B0-----:R-:W3:Y:S04]  /*0620*/  LDG.E R24, desc[UR6][R6.64+0x8] ;  /* 0x0000080606187981 */ /* 0x001ee8000c1e1900 */
[----:B------:R-:W4:Y:S04]  /*0630*/  LDG.E R26, desc[UR6][R6.64+0x4] ;  /* 0x00000406061a7981 */ /* 0x000f28000c1e1900 */
[----:B------:R-:W4:Y:S04]  /*0640*/  LDG.E R11, desc[UR6][R6.64+0xc] ;  /* 0x00000c06060b7981 */ /* 0x000f28000c1e1900 */
[----:B------:R-:W4:Y:S04]  /*0650*/  LDG.E R8, desc[UR6][R6.64+0x10] ;  /* 0x0000100606087981 */ /* 0x000f28000c1e1900 */
[----:B------:R-:W4:Y:S04]  /*0660*/  LDG.E R9, desc[UR6][R6.64+0x14] ;  /* 0x0000140606097981 */ /* 0x000f28000c1e1900 */
[----:B------:R0:W4:Y:S04]  /*0670*/  LDG.E R10, desc[UR6][R6.64+0x18] ;  /* 0x00001806060a7981 */ /* 0x000128000c1e1900 */
[----:B-1----:R-:W-:Y:S04]  /*0680*/  LDS R12, [R4+0x440] ;  /* 0x00044000040c7984 */ /* 0x002fe80000000800 */
[----:B------:R-:W1:Y:S04]  /*0690*/  LDS R15, [R4+0x434] ;  /* 0x00043400040f7984 */ /* 0x000e680000000800 */
[----:B------:R-:W-:Y:S04]  /*06a0*/  LDS R16, [R0+0x598] ;  /* 0x0005980000107984 */ /* 0x000fe80000000800 */
[----:B------:R-:W2:Y:S04]  /*06b0*/  LDS R17, [R0+0x388] ;  /* 0x0003880000117984 */ /* 0x000ea80000000800 */
[----:B------:R-:W-:Y:S04]  /*06c0*/  LDS R13, [R4+0x43c] ;  /* 0x00043c00040d7984 */ /* 0x000fe80000000800 */
[----:B------:R-:W2:Y:S04]  /*06d0*/  LDS R14, [R4+0x438] ;  /* 0x00043800040e7984 */ /* 0x000ea80000000800 */
[----:B------:R-:W-:Y:S04]  /*06e0*/  LDS R21, [R0+0x4e8] ;  /* 0x0004e80000157984 */ /* 0x000fe80000000800 */
[----:B------:R-:W-:Y:S04]  /*06f0*/  LDS R22, [R0+0x438] ;  /* 0x0004380000167984 */ /* 0x000fe80000000800 */
[----:B------:R-:W-:Y:S04]  /*0700*/  LDS R19, [R4+0x444] ;  /* 0x0004440004137984 */ /* 0x000fe80000000800 */
[----:B------:R-:W2:Y:S04]  /*0710*/  LDS R20, [R4+0x430] ;  /* 0x0004300004147984 */ /* 0x000ea80000000800 */
[----:B0-----:R-:W-:Y:S01]  /*0720*/  LDS R6, [R4+0x42c] ;  /* 0x00042c0004067984 */ /* 0x001fe20000000800 */
[----:B-1----:R-:W-:-:S03]  /*0730*/  FADD R15, R12, -R15 ;  /* 0x8000000f0c0f7221 */ /* 0x002fc60000000000 */
[----:B------:R-:W-:Y:S04]  /*0740*/  LDS R28, [R0+0xc8] ;  /* 0x0000c800001c7984 */ /* 0x000fe80000000800 */
[----:B------:R-:W-:Y:S01]  /*0750*/  LDS R12, [R0+0x2d8] ;  /* 0x0002d800000c7984 */ /* 0x000fe20000000800 */
[----:B--2---:R-:W-:-:S03]  /*0760*/  FADD R23, R16, -R17 ;  /* 0x8000001110177221 */ /* 0x004fc60000000000 */
[----:B------:R-:W0:Y:S04]  /*0770*/  LDS R17, [R0+0x648] ;  /* 0x0006480000117984 */ /* 0x000e280000000800 */
[----:B------:R-:W-:Y:S01]  /*0780*/  LDS R16, [R4+0x44c] ;  /* 0x00044c0004107984 */ /* 0x000fe20000000800 */
[----:B------:R-:W-:-:S03]  /*0790*/  FADD R7, R13, -R14 ;  /* 0x8000000e0d077221 */ /* 0x000fc60000000000 */
[----:B------:R-:W1:Y:S04]  /*07a0*/  LDS R13, [R4+0x448] ;  /* 0x00044800040d7984 */ /* 0x000e680000000800 */
[----:B------:R-:W-:Y:S01]  /*07b0*/  LDS R14, [R0+0x228] ;  /* 0x00022800000e7984 */ /* 0x000fe20000000800 */
[----:B------:R-:W-:Y:S01]  /*07c0*/  IMAD.MOV.U32 R29, RZ, RZ, 0x447a0000 ;  /* 0x447a0000ff1d7424 */ /* 0x000fe200078e00ff */
[----:B------:R-:W2:Y:S01]  /*07d0*/  FCHK P0, R27, 1000 ;  /* 0x447a00001b007902 */ /* 0x000ea20000000000 */
[----:B------:R-:W-:Y:S01]  /*07e0*/  FADD R19, R19, -R20 ;  /* 0x8000001413137221 */ /* 0x000fe20000000000 */
[----:B0-----:R-:W-:Y:S01]  /*07f0*/  FADD R17, R17, -R12 ;  /* 0x8000000c11117221 */ /* 0x001fe20000000000 */
[----:B------:R-:W-:Y:S02]  /*0800*/  IMAD.MOV.U32 R12, RZ, RZ, 0x3a83126f ;  /* 0x3a83126fff0c7424 */ /* 0x000fe400078e00ff */
[----:B-1----:R-:W-:Y:S01]  /*0810*/  FADD R6, R13, -R6 ;  /* 0x800000060d067221 */ /* 0x002fe20000000000 */
[C---:B---3--:R-:W-:Y:S01]  /*0820*/  FMUL R15, R24.reuse, R15 ;  /* 0x0000000f180f7220 */ /* 0x048fe20000400000 */
[----:B------:R-:W-:-:S03]  /*0830*/  FMUL R25, R24, R23 ;  /* 0x0000001718197220 */ /* 0x000fc60000400000 */
[----:B----4-:R-:W-:Y:S01]  /*0840*/  FFMA R18, R26, R7, R15 ;  /* 0x000000071a127223 */ /* 0x010fe2000000000f */
[----:B------:R-:W-:Y:S01]  /*0850*/  LDS R24, [R4+0x424] ;  /* 0x0004240004187984 */ /* 0x000fe20000000800 */
[----:B------:R-:W-:-:S03]  /*0860*/  FADD R23, R21, -R22 ;  /* 0x8000001615177221 */ /* 0x000fc60000000000 */
[----:B------:R-:W0:Y:S04]  /*0870*/  LDS R15, [R0+0x6f8] ;  /* 0x0006f800000f7984 */ /* 0x000e280000000800 */
[----:B------:R-:W1:Y:S01]  /*0880*/  LDS R7, [R4+0x428] ;  /* 0x0004280004077984 */ /* 0x000e620000000800 */
[----:B------:R-:W-:-:S03]  /*0890*/  FFMA R26, R26, R23, R25 ;  /* 0x000000171a1a7223 */ /* 0x000fc60000000019 */
[----:B------:R-:W-:Y:S04]  /*08a0*/  LDS R22, [R0+0x7a8] ;  /* 0x0007a80000167984 */ /* 0x000fe80000000800 */
[----:B------:R-:W3:Y:S04]  /*08b0*/  LDS R21, [R0+0x178] ;  /* 0x0001780000157984 */ /* 0x000ee80000000800 */
[----:B------:R-:W4:Y:S04]  /*08c0*/  LDS R23, [R4+0x450] ;  /* 0x0004500004177984 */ /* 0x000f280000000800 */
[----:B------:R2:W4:Y:S01]  /*08d0*/  LDS R25, [R0+0x858] ;  /* 0x0008580000197984 */ /* 0x0005220000000800 */
[C---:B------:R-:W-:Y:S01]  /*08e0*/  FFMA R19, R11.reuse, R19, R18 ;  /* 0x000000130b137223 */ /* 0x040fe20000000012 */
[----:B------:R-:W-:Y:S01]  /*08f0*/  FFMA R17, R11, R17, R26 ;  /* 0x000000110b117223 */ /* 0x000fe2000000001a */
[----:B------:R-:W-:-:S02]  /*0900*/  FFMA R11, R12, -R29, 1 ;  /* 0x3f8000000c0b7423 */ /* 0x000fc4000000081d */
[----:B------:R-:W-:Y:S02]  /*0910*/  FFMA R6, R8, R6, R19 ;  /* 0x0000000608067223 */ /* 0x000fe40000000013 */
[----:B--2---:R-:W-:Y:S01]  /*0920*/  FFMA R0, R11, R12, 0.0010000000474974513054 ;  /* 0x3a83126f0b007423 */ /* 0x004fe2000000000c */
[----:B0-----:R-:W-:Y:S01]  /*0930*/  FADD R14, R15, -R14 ;  /* 0x8000000e0f0e7221 */ /* 0x001fe20000000000 */
[----:B-1----:R-:W-:-:S03]  /*0940*/  FADD R7, R16, -R7 ;  /* 0x8000000710077221 */ /* 0x002fc60000000000 */
[----:B------:R-:W-:Y:S01]  /*0950*/  FFMA R14, R8, R14, R17 ;  /* 0x0000000e080e7223 */ /* 0x000fe20000000011 */
[----:B------:R-:W-:Y:S01]  /*0960*/  FFMA R7, R9, R7, R6 ;  /* 0x0000000709077223 */ /* 0x000fe20000000006 */
[----:B------:R-:W-:Y:S01]  /*0970*/  FFMA R6, R0, R27, RZ ;  /* 0x0000001b00067223 */ /* 0x000fe200000000ff */
[----:B---3--:R-:W-:-:S04]  /*0980*/  FADD R21, R22, -R21 ;  /* 0x8000001516157221 */ /* 0x008fc80000000000 */
[----:B------:R-:W-:Y:S01]  /*0990*/  FFMA R21, R9, R21, R14 ;  /* 0x0000001509157223 */ /* 0x000fe2000000000e */
[----:B----4-:R-:W-:Y:S01]  /*09a0*/  FADD R4, R23, -R24 ;  /* 0x8000001817047221 */ /* 0x010fe20000000000 */
[----:B------:R-:W-:Y:S01]  /*09b0*/  FFMA R9, R6, -1000, R27 ;  /* 0xc47a000006097823 */ /* 0x000fe2000000001b */
[----:B------:R-:W-:Y:S02]  /*09c0*/  FADD R28, R25, -R28 ;  /* 0x8000001c191c7221 */ /* 0x000fe40000000000 */
[----:B------:R-:W-:Y:S01]  /*09d0*/  FFMA R4, R10, R4, R7 ;  /* 0x000000040a047223 */ /* 0x000fe20000000007 */
[----:B------:R-:W-:Y:S01]  /*09e0*/  FFMA R0, R0, R9, R6 ;  /* 0x0000000900007223 */ /* 0x000fe20000000006 */
[----:B------:R-:W-:Y:S01]  /*09f0*/  FFMA R10, R10, R28, R21 ;  /* 0x0000001c0a0a7223 */ /* 0x000fe20000000015 */
[----:B------:R-:W-:Y:S06]  /*0a00*/  @!P0 BRA `(.L_x_145) ;  /* 0x0000000000088947 */ /* 0x000fec0003800000 */
[----:B------:R-:W-:-:S07]  /*0a10*/  MOV R6, 0xa30 ;  /* 0x00000a3000067802 */ /* 0x000fce0000000f00 */
[----:B-----5:R-:W-:Y:S05]  /*0a20*/  CALL.REL.NOINC `($__internal_13_$__cuda_sm3x_div_rn_noftz_f32_slowpath) ;  /* 0x0000000400ac7944 */ /* 0x020fea0003c00000 */
.L_x_145:
[----:B-----5:R-:W-:Y:S01]  /*0a30*/  FMUL R0, R5, R0 ;  /* 0x0000000005007220 */ /* 0x020fe20000400000 */
[----:B------:R-:W-:Y:S02]  /*0a40*/  HFMA2 R8, -RZ, RZ, 0, 0 ;  /* 0x00000000ff087431 */ /* 0x000fe400000001ff */
[----:B------:R-:W-:Y:S01]  /*0a50*/  IMAD.MOV.U32 R9, RZ, RZ, 0x3ff00000 ;  /* 0x3ff00000ff097424 */ /* 0x000fe200078e00ff */
[----:B------:R-:W-:Y:S01]  /*0a60*/  BSSY.RECONVERGENT B0, `(.L_x_146) ;  /* 0x0000014000007945 */ /* 0x000fe20003800200 */
[----:B------:R-:W0:Y:S04]  /*0a70*/  F2F.F64.F32 R6, R0 ;  /* 0x0000000000067310 */ /* 0x000e280000201800 */
        /* <DEDUP_REMOVED lines=12> */
[----:B------:R-:W-:-:S03]  /*0b40*/  MOV R13, R17 ;  /* 0x00000011000d7202 */ /* 0x000fc60000000f00 */
[----:B------:R-:W-:Y:S01]  /*0b50*/  VIADD R16, R0, 0xfff00000 ;  /* 0xfff0000000107836 */ /* 0x000fe20000000000 */
[----:B------:R-:W-:-:S07]  /*0b60*/  MOV R0, 0xb80 ;  /* 0x00000b8000007802 */ /* 0x000fce0000000f00 */
[----:B------:R-:W-:Y:S05]  /*0b70*/  CALL.REL.NOINC `($__internal_12_$__cuda_sm20_dblrcp_rn_slowpath_v3) ;  /* 0x0000000000b87944 */ /* 0x000fea0003c00000 */
[----:B------:R-:W-:Y:S01]  /*0b80*/  MOV R8, R14 ;  /* 0x0000000e00087202 */ /* 0x000fe20000000f00 */
[----:B------:R-:W-:-:S07]  /*0b90*/  IMAD.MOV.U32 R9, RZ, RZ, R15 ;  /* 0x000000ffff097224 */ /* 0x000fce00078e000f */
.L_x_147:
[----:B------:R-:W-:Y:S05]  /*0ba0*/  BSYNC.RECONVERGENT B0 ;  /* 0x0000000000007941 */ /* 0x000fea0003800200 */
.L_x_146:
[----:B------:R-:W0:Y:S02]  /*0bb0*/  LDCU.64 UR4, c[0x0][0x3e0] ;  /* 0x00007c00ff0477ac */ /* 0x000e240008000a00 */
[----:B0-----:R-:W-:-:S04]  /*0bc0*/  IADD3 R20, P0, PT, R2, UR4, RZ ;  /* 0x0000000402147c10 */ /* 0x001fc8000ff1e0ff */
[----:B------:R-:W-:Y:S01]  /*0bd0*/  IADD3.X R21, PT, PT, R3, UR5, RZ, P0, !PT ;  /* 0x0000000503157c10 */ /* 0x000fe200087fe4ff */
[----:B------:R-:W0:Y:S04]  /*0be0*/  LDCU.64 UR4, c[0x0][0x388] ;  /* 0x00007100ff0477ac */ /* 0x000e280008000a00 */
[----:B------:R1:W2:Y:S01]  /*0bf0*/  LDG.E R12, desc[UR6][R20.64+0x18] ;  /* 0x00001806140c7981 */ /* 0x0002a2000c1e1900 */
[----:B0-----:R-:W-:-:S04]  /*0c00*/  IADD3 R22, P0, PT, R2, UR4, RZ ;  /* 0x0000000402167c10 */ /* 0x001fc8000ff1e0ff */
[----:B------:R-:W-:-:S05]  /*0c10*/  IADD3.X R23, PT, PT, R3, UR5, RZ, P0, !PT ;  /* 0x0000000503177c10 */ /* 0x000fca00087fe4ff */
[----:B------:R-:W3:Y:S01]  /*0c20*/  LDG.E R22, desc[UR6][R22.64+0x18] ;  /* 0x0000180616167981 */ /* 0x000ee2000c1e1900 */
[----:B-1----:R-:W-:Y:S01]  /*0c30*/  IMAD.MOV.U32 R20, RZ, RZ, 0x0 ;  /* 0x00000000ff147424 */ /* 0x002fe200078e00ff */
[----:B------:R-:W-:Y:S01]  /*0c40*/  MOV R21, 0x3ff00000 ;  /* 0x3ff0000000157802 */ /* 0x000fe20000000f00 */
[----:B------:R-:W-:Y:S05]  /*0c50*/  BSSY.RECONVERGENT B0, `(.L_x_148) ;  /* 0x0000014000007945 */ /* 0x000fea0003800200 */
[----:B------:R-:W-:Y:S01]  /*0c60*/  DFMA R6, R6, -0.5, R20 ;  /* 0xbfe000000606782b */ /* 0x000fe20000000014 */
        /* <DEDUP_REMOVED lines=8> */
[----:B------:R-:W-:Y:S02]  /*0cf0*/  DFMA R20, -R12, R18, 1 ;  /* 0x3ff000000c14742b */ /* 0x000fe40000000112 */
[----:B0-----:R-:W-:-:S06]  /*0d00*/  DMUL R6, R6, R16 ;  /* 0x0000001006067228 */ /* 0x001fcc0000000000 */
[----:B------:R-:W-:Y:S01]  /*0d10*/  DFMA R18, R18, R20, R18 ;  /* 0x000000141212722b */ /* 0x000fe20000000012 */
[----:B------:R-:W-:Y:S10]  /*0d20*/  @P0 BRA `(.L_x_149) ;  /* 0x0000000000180947 */ /* 0x000ff40003800000 */
[----:B------:R-:W-:-:S05]  /*0d30*/  LOP3.LUT R0, R13, 0x7fffffff, RZ, 0xc0, !PT ;  /* 0x7fffffff0d007812 */ /* 0x000fca00078ec0ff */
[----:B------:R-:W-:Y:S01]  /*0d40*/  VIADD R16, R0, 0xfff00000 ;  /* 0xfff0000000107836 */ /* 0x000fe20000000000 */
[----:B------:R-:W-:-:S07]  /*0d50*/  MOV R0, 0xd70 ;  /* 0x00000d7000007802 */ /* 0x000fce0000000f00 */
[----:B------:R-:W-:Y:S05]  /*0d60*/  CALL.REL.NOINC `($__internal_12_$__cuda_sm20_dblrcp_rn_slowpath_v3) ;  /* 0x00000000003c7944 */ /* 0x000fea0003c00000 */
[----:B------:R-:W-:Y:S01]  /*0d70*/  MOV R18, R14 ;  /* 0x0000000e00127202 */ /* 0x000fe20000000f00 */
[----:B------:R-:W-:-:S07]  /*0d80*/  IMAD.MOV.U32 R19, RZ, RZ, R15 ;  /* 0x000000ffff137224 */ /* 0x000fce00078e000f */
.L_x_149:
[----:B------:R-:W-:Y:S05]  /*0d90*/  BSYNC.RECONVERGENT B0 ;  /* 0x0000000000007941 */ /* 0x000fea0003800200 */
.L_x_148:
[----:B------:R-:W0:Y:S02]  /*0da0*/  LDCU.64 UR4, c[0x0][0x3c0] ;  /* 0x00007800ff0477ac */ /* 0x000e240008000a00 */
[----:B0-----:R-:W-:-:S04]  /*0db0*/  FMUL R5, R10, UR5 ;  /* 0x000000050a057c20 */ /* 0x001fc80008400000 */
[----:B------:R-:W-:Y:S01]  /*0dc0*/  FFMA R0, R4, UR4, R5 ;  /* 0x0000000404007c23 */ /* 0x000fe20008000005 */
[----:B------:R-:W0:Y:S03]  /*0dd0*/  LDCU.64 UR4, c[0x0][0x380] ;  /* 0x00007000ff0477ac */ /* 0x000e260008000a00 */
[----:B------:R-:W1:Y:S02]  /*0de0*/  F2F.F64.F32 R4, R0 ;  /* 0x0000000000047310 */ /* 0x000e640000201800 */
[----:B-1----:R-:W-:Y:S01]  /*0df0*/  DFMA R4, R4, -R18, R6 ;  /* 0x800000120404722b */ /* 0x002fe20000000006 */
[----:B0-----:R-:W-:-:S04]  /*0e00*/  IADD3 R2, P0, PT, R2, UR4, RZ ;  /* 0x0000000402027c10 */ /* 0x001fc8000ff1e0ff */
[----:B------:R-:W-:-:S03]  /*0e10*/  IADD3.X R3, PT, PT, R3, UR5, RZ, P0, !PT ;  /* 0x0000000503037c10 */ /* 0x000fc600087fe4ff */
[----:B------:R-:W-:-:S10]  /*0e20*/  DMUL R4, R4, R8 ;  /* 0x0000000804047228 */ /* 0x000fd40000000000 */
[----:B------:R-:W0:Y:S02]  /*0e30*/  F2F.F32.F64 R5, R4 ;  /* 0x0000000400057310 */ /* 0x000e240000301000 */
[----:B0-----:R-:W-:Y:S01]  /*0e40*/  STG.E desc[UR6][R2.64+0x18], R5 ;  /* 0x0000180502007986 */ /* 0x001fe2000c101906 */
[----:B------:R-:W-:Y:S05]  /*0e50*/  EXIT ;  /* 0x000000000000794d */ /* 0x000fea0003800000 */
        .weak           $__internal_12_$__cuda_sm20_dblrcp_rn_slowpath_v3
        .type           $__internal_12_$__cuda_sm20_dblrcp_rn_slowpath_v3,@function
        .size           $__internal_12_$__cuda_sm20_dblrcp_rn_slowpath_v3,($__internal_13_$__cuda_sm3x_div_rn_noftz_f32_slowpath - $__internal_12_$__cuda_sm20_dblrcp_rn_slowpath_v3)
$__internal_12_$__cuda_sm20_dblrcp_rn_slowpath_v3:
        /* <DEDUP_REMOVED lines=11> */
[----:B------:R-:W-:Y:S01]  /*0f10*/  IADD3 R15, PT, PT, R13, -0x3fe00000, RZ ;  /* 0xc02000000d0f7810 */ /* 0x000fe20007ffe0ff */
[----:B------:R-:W-:-:S03]  /*0f20*/  IMAD.MOV.U32 R14, RZ, RZ, R12 ;  /* 0x000000ffff0e7224 */ /* 0x000fc600078e000c */
        /* <DEDUP_REMOVED lines=11> */
.L_x_153:
        /* <DEDUP_REMOVED lines=10> */
.L_x_151:
[----:B------:R-:W-:Y:S01]  /*1080*/  LOP3.LUT R15, R13, 0x80000, RZ, 0xfc, !PT ;  /* 0x000800000d0f7812 */ /* 0x000fe200078efcff */
[----:B------:R-:W-:-:S07]  /*1090*/  IMAD.MOV.U32 R14, RZ, RZ, R12 ;  /* 0x000000ffff0e7224 */ /* 0x000fce00078e000c */
.L_x_152:
[----:B------:R-:W-:Y:S05]  /*10a0*/  BSYNC.RECONVERGENT B1 ;  /* 0x0000000000017941 */ /* 0x000fea0003800200 */
.L_x_150:
[----:B------:R-:W-:Y:S01]  /*10b0*/  MOV R12, R0 ;  /* 0x00000000000c7202 */ /* 0x000fe20000000f00 */
[----:B------:R-:W-:-:S04]  /*10c0*/  IMAD.MOV.U32 R13, RZ, RZ, 0x0 ;  /* 0x00000000ff0d7424 */ /* 0x000fc800078e00ff */
[----:B------:R-:W-:Y:S05]  /*10d0*/  RET.REL.NODEC R12 `(_Z7rfwd_vzPfS_S_S_S_fffS_ffiiiiiiS_) ;  /* 0xffffffec0cc87950 */ /* 0x000fea0003c3ffff */
        .weak           $__internal_13_$__cuda_sm3x_div_rn_noftz_f32_slowpath
        .type           $__internal_13_$__cuda_sm3x_div_rn_noftz_f32_slowpath,@function
        .size           $__internal_13_$__cuda_sm3x_div_rn_noftz_f32_slowpath,(.L_x_691 - $__internal_13_$__cuda_sm3x_div_rn_noftz_f32_slowpath)
$__internal_13_$__cuda_sm3x_div_rn_noftz_f32_slowpath:
[----:B------:R-:W0:Y:S08]  /*10e0*/  LDC R0, c[0x0][0x3b0] ;  /* 0x0000ec00ff007b82 */ /* 0x000e300000000800 */
[----:B------:R-:W1:Y:S01]  /*10f0*/  LDC R8, c[0x0][0x3b0] ;  /* 0x0000ec00ff087b82 */ /* 0x000e620000000800 */
[----:B0-----:R-:W-:-:S04]  /*1100*/  SHF.R.U32.HI R7, RZ, 0x17, R0 ;  /* 0x00000017ff077819 */ /* 0x001fc80000011600 */
[----:B------:R-:W-:-:S04]  /*1110*/  LOP3.LUT R7, R7, 0xff, RZ, 0xc0, !PT ;  /* 0x000000ff07077812 */ /* 0x000fc800078ec0ff */
[----:B------:R-:W-:-:S04]  /*1120*/  IADD3 R11, PT, PT, R7, -0x1, RZ ;  /* 0xffffffff070b7810 */ /* 0x000fc80007ffe0ff */
        /* <DEDUP_REMOVED lines=18> */
.L_x_154:
        /* <DEDUP_REMOVED lines=49> */
.L_x_160:
[----:B------:R-:W-:-:S04]  /*1560*/  LOP3.LUT R0, R0, 0x80000000, RZ, 0xc0, !PT ;  /* 0x8000000000007812 */ /* 0x000fc800078ec0ff */
[----:B------:R-:W-:Y:S01]  /*1570*/  LOP3.LUT R0, R0, 0x7f800000, RZ, 0xfc, !PT ;  /* 0x7f80000000007812 */ /* 0x000fe200078efcff */
[----:B------:R-:W-:Y:S06]  /*1580*/  BRA `(.L_x_161) ;  /* 0x0000000000287947 */ /* 0x000fec0003800000 */
.L_x_159:
[----:B------:R-:W-:Y:S01]  /*1590*/  IMAD R0, R9, 0x800000, R0 ;  /* 0x0080000009007824 */ /* 0x000fe200078e0200 */
[----:B------:R-:W-:Y:S06]  /*15a0*/  BRA `(.L_x_161) ;  /* 0x0000000000207947 */ /* 0x000fec0003800000 */
.L_x_158:
[----:B------:R-:W-:-:S04]  /*15b0*/  LOP3.LUT R0, R9, 0x80000000, R8, 0x48, !PT ;  /* 0x8000000009007812 */ /* 0x000fc800078e4808 */
[----:B------:R-:W-:Y:S01]  /*15c0*/  LOP3.LUT R0, R0, 0x7f800000, RZ, 0xfc, !PT ;  /* 0x7f80000000007812 */ /* 0x000fe200078efcff */
[----:B------:R-:W-:Y:S06]  /*15d0*/  BRA `(.L_x_161) ;  /* 0x0000000000147947 */ /* 0x000fec0003800000 */
.L_x_157:
[----:B------:R-:W-:Y:S01]  /*15e0*/  LOP3.LUT R0, R9, 0x80000000, R8, 0x48, !PT ;  /* 0x8000000009007812 */ /* 0x000fe200078e4808 */
[----:B------:R-:W-:Y:S06]  /*15f0*/  BRA `(.L_x_161) ;  /* 0x00000000000c7947 */ /* 0x000fec0003800000 */
.L_x_156:
[----:B------:R-:W0:Y:S01]  /*1600*/  MUFU.RSQ R0, -QNAN ;  /* 0xffc0000000007908 */ /* 0x000e220000001400 */
[----:B------:R-:W-:Y:S05]  /*1610*/  BRA `(.L_x_161) ;  /* 0x0000000000047947 */ /* 0x000fea0003800000 */
.L_x_155:
[----:B------:R-:W-:-:S07]  /*1620*/  FADD.FTZ R0, R0, 1000 ;  /* 0x447a000000007421 */ /* 0x000fce0000010000 */
.L_x_161:
[----:B------:R-:W-:-:S04]  /*1630*/  HFMA2 R7, -RZ, RZ, 0, 0 ;  /* 0x00000000ff077431 */ /* 0x000fc800000001ff */
[----:B0-----:R-:W-:Y:S05]  /*1640*/  RET.REL.NODEC R6 `(_Z7rfwd_vzPfS_S_S_S_fffS_ffiiiiiiS_) ;  /* 0xffffffe8066c7950 */ /* 0x001fea0003c3ffff */
.L_x_162:
        /* <DEDUP_REMOVED lines=11> */
.L_x_691:


//--------------------- .text._Z11rfwd_vx_newPfS_S_S_S_S_S_S_fffS_ffiiiiiiS_ --------------------------
	.section	.text._Z11rfwd_vx_newPfS_S_S_S_S_S_S_fffS_ffiiiiiiS_,"ax",@progbits
	.align	128
        .global         _Z11rfwd_vx_newPfS_S_S_S_S_S_S_fffS_ffiiiiiiS_
        .type           _Z11rfwd_vx_newPfS_S_S_S_S_S_S_fffS_ffiiiiiiS_,@function
        .size           _Z11rfwd_vx_newPfS_S_S_S_S_S_S_fffS_ffiiiiiiS_,(.L_x_694 - _Z11rfwd_vx_newPfS_S_S_S_S_S_S_fffS_ffiiiiiiS_)
        .other          _Z11rfwd_vx_newPfS_S_S_S_S_S_S_fffS_ffiiiiiiS_,@"STO_CUDA_ENTRY STV_DEFAULT"
_Z11rfwd_vx_newPfS_S_S_S_S_S_S_fffS_ffiiiiiiS_:
.text._Z11rfwd_vx_newPfS_S_S_S_S_S_S_fffS_ffiiiiiiS_:
        /* <DEDUP_REMOVED lines=44> */
[----:B--2---:R-:W-:Y:S01]  /*02c0*/  IADD3 R2, PT, PT, R5, 0x6, RZ ;  /* 0x0000000605027810 */ /* 0x004fe20007ffe0ff */
[----:B------:R-:W0:Y:S04]  /*02d0*/  LDCU.64 UR4, c[0x0][0x3a8] ;  /* 0x00007500ff0477ac */ /* 0x000e280008000a00 */
[----:B------:R-:W-:Y:S01]  /*02e0*/  IMAD R13, R3, R2, RZ ;  /* 0x00000002030d7224 */ /* 0x000fe200078e02ff */
[----:B------:R-:W1:Y:S03]  /*02f0*/  LDCU.64 UR8, c[0x0][0x3b0] ;  /* 0x00007600ff0877ac */ /* 0x000e660008000a00 */
[----:B------:R-:W2:Y:S01]  /*0300*/  @!P1 LDC.64 R10, c[0x0][0x3a8] ;  /* 0x0000ea00ff0a9b82 */ /* 0x000ea20000000a00 */
[C---:B------:R-:W-:Y:S01]  /*0310*/  IADD3 R2, P2, PT, R0.reuse, R13, RZ ;  /* 0x0000000d00027210 */ /* 0x040fe20007f5e0ff */
[----:B------:R-:W3:Y:S01]  /*0320*/  LDCU.64 UR6, c[0x0][0x358] ;  /* 0x00006b00ff0677ac */ /* 0x000ee20008000a00 */
        /* <DEDUP_REMOVED lines=8> */
[----:B--2---:R-:W-:Y:S01]  /*03b0*/  @!P1 IMAD.WIDE R16, R23, 0x4, R10 ;  /* 0x0000000417109825 */ /* 0x004fe200078e020a */
[----:B0-----:R-:W-:-:S03]  /*03c0*/  IADD3 R10, P2, PT, R2, UR4, RZ ;  /* 0x00000004020a7c10 */ /* 0x001fc6000ff5e0ff */
[----:B----4-:R-:W-:Y:S01]  /*03d0*/  @!P1 IMAD.WIDE R22, R23, 0x4, R6 ;  /* 0x0000000417169825 */ /* 0x010fe200078e0206 */
[----:B-1----:R-:W-:Y:S01]  /*03e0*/  IADD3 R6, P3, PT, R2, UR8, RZ ;  /* 0x0000000802067c10 */ /* 0x002fe2000ff7e0ff */
[----:B---3--:R0:W2:Y:S02]  /*03f0*/  @!P1 LDG.E R14, desc[UR6][R16.64] ;  /* 0x00000006100e9981 */ /* 0x0080a4000c1e1900 */
[C---:B------:R-:W-:Y:S01]  /*0400*/  @!P0 IMAD R7, R3.reuse, -0x6, R12 ;  /* 0xfffffffa03078824 */ /* 0x040fe200078e020c */
[C---:B------:R-:W-:Y:S01]  /*0410*/  IADD3.X R11, PT, PT, R0.reuse, UR5, RZ, P2, !PT ;  /* 0x00000005000b7c10 */ /* 0x040fe200097fe4ff */
[----:B------:R-:W-:Y:S01]  /*0420*/  @!P0 IMAD.SHL.U32 R21, R3, 0x20, RZ ;  /* 0x0000002003158824 */ /* 0x000fe200078e00ff */
[----:B------:R-:W3:Y:S01]  /*0430*/  @!P1 LDG.E R15, desc[UR6][R22.64] ;  /* 0x00000006160f9981 */ /* 0x000ee2000c1e1900 */
[----:B------:R-:W-:Y:S01]  /*0440*/  @!P0 VIADD R19, R7, 0x6 ;  /* 0x0000000607138836 */ /* 0x000fe20000000000 */
[----:B------:R-:W-:Y:S01]  /*0450*/  IADD3.X R7, PT, PT, R0, UR9, RZ, P3, !PT ;  /* 0x0000000900077c10 */ /* 0x000fe20009ffe4ff */
[----:B------:R-:W-:Y:S01]  /*0460*/  @!P0 IMAD.WIDE R12, R21, 0x4, R10 ;  /* 0x00000004150c8825 */ /* 0x000fe200078e020a */
[----:B------:R-:W4:Y:S03]  /*0470*/  LDG.E R18, desc[UR6][R10.64+0x18] ;  /* 0x000018060a127981 */ /* 0x000f26000c1e1900 */
[C---:B-----5:R-:W-:Y:S01]  /*0480*/  @!P0 IMAD.WIDE R8, R19.reuse, 0x4, R8 ;  /* 0x0000000413088825 */ /* 0x060fe200078e0208 */
[----:B------:R-:W5:Y:S03]  /*0490*/  LDG.E R3, desc[UR6][R6.64+0x18] ;  /* 0x0000180606037981 */ /* 0x000f66000c1e1900 */
[----:B------:R-:W-:Y:S01]  /*04a0*/  @!P0 IMAD.WIDE R4, R19, 0x4, R4 ;  /* 0x0000000413048825 */ /* 0x000fe200078e0204 */
[----:B------:R-:W3:Y:S03]  /*04b0*/  @!P1 LDG.E R20, desc[UR6][R10.64+0x58] ;  /* 0x000058060a149981 */ /* 0x000ee6000c1e1900 */
[----:B0-----:R-:W-:Y:S01]  /*04c0*/  @!P0 IMAD.WIDE R16, R21, 0x4, R6 ;  /* 0x0000000415108825 */ /* 0x001fe200078e0206 */
[----:B------:R0:W3:Y:S01]  /*04d0*/  @!P1 LDG.E R19, desc[UR6][R6.64+0x58] ;  /* 0x0000580606139981 */ /* 0x0000e2000c1e1900 */
[----:B------:R-:W1:Y:S03]  /*04e0*/  LDC R21, c[0x0][0x3c8] ;  /* 0x0000f200ff157b82 */ /* 0x000e660000000800 */
[----:B------:R-:W3:Y:S04]  /*04f0*/  @!P0 LDG.E R12, desc[UR6][R12.64+0x18] ;  /* 0x000018060c0c8981 */ /* 0x000ee8000c1e1900 */
[----:B------:R-:W3:Y:S04]  /*0500*/  @!P0 LDG.E R8, desc[UR6][R8.64] ;  /* 0x0000000608088981 */ /* 0x000ee8000c1e1900 */
[----:B------:R-:W3:Y:S04]  /*0510*/  @!P0 LDG.E R5, desc[UR6][R4.64] ;  /* 0x0000000604058981 */ /* 0x000ee8000c1e1900 */
[----:B------:R-:W3:Y:S01]  /*0520*/  @!P0 LDG.E R17, desc[UR6][R16.64+0x18] ;  /* 0x0000180610118981 */ /* 0x000ee2000c1e1900 */
[----:B0-----:R-:W-:-:S02]  /*0530*/  HFMA2 R7, -RZ, RZ, 4.4765625, 0 ;  /* 0x447a0000ff077431 */ /* 0x001fc400000001ff */
[----:B------:R-:W-:Y:S01]  /*0540*/  IMAD.MOV.U32 R6, RZ, RZ, 0x3a83126f ;  /* 0x3a83126fff067424 */ /* 0x000fe200078e00ff */
[----:B----4-:R-:W-:Y:S04]  /*0550*/  STS [R29+0x438], R18 ;  /* 0x000438121d007388 */ /* 0x010fe80000000800 */
[----:B-----5:R0:W-:Y:S04]  /*0560*/  STS [R28+0x438], R3 ;  /* 0x000438031c007388 */ /* 0x0201e80000000800 */
[----:B--2---:R2:W-:Y:S04]  /*0570*/  @!P1 STS [R29+0x18], R14 ;  /* 0x0000180e1d009388 */ /* 0x0045e80000000800 */
[----:B---3--:R2:W-:Y:S04]  /*0580*/  @!P1 STS [R29+0xf38], R20 ;  /* 0x000f38141d009388 */ /* 0x0085e80000000800 */
[----:B------:R2:W-:Y:S04]  /*0590*/  @!P1 STS [R28+0x18], R15 ;  /* 0x0000180f1c009388 */ /* 0x0005e80000000800 */
[----:B------:R2:W-:Y:S01]  /*05a0*/  @!P1 STS [R28+0xf38], R19 ;  /* 0x000f38131c009388 */ /* 0x0005e20000000800 */
[----:B0-----:R-:W-:-:S03]  /*05b0*/  FFMA R3, R6, -R7, 1 ;  /* 0x3f80000006037423 */ /* 0x001fc60000000807 */
[----:B------:R2:W-:Y:S04]  /*05c0*/  @!P0 STS [R29+0x4b8], R12 ;  /* 0x0004b80c1d008388 */ /* 0x0005e80000000800 */
[----:B------:R2:W-:Y:S04]  /*05d0*/  @!P0 STS [R29+0x420], R8 ;  /* 0x000420081d008388 */ /* 0x0005e80000000800 */
[----:B------:R2:W-:Y:S04]  /*05e0*/  @!P0 STS [R28+0x420], R5 ;  /* 0x000420051c008388 */ /* 0x0005e80000000800 */
[----:B------:R2:W-:Y:S01]  /*05f0*/  @!P0 STS [R28+0x4b8], R17 ;  /* 0x0004b8111c008388 */ /* 0x0005e20000000800 */
[----:B-1----:R-:W0:Y:S01]  /*0600*/  FCHK P0, R21, 1000 ;  /* 0x447a000015007902 */ /* 0x002e220000000000 */
[----:B------:R-:W-:-:S04]  /*0610*/  FFMA R3, R3, R6, 0.0010000000474974513054 ;  /* 0x3a83126f03037423 */ /* 0x000fc80000000006 */
[----:B------:R-:W-:-:S04]  /*0620*/  FFMA R4, R3, R21, RZ ;  /* 0x0000001503047223 */ /* 0x000fc800000000ff */
[----:B------:R-:W-:-:S04]  /*0630*/  FFMA R7, R4, -1000, R21 ;  /* 0xc47a000004077823 */ /* 0x000fc80000000015 */
[----:B------:R-:W-:Y:S01]  /*0640*/  FFMA R3, R3, R7, R4 ;  /* 0x0000000703037223 */ /* 0x000fe20000000004 */
[----:B0-2---:R-:W-:Y:S06]  /*0650*/  @!P0 BRA `(.L_x_163) ;  /* 0x0000000000088947 */ /* 0x005fec0003800000 */
[----:B------:R-:W-:-:S07]  /*0660*/  MOV R4, 0x680 ;  /* 0x0000068000047802 */ /* 0x000fce0000000f00 */
[----:B------:R-:W-:Y:S05]  /*0670*/  CALL.REL.NOINC `($__internal_16_$__cuda_sm3x_div_rn_noftz_f32_slowpath) ;  /* 0x0000001000e47944 */ /* 0x000fea0003c00000 */
.L_x_163:
        /* <DEDUP_REMOVED lines=78> */
[----:B------:R-:W-:Y:S05]  /*0b60*/  CALL.REL.NOINC `($__internal_14_$__cuda_sm20_dblrcp_rn_slowpath_v3) ;  /* 0x0000000400987944 */ /* 0x000fea0003c00000 */
[----:B------:R-:W-:Y:S02]  /*0b70*/  IMAD.MOV.U32 R16, RZ, RZ, R18 ;  /* 0x000000ffff107224 */ /* 0x000fe400078e0012 */
[----:B------:R-:W-:-:S07]  /*0b80*/  IMAD.MOV.U32 R17, RZ, RZ, R19 ;  /* 0x000000ffff117224 */ /* 0x000fce00078e0013 */
.L_x_165:
[----:B------:R-:W-:Y:S05]  /*0b90*/  BSYNC.RECONVERGENT B0 ;  /* 0x0000000000007941 */ /* 0x000fea0003800200 */
.L_x_164:
        /* <DEDUP_REMOVED lines=29> */
[----:B------:R-:W-:Y:S05]  /*0d70*/  CALL.REL.NOINC `($__internal_14_$__cuda_sm20_dblrcp_rn_slowpath_v3) ;  /* 0x0000000400147944 */ /* 0x000fea0003c00000 */
.L_x_167:
[----:B------:R-:W-:Y:S05]  /*0d80*/  BSYNC.RECONVERGENT B0 ;  /* 0x0000000000007941 */ /* 0x000fea0003800200 */
.L_x_166:
        /* <DEDUP_REMOVED lines=26> */
[----:B------:R-:W-:Y:S05]  /*0f30*/  CALL.REL.NOINC `($__internal_14_$__cuda_sm20_dblrcp_rn_slowpath_v3) ;  /* 0x0000000000a47944 */ /* 0x000fea0003c00000 */
[----:B------:R-:W-:Y:S02]  /*0f40*/  IMAD.MOV.U32 R12, RZ, RZ, R18 ;  /* 0x000000ffff0c7224 */ /* 0x000fe400078e0012 */
[----:B------:R-:W-:-:S07]  /*0f50*/  IMAD.MOV.U32 R13, RZ, RZ, R19 ;  /* 0x000000ffff0d7224 */ /* 0x000fce00078e0013 */
.L_x_169:
[----:B------:R-:W-:Y:S05]  /*0f60*/  BSYNC.RECONVERGENT B0 ;  /* 0x0000000000007941 */ /* 0x000fea0003800200 */
.L_x_168:
        /* <DEDUP_REMOVED lines=18> */
[----:B------:R-:W-:Y:S05]  /*1090*/  CALL.REL.NOINC `($__internal_15_$__cuda_sm20_div_rn_f64_full) ;  /* 0x0000000000e87944 */ /* 0x000fea0003c00000 */
.L_x_171:
[----:B------:R-:W-:Y:S05]  /*10a0*/  BSYNC.RECONVERGENT B0 ;  /* 0x0000000000007941 */ /* 0x000fea0003800200 */
.L_x_170:
        /* <DEDUP_REMOVED lines=18> */
        .weak           $__internal_14_$__cuda_sm20_dblrcp_rn_slowpath_v3
        .type           $__internal_14_$__cuda_sm20_dblrcp_rn_slowpath_v3,@function
        .size           $__internal_14_$__cuda_sm20_dblrcp_rn_slowpath_v3,($__internal_15_$__cuda_sm20_div_rn_f64_full - $__internal_14_$__cuda_sm20_dblrcp_rn_slowpath_v3)
$__internal_14_$__cuda_sm20_dblrcp_rn_slowpath_v3:
        /* <DEDUP_REMOVED lines=24> */
.L_x_175:
        /* <DEDUP_REMOVED lines=10> */
.L_x_173:
[----:B------:R-:W-:Y:S01]  /*13f0*/  LOP3.LUT R19, R15, 0x80000, RZ, 0xfc, !PT ;  /* 0x000800000f137812 */ /* 0x000fe200078efcff */
[----:B------:R-:W-:-:S07]  /*1400*/  IMAD.MOV.U32 R18, RZ, RZ, R14 ;  /* 0x000000ffff127224 */ /* 0x000fce00078e000e */
.L_x_174:
[----:B------:R-:W-:Y:S05]  /*1410*/  BSYNC.RECONVERGENT B1 ;  /* 0x0000000000017941 */ /* 0x000fea0003800200 */
.L_x_172:
[----:B------:R-:W-:-:S04]  /*1420*/  IMAD.MOV.U32 R9, RZ, RZ, 0x0 ;  /* 0x00000000ff097424 */ /* 0x000fc800078e00ff */
[----:B------:R-:W-:Y:S05]  /*1430*/  RET.REL.NODEC R8 `(_Z11rfwd_vx_newPfS_S_S_S_S_S_S_fffS_ffiiiiiiS_) ;  /* 0xffffffe808f07950 */ /* 0x000fea0003c3ffff */
        .weak           $__internal_15_$__cuda_sm20_div_rn_f64_full
        .type           $__internal_15_$__cuda_sm20_div_rn_f64_full,@function
        .size           $__internal_15_$__cuda_sm20_div_rn_f64_full,($__internal_16_$__cuda_sm3x_div_rn_noftz_f32_slowpath - $__internal_15_$__cuda_sm20_div_rn_f64_full)
$__internal_15_$__cuda_sm20_div_rn_f64_full:
        /* <DEDUP_REMOVED lines=67> */
.L_x_177:
        /* <DEDUP_REMOVED lines=16> */
.L_x_180:
[----:B------:R-:W-:Y:S01]  /*1970*/  LOP3.LUT R19, R9, 0x80000, RZ, 0xfc, !PT ;  /* 0x0008000009137812 */ /* 0x000fe200078efcff */
[----:B------:R-:W-:Y:S01]  /*1980*/  IMAD.MOV.U32 R18, RZ, RZ, R8 ;  /* 0x000000ffff127224 */ /* 0x000fe200078e0008 */
[----:B------:R-:W-:Y:S06]  /*1990*/  BRA `(.L_x_178) ;  /* 0x0000000000087947 */ /* 0x000fec0003800000 */
.L_x_179:
[----:B------:R-:W-:Y:S02]  /*19a0*/  LOP3.LUT R19, R11, 0x80000, RZ, 0xfc, !PT ;  /* 0x000800000b137812 */ /* 0x000fe400078efcff */
[----:B------:R-:W-:-:S07]  /*19b0*/  MOV R18, R10 ;  /* 0x0000000a00127202 */ /* 0x000fce0000000f00 */
.L_x_178:
[----:B------:R-:W-:Y:S05]  /*19c0*/  BSYNC.RECONVERGENT B1 ;  /* 0x0000000000017941 */ /* 0x000fea0003800200 */
.L_x_176:
[----:B------:R-:W-:Y:S02]  /*19d0*/  IMAD.MOV.U32 R15, RZ, RZ, 0x0 ;  /* 0x00000000ff0f7424 */ /* 0x000fe400078e00ff */
[----:B------:R-:W-:Y:S02]  /*19e0*/  IMAD.MOV.U32 R4, RZ, RZ, R18 ;  /* 0x000000ffff047224 */ /* 0x000fe400078e0012 */
[----:B------:R-:W-:Y:S01]  /*19f0*/  IMAD.MOV.U32 R5, RZ, RZ, R19 ;  /* 0x000000ffff057224 */ /* 0x000fe200078e0013 */
[----:B------:R-:W-:Y:S06]  /*1a00*/  RET.REL.NODEC R14 `(_Z11rfwd_vx_newPfS_S_S_S_S_S_S_fffS_ffiiiiiiS_) ;  /* 0xffffffe40e7c7950 */ /* 0x000fec0003c3ffff */
        .weak           $__internal_16_$__cuda_sm3x_div_rn_noftz_f32_slowpath
        .type           $__internal_16_$__cuda_sm3x_div_rn_noftz_f32_slowpath,@function
        .size           $__internal_16_$__cuda_sm3x_div_rn_noftz_f32_slowpath,(.L_x_694 - $__internal_16_$__cuda_sm3x_div_rn_noftz_f32_slowpath)
$__internal_16_$__cuda_sm3x_div_rn_noftz_f32_slowpath:
        /* <DEDUP_REMOVED lines=23> */
.L_x_181:
        /* <DEDUP_REMOVED lines=49> */
.L_x_187:
[----:B------:R-:W-:-:S04]  /*1e90*/  LOP3.LUT R3, R3, 0x80000000, RZ, 0xc0, !PT ;  /* 0x8000000003037812 */ /* 0x000fc800078ec0ff */
[----:B------:R-:W-:Y:S01]  /*1ea0*/  LOP3.LUT R3, R3, 0x7f800000, RZ, 0xfc, !PT ;  /* 0x7f80000003037812 */ /* 0x000fe200078efcff */
[----:B------:R-:W-:Y:S06]  /*1eb0*/  BRA `(.L_x_188) ;  /* 0x0000000000287947 */ /* 0x000fec0003800000 */
.L_x_186:
[----:B------:R-:W-:Y:S01]  /*1ec0*/  IMAD R3, R7, 0x800000, R3 ;  /* 0x0080000007037824 */ /* 0x000fe200078e0203 */
[----:B------:R-:W-:Y:S06]  /*1ed0*/  BRA `(.L_x_188) ;  /* 0x0000000000207947 */ /* 0x000fec0003800000 */
.L_x_185:
[----:B------:R-:W-:-:S04]  /*1ee0*/  LOP3.LUT R3, R7, 0x80000000, R6, 0x48, !PT ;  /* 0x8000000007037812 */ /* 0x000fc800078e4806 */
[----:B------:R-:W-:Y:S01]  /*1ef0*/  LOP3.LUT R3, R3, 0x7f800000, RZ, 0xfc, !PT ;  /* 0x7f80000003037812 */ /* 0x000fe200078efcff */
[----:B------:R-:W-:Y:S06]  /*1f00*/  BRA `(.L_x_188) ;  /* 0x0000000000147947 */ /* 0x000fec0003800000 */
.L_x_184:
[----:B------:R-:W-:Y:S01]  /*1f10*/  LOP3.LUT R3, R7, 0x80000000, R6, 0x48, !PT ;  /* 0x8000000007037812 */ /* 0x000fe200078e4806 */
[----:B------:R-:W-:Y:S06]  /*1f20*/  BRA `(.L_x_188) ;  /* 0x00000000000c7947 */ /* 0x000fec0003800000 */
.L_x_183:
[----:B------:R-:W0:Y:S01]  /*1f30*/  MUFU.RSQ R3, -QNAN ;  /* 0xffc0000000037908 */ /* 0x000e220000001400 */
[----:B------:R-:W-:Y:S05]  /*1f40*/  BRA `(.L_x_188) ;  /* 0x0000000000047947 */ /* 0x000fea0003800000 */
.L_x_182:
[----:B------:R-:W-:-:S07]  /*1f50*/  FADD.FTZ R3, R3, 1000 ;  /* 0x447a000003037421 */ /* 0x000fce0000010000 */
.L_x_188:
[----:B------:R-:W-:-:S04]  /*1f60*/  IMAD.MOV.U32 R5, RZ, RZ, 0x0 ;  /* 0x00000000ff057424 */ /* 0x000fc800078e00ff */
[----:B0-----:R-:W-:Y:S05]  /*1f70*/  RET.REL.NODEC R4 `(_Z11rfwd_vx_newPfS_S_S_S_S_S_S_fffS_ffiiiiiiS_) ;  /* 0xffffffe004207950 */ /* 0x001fea0003c3ffff */
.L_x_189:
        /* <DEDUP_REMOVED lines=16> */
.L_x_694:


//--------------------- .text._Z7rfwd_vxPfS_S_S_S_fffS_ffiiiiiiS_ --------------------------
	.section	.text._Z7rfwd_vxPfS_S_S_S_fffS_ffiiiiiiS_,"ax",@progbits
	.align	128
        .global         _Z7rfwd_vxPfS_S_S_S_fffS_ffiiiiiiS_
        .type           _Z7rfwd_vxPfS_S_S_S_fffS_ffiiiiiiS_,@function
        .size           _Z7rfwd_vxPfS_S_S_S_fffS_ffiiiiiiS_,(.L_x_696 - _Z7rfwd_vxPfS_S_S_S_fffS_ffiiiiiiS_)
        .other          _Z7rfwd_vxPfS_S_S_S_fffS_ffiiiiiiS_,@"STO_CUDA_ENTRY STV_DEFAULT"
_Z7rfwd_vxPfS_S_S_S_fffS_ffiiiiiiS_:
.text._Z7rfwd_vxPfS_S_S_S_fffS_ffiiiiiiS_:
        /* <DEDUP_REMOVED lines=14> */
[C---:B------:R-:W-:Y:S02]  /*00e0*/  IMAD R10, R6.reuse, -0xb0, R5 ;  /* 0xffffff50060a7824 */ /* 0x040fe400078e0205 */
[C-C-:B---3--:R-:W-:Y:S02]  /*00f0*/  IMAD R4, R7.reuse, 0x4, R8.reuse ;  /* 0x0000000407047824 */ /* 0x148fe400078e0208 */
[----:B------:R-:W-:Y:S02]  /*0100*/  IMAD R11, R7, -0x4, R8 ;  /* 0xfffffffc070b7824 */ /* 0x000fe400078e0208 */
[----:B----4-:R-:W-:Y:S01]  /*0110*/  IMAD R8, R9, UR5, R6 ;  /* 0x0000000509087c24 */ /* 0x010fe2000f8e0206 */
[----:B------:R2:W-:Y:S01]  /*0120*/  STS [R4+0x438], RZ ;  /* 0x000438ff04007388 */ /* 0x0005e20000000800 */
[----:B------:R-:W-:Y:S02]  /*0130*/  IMAD R12, R6, 0xb0, R13 ;  /* 0x000000b0060c7824 */ /* 0x000fe400078e020d */
[----:B-1----:R-:W-:Y:S01]  /*0140*/  IMAD R9, R14, UR4, R7 ;  /* 0x000000040e097c24 */ /* 0x002fe2000f8e0207 */
[----:B------:R2:W-:Y:S01]  /*0150*/  STS [R4], RZ ;  /* 0x000000ff04007388 */ /* 0x0005e20000000800 */
[C---:B------:R-:W-:Y:S01]  /*0160*/  IMAD R5, R7.reuse, -0x4, R10 ;  /* 0xfffffffc07057824 */ /* 0x040fe200078e020a */
[----:B------:R-:W-:Y:S01]  /*0170*/  LEA R10, R7, R10, 0x2 ;  /* 0x0000000a070a7211 */ /* 0x000fe200078e10ff */
[----:B------:R-:W-:-:S02]  /*0180*/  IMAD R14, R6, -0xb0, R13 ;  /* 0xffffff50060e7824 */ /* 0x000fc400078e020d */
[C-C-:B------:R-:W-:Y:S01]  /*0190*/  IMAD R0, R7.reuse, 0x4, R12.reuse ;  /* 0x0000000407007824 */ /* 0x140fe200078e020c */
[----:B0-----:R-:W-:Y:S01]  /*01a0*/  ISETP.GE.AND P0, PT, R8, R3, PT ;  /* 0x000000030800720c */ /* 0x001fe20003f06270 */
[----:B------:R2:W-:Y:S01]  /*01b0*/  STS [R5+0x133c], RZ ;  /* 0x00133cff05007388 */ /* 0x0005e20000000800 */
[----:B------:R-:W-:Y:S02]  /*01c0*/  IMAD R12, R7, -0x4, R12 ;  /* 0xfffffffc070c7824 */ /* 0x000fe400078e020c */
        /* <DEDUP_REMOVED lines=11> */
[----:B--2---:R-:W0:Y:S01]  /*0280*/  LDC.64 R14, c[0x0][0x390] ;  /* 0x0000e400ff0e7b82 */ /* 0x004e220000000a00 */
        /* <DEDUP_REMOVED lines=121> */
[----:B-----5:R-:W-:Y:S05]  /*0a20*/  CALL.REL.NOINC `($__internal_18_$__cuda_sm3x_div_rn_noftz_f32_slowpath) ;  /* 0x0000000400ac7944 */ /* 0x020fea0003c00000 */
.L_x_190:
        /* <DEDUP_REMOVED lines=20> */
[----:B------:R-:W-:Y:S05]  /*0b70*/  CALL.REL.NOINC `($__internal_17_$__cuda_sm20_dblrcp_rn_slowpath_v3) ;  /* 0x0000000000b87944 */ /* 0x000fea0003c00000 */
[----:B------:R-:W-:Y:S01]  /*0b80*/  MOV R8, R14 ;  /* 0x0000000e00087202 */ /* 0x000fe20000000f00 */
[----:B------:R-:W-:-:S07]  /*0b90*/  IMAD.MOV.U32 R9, RZ, RZ, R15 ;  /* 0x000000ffff097224 */ /* 0x000fce00078e000f */
.L_x_192:
[----:B------:R-:W-:Y:S05]  /*0ba0*/  BSYNC.RECONVERGENT B0 ;  /* 0x0000000000007941 */ /* 0x000fea0003800200 */
.L_x_191:
        /* <DEDUP_REMOVED lines=27> */
[----:B------:R-:W-:Y:S05]  /*0d60*/  CALL.REL.NOINC `($__internal_17_$__cuda_sm20_dblrcp_rn_slowpath_v3) ;  /* 0x00000000003c7944 */ /* 0x000fea0003c00000 */
[----:B------:R-:W-:Y:S01]  /*0d70*/  MOV R18, R14 ;  /* 0x0000000e00127202 */ /* 0x000fe20000000f00 */
[----:B------:R-:W-:-:S07]  /*0d80*/  IMAD.MOV.U32 R19, RZ, RZ, R15 ;  /* 0x000000ffff137224 */ /* 0x000fce00078e000f */
.L_x_194:
[----:B------:R-:W-:Y:S05]  /*0d90*/  BSYNC.RECONVERGENT B0 ;  /* 0x0000000000007941 */ /* 0x000fea0003800200 */
.L_x_193:
        /* <DEDUP_REMOVED lines=12> */
        .weak           $__internal_17_$__cuda_sm20_dblrcp_rn_slowpath_v3
        .type           $__internal_17_$__cuda_sm20_dblrcp_rn_slowpath_v3,@function
        .size           $__internal_17_$__cuda_sm20_dblrcp_rn_slowpath_v3,($__internal_18_$__cuda_sm3x_div_rn_noftz_f32_slowpath - $__internal_17_$__cuda_sm20_dblrcp_rn_slowpath_v3)
$__internal_17_$__cuda_sm20_dblrcp_rn_slowpath_v3:
        /* <DEDUP_REMOVED lines=24> */
.L_x_198:
        /* <DEDUP_REMOVED lines=10> */
.L_x_196:
[----:B------:R-:W-:Y:S01]  /*1080*/  LOP3.LUT R15, R13, 0x80000, RZ, 0xfc, !PT ;  /* 0x000800000d0f7812 */ /* 0x000fe200078efcff */
[----:B------:R-:W-:-:S07]  /*1090*/  IMAD.MOV.U32 R14, RZ, RZ, R12 ;  /* 0x000000ffff0e7224 */ /* 0x000fce00078e000c */
.L_x_197:
[----:B------:R-:W-:Y:S05]  /*10a0*/  BSYNC.RECONVERGENT B1 ;  /* 0x0000000000017941 */ /* 0x000fea0003800200 */
.L_x_195:
[----:B------:R-:W-:Y:S01]  /*10b0*/  MOV R12, R0 ;  /* 0x00000000000c7202 */ /* 0x000fe20000000f00 */
[----:B------:R-:W-:-:S04]  /*10c0*/  IMAD.MOV.U32 R13, RZ, RZ, 0x0 ;  /* 0x00000000ff0d7424 */ /* 0x000fc800078e00ff */
[----:B------:R-:W-:Y:S05]  /*10d0*/  RET.REL.NODEC R12 `(_Z7rfwd_vxPfS_S_S_S_fffS_ffiiiiiiS_) ;  /* 0xffffffec0cc87950 */ /* 0x000fea0003c3ffff */
        .weak           $__internal_18_$__cuda_sm3x_div_rn_noftz_f32_slowpath
        .type           $__internal_18_$__cuda_sm3x_div_rn_noftz_f32_slowpath,@function
        .size           $__internal_18_$__cuda_sm3x_div_rn_noftz_f32_slowpath,(.L_x_696 - $__internal_18_$__cuda_sm3x_div_rn_noftz_f32_slowpath)
$__internal_18_$__cuda_sm3x_div_rn_noftz_f32_slowpath:
        /* <DEDUP_REMOVED lines=23> */
.L_x_199:
        /* <DEDUP_REMOVED lines=49> */
.L_x_205:
[----:B------:R-:W-:-:S04]  /*1560*/  LOP3.LUT R0, R0, 0x80000000, RZ, 0xc0, !PT ;  /* 0x8000000000007812 */ /* 0x000fc800078ec0ff */
[----:B------:R-:W-:Y:S01]  /*1570*/  LOP3.LUT R0, R0, 0x7f800000, RZ, 0xfc, !PT ;  /* 0x7f80000000007812 */ /* 0x000fe200078efcff */
[----:B------:R-:W-:Y:S06]  /*1580*/  BRA `(.L_x_206) ;  /* 0x0000000000287947 */ /* 0x000fec0003800000 */
.L_x_204:
[----:B------:R-:W-:Y:S01]  /*1590*/  IMAD R0, R9, 0x800000, R0 ;  /* 0x0080000009007824 */ /* 0x000fe200078e0200 */
[----:B------:R-:W-:Y:S06]  /*15a0*/  BRA `(.L_x_206) ;  /* 0x0000000000207947 */ /* 0x000fec0003800000 */
.L_x_203:
[----:B------:R-:W-:-:S04]  /*15b0*/  LOP3.LUT R0, R9, 0x80000000, R8, 0x48, !PT ;  /* 0x8000000009007812 */ /* 0x000fc800078e4808 */
[----:B------:R-:W-:Y:S01]  /*15c0*/  LOP3.LUT R0, R0, 0x7f800000, RZ, 0xfc, !PT ;  /* 0x7f80000000007812 */ /* 0x000fe200078efcff */
[----:B------:R-:W-:Y:S06]  /*15d0*/  BRA `(.L_x_206) ;  /* 0x0000000000147947 */ /* 0x000fec0003800000 */
.L_x_202:
[----:B------:R-:W-:Y:S01]  /*15e0*/  LOP3.LUT R0, R9, 0x80000000, R8, 0x48, !PT ;  /* 0x8000000009007812 */ /* 0x000fe200078e4808 */
[----:B------:R-:W-:Y:S06]  /*15f0*/  BRA `(.L_x_206) ;  /* 0x00000000000c7947 */ /* 0x000fec0003800000 */
.L_x_201:
[----:B------:R-:W0:Y:S01]  /*1600*/  MUFU.RSQ R0, -QNAN ;  /* 0xffc0000000007908 */ /* 0x000e220000001400 */
[----:B------:R-:W-:Y:S05]  /*1610*/  BRA `(.L_x_206) ;  /* 0x0000000000047947 */ /* 0x000fea0003800000 */
.L_x_200:
[----:B------:R-:W-:-:S07]  /*1620*/  FADD.FTZ R0, R0, 1000 ;  /* 0x447a000000007421 */ /* 0x000fce0000010000 */
.L_x_206:
[----:B------:R-:W-:-:S04]  /*1630*/  HFMA2 R7, -RZ, RZ, 0, 0 ;  /* 0x00000000ff077431 */ /* 0x000fc800000001ff */
[----:B0-----:R-:W-:Y:S05]  /*1640*/  RET.REL.NODEC R6 `(_Z7rfwd_vxPfS_S_S_S_fffS_ffiiiiiiS_) ;  /* 0xffffffe8066c7950 */ /* 0x001fea0003c3ffff */
.L_x_207:
        /* <DEDUP_REMOVED lines=11> */
.L_x_696:


//--------------------- .text._Z17fwd_txxzzxzpp_newPfS_S_S_S_S_S_S_S_S_S_S_S_S_S_S_S_fffS_ffiiS_ --------------------------
	.section	.text._Z17fwd_txxzzxzpp_newPfS_S_S_S_S_S_S_S_S_S_S_S_S_S_S_S_fffS_ffiiS_,"ax",@progbits
	.align	128
        .global         _Z17fwd_txxzzxzpp_newPfS_S_S_S_S_S_S_S_S_S_S_S_S_S_S_S_fffS_ffiiS_
        .type           _Z17fwd_txxzzxzpp_newPfS_S_S_S_S_S_S_S_S_S_S_S_S_S_S_S_fffS_ffiiS_,@function
        .size           _Z17fwd_txxzzxzpp_newPfS_S_S_S_S_S_S_S_S_S_S_S_S_S_S_S_fffS_ffiiS_,(.L_x_698 - _Z17fwd_txxzzxzpp_newPfS_S_S_S_S_S_S_S_S_S_S_S_S_S_S_S_fffS_ffiiS_)
        .other          _Z17fwd_txxzzxzpp_newPfS_S_S_S_S_S_S_S_S_S_S_S_S_S_S_S_fffS_ffiiS_,@"STO_CUDA_ENTRY STV_DEFAULT"
_Z17fwd_txxzzxzpp_newPfS_S_S_S_S_S_S_S_S_S_S_S_S_S_S_S_fffS_ffiiS_:
.text._Z17fwd_txxzzxzpp_newPfS_S_S_S_S_S_S_S_S_S_S_S_S_S_S_S_fffS_ffiiS_:
        /* <DEDUP_REMOVED lines=174> */
[----:B-----5:R-:W-:Y:S05]  /*0ae0*/  CALL.REL.NOINC `($__internal_20_$__cuda_sm3x_div_rn_noftz_f32_slowpath) ;  /* 0x0000001000787944 */ /* 0x020fea0003c00000 */
.L_x_209:
[----:B------:R-:W-:Y:S05]  /*0af0*/  BSYNC.RECONVERGENT B0 ;  /* 0x0000000000007941 */ /* 0x000fea0003800200 */
.L_x_208:
        /* <DEDUP_REMOVED lines=18> */
[----:B-----5:R-:W-:Y:S05]  /*0c20*/  CALL.REL.NOINC `($__internal_20_$__cuda_sm3x_div_rn_noftz_f32_slowpath) ;  /* 0x0000001000287944 */ /* 0x020fea0003c00000 */
[----:B------:R-:W-:-:S07]  /*0c30*/  MOV R15, R19 ;  /* 0x00000013000f7202 */ /* 0x000fce0000000f00 */
.L_x_211:
[----:B------:R-:W-:Y:S05]  /*0c40*/  BSYNC.RECONVERGENT B0 ;  /* 0x0000000000007941 */ /* 0x000fea0003800200 */
.L_x_210:
        /* <DEDUP_REMOVED lines=18> */
[----:B-----5:R-:W-:Y:S05]  /*0d70*/  CALL.REL.NOINC `($__internal_20_$__cuda_sm3x_div_rn_noftz_f32_slowpath) ;  /* 0x0000000c00d47944 */ /* 0x020fea0003c00000 */
[----:B------:R-:W-:-:S07]  /*0d80*/  MOV R11, R19 ;  /* 0x00000013000b7202 */ /* 0x000fce0000000f00 */
.L_x_212:
        /* <DEDUP_REMOVED lines=18> */
[----:B------:R-:W-:Y:S05]  /*0eb0*/  CALL.REL.NOINC `($__internal_19_$__cuda_sm20_dblrcp_rn_slowpath_v3) ;  /* 0x0000000800e47944 */ /* 0x000fea0003c00000 */
.L_x_214:
[----:B------:R-:W-:Y:S05]  /*0ec0*/  BSYNC.RECONVERGENT B0 ;  /* 0x0000000000007941 */ /* 0x000fea0003800200 */
.L_x_213:
        /* <DEDUP_REMOVED lines=25> */
[----:B0-----:R-:W-:-:S08]  /*1060*/  DFMA R14, R20, R14, R16 ;  /* 0x0000000e140e722b */ /* 0x001fd00000000010 */
[----:B-1----:R-:W-:-:S08]  /*1070*/  DADD R18, R14, R18 ;  /* 0x000000000e127229 */ /* 0x002fd00000000012 */
        /* <DEDUP_REMOVED lines=20> */
[----:B--2---:R-:W-:-:S08]  /*11c0*/  DFMA R18, R20, R24, R18 ;  /* 0x000000181412722b */ /* 0x004fd00000000012 */
[----:B0-----:R-:W-:-:S08]  /*11d0*/  DADD R16, R18, R16 ;  /* 0x0000000012107229 */ /* 0x001fd00000000010 */
        /* <DEDUP_REMOVED lines=18> */
[----:B--2---:R-:W-:Y:S01]  /*1300*/  DFMA R18, R20, R18, R22 ;  /* 0x000000121412722b */ /* 0x004fe20000000016 */
[----:B------:R-:W-:Y:S01]  /*1310*/  IADD3 R26, P0, PT, R3, UR8, RZ ;  /* 0x00000008031a7c10 */ /* 0x000fe2000ff1e0ff */
[----:B------:R-:W-:Y:S06]  /*1320*/  LDS R22, [R8+0x430] ;  /* 0x0004300008167984 */ /* 0x000fec0000000800 */
[----:B---3--:R-:W-:-:S08]  /*1330*/  DADD R18, R18, R24 ;  /* 0x0000000012127229 */ /* 0x008fd00000000018 */
        /* <DEDUP_REMOVED lines=67> */
[----:B------:R-:W-:Y:S05]  /*1770*/  CALL.REL.NOINC `($__internal_20_$__cuda_sm3x_div_rn_noftz_f32_slowpath) ;  /* 0x0000000400547944 */ /* 0x000fea0003c00000 */
[----:B------:R-:W-:-:S07]  /*1780*/  MOV R17, R19 ;  /* 0x0000001300117202 */ /* 0x000fce0000000f00 */
.L_x_216:
[----:B------:R-:W-:Y:S05]  /*1790*/  BSYNC.RECONVERGENT B0 ;  /* 0x0000000000007941 */ /* 0x000fea0003800200 */
.L_x_215:
        /* <DEDUP_REMOVED lines=18> */
[----:B------:R-:W-:Y:S05]  /*18c0*/  CALL.REL.NOINC `($__internal_20_$__cuda_sm3x_div_rn_noftz_f32_slowpath) ;  /* 0x0000000400007944 */ /* 0x000fea0003c00000 */
.L_x_218:
[----:B------:R-:W-:Y:S05]  /*18d0*/  BSYNC.RECONVERGENT B0 ;  /* 0x0000000000007941 */ /* 0x000fea0003800200 */
.L_x_217:
        /* <DEDUP_REMOVED lines=18> */
[----:B0-----:R-:W-:-:S08]  /*1a00*/  DFMA R6, R20, R6, R8 ;  /* 0x000000061406722b */ /* 0x001fd00000000008 */
[----:B------:R-:W-:-:S10]  /*1a10*/  DMUL R6, R6, R12 ;  /* 0x0000000c06067228 */ /* 0x000fd40000000000 */
[----:B------:R-:W0:Y:S02]  /*1a20*/  F2F.F32.F64 R7, R6 ;  /* 0x0000000600077310 */ /* 0x000e240000301000 */
[----:B0-----:R-:W-:Y:S01]  /*1a30*/  STG.E desc[UR4][R2.64+0x18], R7 ;  /* 0x0000180702007986 */ /* 0x001fe2000c101904 */
[----:B------:R-:W-:Y:S05]  /*1a40*/  EXIT ;  /* 0x000000000000794d */ /* 0x000fea0003800000 */
        .weak           $__internal_19_$__cuda_sm20_dblrcp_rn_slowpath_v3
        .type           $__internal_19_$__cuda_sm20_dblrcp_rn_slowpath_v3,@function
        .size           $__internal_19_$__cuda_sm20_dblrcp_rn_slowpath_v3,($__internal_20_$__cuda_sm3x_div_rn_noftz_f32_slowpath - $__internal_19_$__cuda_sm20_dblrcp_rn_slowpath_v3)
$__internal_19_$__cuda_sm20_dblrcp_rn_slowpath_v3:
        /* <DEDUP_REMOVED lines=25> */
.L_x_222:
        /* <DEDUP_REMOVED lines=10> */
.L_x_220:
[----:B------:R-:W-:Y:S02]  /*1c80*/  LOP3.LUT R13, R11, 0x80000, RZ, 0xfc, !PT ;  /* 0x000800000b0d7812 */ /* 0x000fe400078efcff */
[----:B------:R-:W-:-:S07]  /*1c90*/  MOV R12, R10 ;  /* 0x0000000a000c7202 */ /* 0x000fce0000000f00 */
.L_x_221:
[----:B------:R-:W-:Y:S05]  /*1ca0*/  BSYNC.RECONVERGENT B1 ;  /* 0x0000000000017941 */ /* 0x000fea0003800200 */
.L_x_219:
[----:B------:R-:W-:-:S04]  /*1cb0*/  IMAD.MOV.U32 R21, RZ, RZ, 0x0 ;  /* 0x00000000ff157424 */ /* 0x000fc800078e00ff */
[----:B------:R-:W-:Y:S05]  /*1cc0*/  RET.REL.NODEC R20 `(_Z17fwd_txxzzxzpp_newPfS_S_S_S_S_S_S_S_S_S_S_S_S_S_S_S_fffS_ffiiS_) ;  /* 0xffffffe014cc7950 */ /* 0x000fea0003c3ffff */
        .weak           $__internal_20_$__cuda_sm3x_div_rn_noftz_f32_slowpath
        .type           $__internal_20_$__cuda_sm3x_div_rn_noftz_f32_slowpath,@function
        .size           $__internal_20_$__cuda_sm3x_div_rn_noftz_f32_slowpath,(.L_x_698 - $__internal_20_$__cuda_sm3x_div_rn_noftz_f32_slowpath)
$__internal_20_$__cuda_sm3x_div_rn_noftz_f32_slowpath:
        /* <DEDUP_REMOVED lines=35> */
.L_x_224:
        /* <DEDUP_REMOVED lines=51> */
.L_x_231:
[----:B------:R-:W-:-:S04]  /*2230*/  LOP3.LUT R15, R15, 0x80000000, RZ, 0xc0, !PT ;  /* 0x800000000f0f7812 */ /* 0x000fc800078ec0ff */
[----:B------:R-:W-:Y:S01]  /*2240*/  LOP3.LUT R15, R15, 0x7f800000, RZ, 0xfc, !PT ;  /* 0x7f8000000f0f7812 */ /* 0x000fe200078efcff */
[----:B------:R-:W-:Y:S06]  /*2250*/  BRA `(.L_x_232) ;  /* 0x0000000000047947 */ /* 0x000fec0003800000 */
.L_x_230:
[----:B------:R-:W-:-:S07]  /*2260*/  IMAD R15, R19, 0x800000, R15 ;  /* 0x00800000130f7824 */ /* 0x000fce00078e020f */
.L_x_232:
[----:B------:R-:W-:Y:S05]  /*2270*/  BSYNC.RECONVERGENT B2 ;  /* 0x0000000000027941 */ /* 0x000fea0003800200 */
.L_x_229:
[----:B------:R-:W-:Y:S05]  /*2280*/  BRA `(.L_x_233) ;  /* 0x0000000000207947 */ /* 0x000fea0003800000 */
.L_x_228:
[----:B------:R-:W-:-:S04]  /*2290*/  LOP3.LUT R14, R14, 0x80000000, R24, 0x48, !PT ;  /* 0x800000000e0e7812 */ /* 0x000fc800078e4818 */
[----:B------:R-:W-:Y:S01]  /*22a0*/  LOP3.LUT R15, R14, 0x7f800000, RZ, 0xfc, !PT ;  /* 0x7f8000000e0f7812 */ /* 0x000fe200078efcff */
[----:B------:R-:W-:Y:S06]  /*22b0*/  BRA `(.L_x_233) ;  /* 0x0000000000147947 */ /* 0x000fec0003800000 */
.L_x_227:
[----:B------:R-:W-:Y:S01]  /*22c0*/  LOP3.LUT R15, R14, 0x80000000, R24, 0x48, !PT ;  /* 0x800000000e0f7812 */ /* 0x000fe200078e4818 */
[----:B------:R-:W-:Y:S06]  /*22d0*/  BRA `(.L_x_233) ;  /* 0x00000000000c7947 */ /* 0x000fec0003800000 */
.L_x_226:
[----:B------:R-:W0:Y:S01]  /*22e0*/  MUFU.RSQ R15, -QNAN ;  /* 0xffc00000000f7908 */ /* 0x000e220000001400 */
[----:B------:R-:W-:Y:S05]  /*22f0*/  BRA `(.L_x_233) ;  /* 0x0000000000047947 */ /* 0x000fea0003800000 */
.L_x_225:
[----:B------:R-:W-:-:S07]  /*2300*/  FADD.FTZ R15, R15, R14 ;  /* 0x0000000e0f0f7221 */ /* 0x000fce0000010000 */
.L_x_233:
[----:B------:R-:W-:Y:S05]  /*2310*/  BSYNC.RECONVERGENT B1 ;  /* 0x0000000000017941 */ /* 0x000fea0003800200 */
.L_x_223:
[----:B0-----:R-:W-:Y:S01]  /*2320*/  MOV R19, R15 ;  /* 0x0000000f00137202 */ /* 0x001fe20000000f00 */
[----:B------:R-:W-:Y:S01]  /*2330*/  HFMA2 R15, -RZ, RZ, 0, 0 ;  /* 0x00000000ff0f7431 */ /* 0x000fe200000001ff */
[----:B------:R-:W-:-:S04]  /*2340*/  MOV R14, R17 ;  /* 0x00000011000e7202 */ /* 0x000fc80000000f00 */
[----:B------:R-:W-:Y:S05]  /*2350*/  RET.REL.NODEC R14 `(_Z17fwd_txxzzxzpp_newPfS_S_S_S_S_S_S_S_S_S_S_S_S_S_S_S_fffS_ffiiS_) ;  /* 0xffffffdc0e287950 */ /* 0x000fea0003c3ffff */
.L_x_234:
        /* <DEDUP_REMOVED lines=10> */
.L_x_698:


//--------------------- .text._Z13fwd_txxzzxzppPfS_S_S_S_S_S_S_S_S_S_S_S_fS_ffiiS_ --------------------------
	.section	.text._Z13fwd_txxzzxzppPfS_S_S_S_S_S_S_S_S_S_S_S_fS_ffiiS_,"ax",@progbits
	.align	128
        .global         _Z13fwd_txxzzxzppPfS_S_S_S_S_S_S_S_S_S_S_S_fS_ffiiS_
        .type           _Z13fwd_txxzzxzppPfS_S_S_S_S_S_S_S_S_S_S_S_fS_ffiiS_,@function
        .size           _Z13fwd_txxzzxzppPfS_S_S_S_S_S_S_S_S_S_S_S_fS_ffiiS_,(.L_x_700 - _Z13fwd_txxzzxzppPfS_S_S_S_S_S_S_S_S_S_S_S_fS_ffiiS_)
        .other          _Z13fwd_txxzzxzppPfS_S_S_S_S_S_S_S_S_S_S_S_fS_ffiiS_,@"STO_CUDA_ENTRY STV_DEFAULT"
_Z13fwd_txxzzxzppPfS_S_S_S_S_S_S_S_S_S_S_S_fS_ffiiS_:
.text._Z13fwd_txxzzxzppPfS_S_S_S_S_S_S_S_S_S_S_S_fS_ffiiS_:
        /* <DEDUP_REMOVED lines=13> */
[----:B------:R-:W-:Y:S02]  /*00d0*/  IADD3 R5, PT, PT, R4, 0x1340, RZ ;  /* 0x0000134004057810 */ /* 0x000fe40007ffe0ff */
[C---:B---3--:R-:W-:Y:S01]  /*00e0*/  LEA R7, R9.reuse, R6, 0x2 ;  /* 0x0000000609077211 */ /* 0x048fe200078e10ff */
[----:B------:R-:W-:Y:S01]  /*00f0*/  IMAD R4, R9, -0x4, R8 ;  /* 0xfffffffc09047824 */ /* 0x000fe200078e0208 */
[----:B------:R-:W-:Y:S01]  /*0100*/  LEA R13, R13, R5, 0x18 ;  /* 0x000000050d0d7211 */ /* 0x000fe200078ec0ff */
[----:B------:R-:W-:Y:S02]  /*0110*/  IMAD R5, R9, -0x4, R6 ;  /* 0xfffffffc09057824 */ /* 0x000fe400078e0206 */
[----:B----4-:R-:W-:Y:S01]  /*0120*/  IMAD R6, R11, UR5, R0 ;  /* 0x000000050b067c24 */ /* 0x010fe2000f8e0200 */
[----:B------:R2:W-:Y:S01]  /*0130*/  STS [R7+0x438], RZ ;  /* 0x000438ff07007388 */ /* 0x0005e20000000800 */
[----:B-1----:R-:W-:-:S02]  /*0140*/  IMAD R11, R14, UR4, R9 ;  /* 0x000000040e0b7c24 */ /* 0x002fc4000f8e0209 */
[C-C-:B------:R-:W-:Y:S01]  /*0150*/  IMAD R12, R0.reuse, 0xb0, R13.reuse ;  /* 0x000000b0000c7824 */ /* 0x140fe200078e020d */
[----:B------:R2:W-:Y:S01]  /*0160*/  STS [R7], RZ ;  /* 0x000000ff07007388 */ /* 0x0005e20000000800 */
[----:B------:R-:W-:Y:S02]  /*0170*/  IMAD R14, R0, -0xb0, R13 ;  /* 0xffffff50000e7824 */ /* 0x000fe400078e020d */
[C---:B------:R-:W-:Y:S01]  /*0180*/  IMAD R10, R9.reuse, 0x4, R8 ;  /* 0x00000004090a7824 */ /* 0x040fe200078e0208 */
[C---:B------:R-:W-:Y:S01]  /*0190*/  LEA R8, R9.reuse, R12, 0x2 ;  /* 0x0000000c09087211 */ /* 0x040fe200078e10ff */
[----:B------:R2:W-:Y:S01]  /*01a0*/  STS [R4+0x133c], RZ ;  /* 0x00133cff04007388 */ /* 0x0005e20000000800 */
[----:B0-----:R-:W-:Y:S01]  /*01b0*/  ISETP.GE.AND P0, PT, R6, R3, PT ;  /* 0x000000030600720c */ /* 0x001fe20003f06270 */
[----:B------:R-:W-:Y:S02]  /*01c0*/  IMAD R12, R9, -0x4, R12 ;  /* 0xfffffffc090c7824 */ /* 0x000fe400078e020c */
[----:B------:R2:W-:Y:S01]  /*01d0*/  STS [R5+0xac], RZ ;  /* 0x0000acff05007388 */ /* 0x0005e20000000800 */
[----:B------:R-:W-:Y:S01]  /*01e0*/  ISETP.GE.OR P0, PT, R11, R2, P0 ;  /* 0x000000020b00720c */ /* 0x000fe20000706670 */
[C---:B------:R-:W-:Y:S01]  /*01f0*/  IMAD R2, R9.reuse, -0x4, R14 ;  /* 0xfffffffc09027824 */ /* 0x040fe200078e020e */
        /* <DEDUP_REMOVED lines=10> */
[----:B------:R-:W1:Y:S01]  /*02a0*/  LDCU.128 UR8, c[0x0][0x3c0] ;  /* 0x00007800ff0877ac */ /* 0x000e620008000c00 */
[----:B------:R-:W-:Y:S01]  /*02b0*/  ISETP.GT.U32.AND P1, PT, R0, 0x5, PT ;  /* 0x000000050000780c */ /* 0x000fe20003f24070 */
[----:B------:R-:W-:-:S04]  /*02c0*/  VIADD R3, R3, 0xc ;  /* 0x0000000c03037836 */ /* 0x000fc80000000000 */
[----:B------:R-:W-:Y:S01]  /*02d0*/  BAR.SYNC.DEFER_BLOCKING 0x0 ;  /* 0x0000000000007b1d */ /* 0x000fe20000010000 */
[----:B------:R-:W-:Y:S01]  /*02e0*/  ISETP.GT.U32.AND P0, PT, R9, 0x5, PT ;  /* 0x000000050900780c */ /* 0x000fe20003f04070 */
[----:B------:R-:W-:-:S06]  /*02f0*/  IMAD R9, R3, R2, RZ ;  /* 0x0000000203097224 */ /* 0x000fcc00078e02ff */
[----:B------:R-:W2:Y:S01]  /*0300*/  LDC.64 R14, c[0x0][0x3c8] ;  /* 0x0000f200ff0e7b82 */ /* 0x000ea20000000a00 */
[----:B------:R-:W3:Y:S01]  /*0310*/  LDCU.64 UR6, c[0x0][0x358] ;  /* 0x00006b00ff0677ac */ /* 0x000ee20008000a00 */
[C---:B------:R-:W-:Y:S01]  /*0320*/  IADD3 R2, P2, PT, R6.reuse, R9, RZ ;  /* 0x0000000906027210 */ /* 0x040fe20007f5e0ff */
[----:B------:R-:W-:-:S03]  /*0330*/  @!P1 IMAD.IADD R11, R6, 0x1, R9 ;  /* 0x00000001060b9824 */ /* 0x000fc600078e0209 */
[----:B------:R-:W-:Y:S01]  /*0340*/  LEA.HI.X.SX32 R13, R9, RZ, 0x1, P2 ;  /* 0x000000ff090d7211 */ /* 0x000fe200010f0eff */
[----:B------:R-:W4:Y:S01]  /*0350*/  LDCU.64 UR4, c[0x0][0x408] ;  /* 0x00008100ff0477ac */ /* 0x000f220008000a00 */
[----:B------:R-:W4:Y:S01]  /*0360*/  LDC.64 R22, c[0x0][0x3c0] ;  /* 0x0000f000ff167b82 */ /* 0x000f220000000a00 */
[----:B------:R-:W-:Y:S02]  /*0370*/  SHF.L.U32 R0, R2, 0x2, RZ ;  /* 0x0000000202007819 */ /* 0x000fe400000006ff */
[----:B------:R-:W-:Y:S01]  /*0380*/  @!P0 IADD3 R6, PT, PT, R6, R9, RZ ;  /* 0x0000000906068210 */ /* 0x000fe20007ffe0ff */
[----:B------:R-:W4:Y:S01]  /*0390*/  LDCU.64 UR12, c[0x0][0x3e0] ;  /* 0x00007c00ff0c77ac */ /* 0x000f220008000a00 */
[----:B------:R-:W-:Y:S01]  /*03a0*/  SHF.L.U64.HI R2, R2, 0x2, R13 ;  /* 0x0000000202027819 */ /* 0x000fe2000001020d */
[----:B0-----:R-:W-:Y:S01]  /*03b0*/  @!P1 IMAD.WIDE R16, R11, 0x4, R4 ;  /* 0x000000040b109825 */ /* 0x001fe200078e0204 */
[C---:B-1----:R-:W-:Y:S01]  /*03c0*/  IADD3 R12, P2, PT, R0.reuse, UR8, RZ ;  /* 0x00000008000c7c10 */ /* 0x042fe2000ff5e0ff */
[----:B------:R-:W0:Y:S01]  /*03d0*/  LDC.64 R26, c[0x0][0x3c8] ;  /* 0x0000f200ff1a7b82 */ /* 0x000e220000000a00 */
[----:B------:R-:W-:Y:S01]  /*03e0*/  IADD3 R10, P3, PT, R0, UR10, RZ ;  /* 0x0000000a000a7c10 */ /* 0x000fe2000ff7e0ff */
[C---:B------:R-:W-:Y:S01]  /*03f0*/  @!P0 IMAD R4, R3.reuse, -0x6, R6 ;  /* 0xfffffffa03048824 */ /* 0x040fe200078e0206 */
[----:B------:R-:W-:Y:S01]  /*0400*/  IADD3.X R13, PT, PT, R2, UR9, RZ, P2, !PT ;  /* 0x00000009020d7c10 */ /* 0x000fe200097fe4ff */
[----:B---3--:R-:W3:Y:S01]  /*0410*/  @!P1 LDG.E R6, desc[UR6][R16.64] ;  /* 0x0000000610069981 */ /* 0x008ee2000c1e1900 */
[----:B------:R-:W-:Y:S01]  /*0420*/  @!P0 SHF.L.U32 R25, R3, 0x5, RZ ;  /* 0x0000000503198819 */ /* 0x000fe200000006ff */
[----:B------:R-:W-:-:S02]  /*0430*/  @!P0 VIADD R3, R4, 0x6 ;  /* 0x0000000604038836 */ /* 0x000fc40000000000 */
[----:B--2---:R-:W-:Y:S01]  /*0440*/  @!P1 IMAD.WIDE R14, R11, 0x4, R14 ;  /* 0x000000040b0e9825 */ /* 0x004fe200078e020e */
[----:B------:R-:W-:Y:S01]  /*0450*/  IADD3.X R11, PT, PT, R2, UR11, RZ, P3, !PT ;  /* 0x0000000b020b7c10 */ /* 0x000fe20009ffe4ff */
[----:B------:R-:W2:Y:S01]  /*0460*/  LDG.E R18, desc[UR6][R12.64+0x18] ;  /* 0x000018060c127981 */ /* 0x000ea2000c1e1900 */
[----:B------:R-:W1:Y:S01]  /*0470*/  LDCU.128 UR8, c[0x0][0x3d0] ;  /* 0x00007a00ff0877ac */ /* 0x000e620008000c00 */
[----:B------:R-:W-:Y:S02]  /*0480*/  @!P0 IMAD.WIDE R4, R25, 0x4, R12 ;  /* 0x0000000419048825 */ /* 0x000fe400078e020c */
[----:B------:R-:W3:Y:S02]  /*0490*/  LDG.E R19, desc[UR6][R10.64+0x18] ;  /* 0x000018060a137981 */ /* 0x000ee4000c1e1900 */
[----:B----4-:R-:W-:Y:S02]  /*04a0*/  @!P0 IMAD.WIDE R22, R3, 0x4, R22 ;  /* 0x0000000403168825 */ /* 0x010fe400078e0216 */
[----:B------:R1:W4:Y:S02]  /*04b0*/  @!P1 LDG.E R20, desc[UR6][R12.64+0x58] ;  /* 0x000058060c149981 */ /* 0x000324000c1e1900 */
[----:B------:R-:W-:-:S02]  /*04c0*/  @!P0 IMAD.WIDE R24, R25, 0x4, R10 ;  /* 0x0000000419188825 */ /* 0x000fc400078e020a */
[----:B------:R1:W4:Y:S02]  /*04d0*/  @!P1 LDG.E R9, desc[UR6][R14.64] ;  /* 0x000000060e099981 */ /* 0x000324000c1e1900 */
[----:B0-----:R-:W-:Y:S02]  /*04e0*/  @!P0 IMAD.WIDE R26, R3, 0x4, R26 ;  /* 0x00000004031a8825 */ /* 0x001fe400078e021a */
[----:B------:R-:W4:Y:S04]  /*04f0*/  @!P1 LDG.E R21, desc[UR6][R10.64+0x58] ;  /* 0x000058060a159981 */ /* 0x000f28000c1e1900 */
[----:B------:R0:W4:Y:S04]  /*0500*/  @!P0 LDG.E R28, desc[UR6][R4.64+0x18] ;  /* 0x00001806041c8981 */ /* 0x000128000c1e1900 */
[----:B------:R-:W4:Y:S04]  /*0510*/  @!P0 LDG.E R22, desc[UR6][R22.64] ;  /* 0x0000000616168981 */ /* 0x000f28000c1e1900 */
[----:B------:R-:W4:Y:S04]  /*0520*/  @!P0 LDG.E R25, desc[UR6][R24.64+0x18] ;  /* 0x0000180618198981 */ /* 0x000f28000c1e1900 */
[----:B------:R-:W4:Y:S01]  /*0530*/  @!P0 LDG.E R27, desc[UR6][R26.64] ;  /* 0x000000061a1b8981 */ /* 0x000f22000c1e1900 */
[----:B-1----:R-:W-:-:S02]  /*0540*/  IADD3 R12, P3, PT, R0, UR8, RZ ;  /* 0x00000008000c7c10 */ /* 0x002fc4000ff7e0ff */
[----:B------:R-:W-:Y:S02]  /*0550*/  IADD3 R14, P4, PT, R0, UR10, RZ ;  /* 0x0000000a000e7c10 */ /* 0x000fe4000ff9e0ff */
[----:B------:R-:W-:Y:S02]  /*0560*/  IADD3.X R13, PT, PT, R2, UR9, RZ, P3, !PT ;  /* 0x00000009020d7c10 */ /* 0x000fe40009ffe4ff */
[C---:B------:R-:W-:Y:S02]  /*0570*/  IADD3 R16, P2, PT, R0.reuse, UR4, RZ ;  /* 0x0000000400107c10 */ /* 0x040fe4000ff5e0ff */
[----:B0-----:R-:W-:Y:S01]  /*0580*/  IADD3 R4, P3, PT, R0, UR12, RZ ;  /* 0x0000000c00047c10 */ /* 0x001fe2000ff7e0ff */
[----:B------:R-:W4:Y:S01]  /*0590*/  LDG.E R12, desc[UR6][R12.64+0x18] ;  /* 0x000018060c0c7981 */ /* 0x000f22000c1e1900 */
[C---:B------:R-:W-:Y:S02]  /*05a0*/  IADD3.X R15, PT, PT, R2.reuse, UR11, RZ, P4, !PT ;  /* 0x0000000b020f7c10 */ /* 0x040fe4000a7fe4ff */
[----:B------:R-:W-:-:S02]  /*05b0*/  IADD3.X R17, PT, PT, R2, UR5, RZ, P2, !PT ;  /* 0x0000000502117c10 */ /* 0x000fc400097fe4ff */
[----:B------:R-:W-:Y:S01]  /*05c0*/  IADD3.X R5, PT, PT, R2, UR13, RZ, P3, !PT ;  /* 0x0000000d02057c10 */ /* 0x000fe20009ffe4ff */
[----:B------:R-:W4:Y:S01]  /*05d0*/  LDG.E R14, desc[UR6][R14.64+0x18] ;  /* 0x000018060e0e7981 */ /* 0x000f22000c1e1900 */
[----:B------:R-:W0:Y:S03]  /*05e0*/  LDC.64 R10, c[0x0][0x3f0] ;  /* 0x0000fc00ff0a7b82 */ /* 0x000e260000000a00 */
[----:B------:R1:W5:Y:S04]  /*05f0*/  LDG.E R3, desc[UR6][R16.64+0x18] ;  /* 0x0000180610037981 */ /* 0x000368000c1e1900 */
[----:B------:R1:W5:Y:S04]  /*0600*/  LDG.E R23, desc[UR6][R4.64+0x18] ;  /* 0x0000180604177981 */ /* 0x000368000c1e1900 */
[----:B--2---:R-:W-:Y:S04]  /*0610*/  STS [R7+0x438], R18 ;  /* 0x0004381207007388 */ /* 0x004fe80000000800 */
[----:B---3--:R-:W-:Y:S04]  /*0620*/  STS [R8+0x438], R19 ;  /* 0x0004381308007388 */ /* 0x008fe80000000800 */
[----:B------:R2:W-:Y:S04]  /*0630*/  @!P1 STS [R7+0x18], R6 ;  /* 0x0000180607009388 */ /* 0x0005e80000000800 */
[----:B----4-:R-:W-:Y:S04]  /*0640*/  @!P1 STS [R7+0xf38], R20 ;  /* 0x000f381407009388 */ /* 0x010fe80000000800 */
[----:B------:R3:W-:Y:S04]  /*0650*/  @!P1 STS [R8+0x18], R9 ;  /* 0x0000180908009388 */ /* 0x0007e80000000800 */
[----:B------:R4:W-:Y:S04]  /*0660*/  @!P1 STS [R8+0xf38], R21 ;  /* 0x000f381508009388 */ /* 0x0009e80000000800 */
[----:B------:R-:W-:Y:S04]  /*0670*/  @!P0 STS [R7+0x4b8], R28 ;  /* 0x0004b81c07008388 */ /* 0x000fe80000000800 */
[----:B------:R-:W-:Y:S04]  /*0680*/  @!P0 STS [R7+0x420], R22 ;  /* 0x0004201607008388 */ /* 0x000fe80000000800 */
[----:B------:R-:W-:Y:S04]  /*0690*/  @!P0 STS [R8+0x4b8], R25 ;  /* 0x0004b81908008388 */ /* 0x000fe80000000800 */
[----:B------:R-:W-:Y:S01]  /*06a0*/  @!P0 STS [R8+0x420], R27 ;  /* 0x0004201b08008388 */ /* 0x000fe20000000800 */
[----:B------:R-:W-:Y:S06]  /*06b0*/  BAR.SYNC.DEFER_BLOCKING 0x0 ;  /* 0x0000000000007b1d */ /* 0x000fec0000010000 */
[----:B0-----:R-:W4:Y:S04]  /*06c0*/  LDG.E R24, desc[UR6][R10.64+0x8] ;  /* 0x000008060a187981 */ /* 0x001f28000c1e1900 */
[----:B------:R-:W4:Y:S04]  /*06d0*/  LDG.E R17, desc[UR6][R10.64+0x4] ;  /* 0x000004060a117981 */ /* 0x000f28000c1e1900 */
[----:B------:R-:W4:Y:S04]  /*06e0*/  LDG.E R13, desc[UR6][R10.64+0xc] ;  /* 0x00000c060a0d7981 */ /* 0x000f28000c1e1900 */
[----:B--2---:R-:W2:Y:S04]  /*06f0*/  LDG.E R6, desc[UR6][R10.64+0x10] ;  /* 0x000010060a067981 */ /* 0x004ea8000c1e1900 */
[----:B---3--:R-:W3:Y:S04]  /*0700*/  LDG.E R9, desc[UR6][R10.64+0x14] ;  /* 0x000014060a097981 */ /* 0x008ee8000c1e1900 */
[----:B----4-:R0:W4:Y:S04]  /*0710*/  LDG.E R21, desc[UR6][R10.64+0x18] ;  /* 0x000018060a157981 */ /* 0x010128000c1e1900 */
[----:B------:R-:W-:Y:S04]  /*0720*/  LDS R18, [R7+0x440] ;  /* 0x0004400007127984 */ /* 0x000fe80000000800 */
[----:B------:R-:W0:Y:S04]  /*0730*/  LDS R29, [R7+0x434] ;  /* 0x00043400071d7984 */ /* 0x000e280000000800 */
[----:B------:R-:W-:Y:S04]  /*0740*/  LDS R20, [R8+0x4e8] ;  /* 0x0004e80008147984 */ /* 0x000fe80000000800 */
[----:B------:R-:W0:Y:S04]  /*0750*/  LDS R27, [R8+0x2d8] ;  /* 0x0002d800081b7984 */ /* 0x000e280000000800 */
[----:B-1----:R-:W-:Y:S04]  /*0760*/  LDS R16, [R7+0x444] ;  /* 0x0004440007107984 */ /* 0x002fe80000000800 */
[----:B------:R-:W-:Y:S04]  /*0770*/  LDS R15, [R7+0x430] ;  /* 0x00043000070f7984 */ /* 0x000fe80000000800 */
[----:B------:R-:W-:Y:S04]  /*0780*/  LDS R22, [R7+0x43c] ;  /* 0x00043c0007167984 */ /* 0x000fe80000000800 */
[----:B------:R-:W1:Y:S04]  /*0790*/  LDS R5, [R7+0x438] ;  /* 0x0004380007057984 */ /* 0x000e680000000800 */
[----:B------:R-:W-:Y:S04]  /*07a0*/  LDS R4, [R8+0x438] ;  /* 0x0004380008047984 */ /* 0x000fe80000000800 */
[----:B------:R-:W1:Y:S04]  /*07b0*/  LDS R19, [R8+0x388] ;  /* 0x0003880008137984 */ /* 0x000e680000000800 */
[----:B------:R-:W-:Y:S01]  /*07c0*/  LDS R25, [R8+0x228] ;  /* 0x0002280008197984 */ /* 0x000fe20000000800 */
[----:B0-----:R-:W-:-:S03]  /*07d0*/  FADD R29, R18, -R29 ;  /* 0x8000001d121d7221 */ /* 0x001fc60000000000 */
[----:B------:R-:W-:Y:S04]  /*07e0*/  LDS R10, [R7+0x448] ;  /* 0x00044800070a7984 */ /* 0x000fe80000000800 */
[----:B------:R-:W0:Y:S01]  /*07f0*/  LDS R18, [R8+0x598] ;  /* 0x0005980008127984 */ /* 0x000e220000000800 */
[----:B------:R-:W-:-:S03]  /*0800*/  FADD R27, R20, -R27 ;  /* 0x8000001b141b7221 */ /* 0x000fc60000000000 */
[----:B------:R-:W0:Y:S01]  /*0810*/  LDS R11, [R7+0x42c] ;  /* 0x00042c00070b7984 */ /* 0x000e220000000800 */
[----:B-1----:R-:W-:Y:S01]  /*0820*/  FADD R22, R22, -R5 ;  /* 0x8000000516167221 */ /* 0x002fe20000000000 */
[----:B------:R-:W-:Y:S01]  /*0830*/  FADD R19, R4, -R19 ;  /* 0x8000001304137221 */ /* 0x000fe20000000000 */
[C---:B------:R-:W-:Y:S01]  /*0840*/  FMUL R26, R24.reuse, R29 ;  /* 0x0000001d181a7220 */ /* 0x040fe20000400000 */
[----:B------:R-:W-:Y:S01]  /*0850*/  FMUL R20, R24, R27 ;  /* 0x0000001b18147220 */ /* 0x000fe20000400000 */
[----:B------:R-:W-:Y:S01]  /*0860*/  FADD R24, R16, -R15 ;  /* 0x8000000f10187221 */ /* 0x000fe20000000000 */
[----:B------:R-:W-:Y:S04]  /*0870*/  LDS R27, [R8+0x18] ;  /* 0x00001800081b7984 */ /* 0x000fe80000000800 */
[----:B------:R-:W-:Y:S04]  /*0880*/  LDS R16, [R8+0x648] ;  /* 0x0006480008107984 */ /* 0x000fe80000000800 */
[----:B------:R-:W1:Y:S01]  /*0890*/  LDS R15, [R8+0x178] ;  /* 0x00017800080f7984 */ /* 0x000e620000000800 */
[C---:B------:R-:W-:Y:S01]  /*08a0*/  FFMA R22, R17.reuse, R22, R26 ;  /* 0x0000001611167223 */ /* 0x040fe2000000001a */
[----:B------:R-:W-:-:S02]  /*08b0*/  FFMA R26, R17, R19, R20 ;  /* 0x00000013111a7223 */ /* 0x000fc40000000014 */
[----:B------:R-:W-:Y:S01]  /*08c0*/  LDS R19, [R7+0x44c] ;  /* 0x00044c0007137984 */ /* 0x000fe20000000800 */
[C---:B------:R-:W-:Y:S01]  /*08d0*/  FFMA R17, R13.reuse, R24, R22 ;  /* 0x000000180d117223 */ /* 0x040fe20000000016 */
[----:B0-----:R-:W-:Y:S02]  /*08e0*/  FADD R22, R18, -R25 ;  /* 0x8000001912167221 */ /* 0x001fe40000000000 */
[----:B------:R-:W0:Y:S04]  /*08f0*/  LDS R20, [R7+0x428] ;  /* 0x0004280007147984 */ /* 0x000e280000000800 */
[----:B------:R-:W-:Y:S04]  /*0900*/  LDS R18, [R8+0x6f8] ;  /* 0x0006f80008127984 */ /* 0x000fe80000000800 */
[----:B------:R-:W3:Y:S01]  /*0910*/  LDS R25, [R8+0xc8] ;  /* 0x0000c80008197984 */ /* 0x000ee20000000800 */
[----:B------:R-:W-:Y:S01]  /*0920*/  FADD R24, R10, -R11 ;  /* 0x8000000b0a187221 */ /* 0x000fe20000000000 */
[----:B------:R-:W-:-:S02]  /*0930*/  FFMA R13, R13, R22, R26 ;  /* 0x000000160d0d7223 */ /* 0x000fc4000000001a */
[----:B------:R-:W-:Y:S04]  /*0940*/  LDS R10, [R7+0x450] ;  /* 0x00045000070a7984 */ /* 0x000fe80000000800 */
[----:B------:R-:W4:Y:S04]  /*0950*/  LDS R11, [R7+0x424] ;  /* 0x00042400070b7984 */ /* 0x000f280000000800 */
[----:B------:R-:W4:Y:S01]  /*0960*/  LDS R22, [R8+0x7a8] ;  /* 0x0007a80008167984 */ /* 0x000f220000000800 */
[----:B-1----:R-:W-:Y:S02]  /*0970*/  FADD R26, R16, -R15 ;  /* 0x8000000f101a7221 */ /* 0x002fe40000000000 */
[----:B------:R-:W1:Y:S01]  /*0980*/  LDC R15, c[0x0][0x3e8] ;  /* 0x0000fa00ff0f7b82 */ /* 0x000e620000000800 */
[C---:B--2---:R-:W-:Y:S01]  /*0990*/  FFMA R16, R6.reuse, R24, R17 ;  /* 0x0000001806107223 */ /* 0x044fe20000000011 */
[----:B------:R-:W-:Y:S01]  /*09a0*/  FFMA R24, R6, R26, R13 ;  /* 0x0000001a06187223 */ /* 0x000fe2000000000d */
[----:B------:R-:W-:Y:S01]  /*09b0*/  HFMA2 R13, -RZ, RZ, 0.81396484375, 0.000785350799560546875 ;  /* 0x3a83126fff0d7431 */ /* 0x000fe200000001ff */
[----:B------:R-:W-:Y:S01]  /*09c0*/  MOV R6, 0x447a0000 ;  /* 0x447a000000067802 */ /* 0x000fe20000000f00 */
[----:B0-----:R-:W-:-:S04]  /*09d0*/  FADD R19, R19, -R20 ;  /* 0x8000001413137221 */ /* 0x001fc80000000000 */
[----:B------:R-:W-:Y:S01]  /*09e0*/  FFMA R6, R13, -R6, 1 ;  /* 0x3f8000000d067423 */ /* 0x000fe20000000806 */
[----:B---3--:R-:W-:-:S03]  /*09f0*/  FADD R25, R18, -R25 ;  /* 0x8000001912197221 */ /* 0x008fc60000000000 */
[----:B------:R-:W-:Y:S01]  /*0a00*/  FFMA R6, R6, R13, 0.0010000000474974513054 ;  /* 0x3a83126f06067423 */ /* 0x000fe2000000000d */
[----:B-1----:R-:W0:Y:S01]  /*0a10*/  FCHK P0, R15, 1000 ;  /* 0x447a00000f007902 */ /* 0x002e220000000000 */
[C---:B------:R-:W-:Y:S01]  /*0a20*/  FFMA R16, R9.reuse, R19, R16 ;  /* 0x0000001309107223 */ /* 0x040fe20000000010 */
[----:B------:R-:W-:Y:S01]  /*0a30*/  FFMA R24, R9, R25, R24 ;  /* 0x0000001909187223 */ /* 0x000fe20000000018 */
[----:B------:R-:W-:Y:S01]  /*0a40*/  FFMA R9, R6, R15, RZ ;  /* 0x0000000f06097223 */ /* 0x000fe200000000ff */
[----:B----4-:R-:W-:Y:S01]  /*0a50*/  FADD R10, R10, -R11 ;  /* 0x8000000b0a0a7221 */ /* 0x010fe20000000000 */
[----:B------:R-:W-:Y:S02]  /*0a60*/  FADD R27, R22, -R27 ;  /* 0x8000001b161b7221 */ /* 0x000fe40000000000 */
[----:B------:R-:W-:Y:S01]  /*0a70*/  FFMA R11, R9, -1000, R15 ;  /* 0xc47a0000090b7823 */ /* 0x000fe2000000000f */
[C---:B------:R-:W-:Y:S01]  /*0a80*/  FFMA R22, R21.reuse, R10, R16 ;  /* 0x0000000a15167223 */ /* 0x040fe20000000010 */
[----:B------:R-:W-:Y:S01]  /*0a90*/  FFMA R21, R21, R27, R24 ;  /* 0x0000001b15157223 */ /* 0x000fe20000000018 */
[----:B------:R-:W-:Y:S01]  /*0aa0*/  FMUL R20, R12, R12 ;  /* 0x0000000c0c147220 */ /* 0x000fe20000400000 */
[----:B------:R-:W-:Y:S01]  /*0ab0*/  FFMA R10, R6, R11, R9 ;  /* 0x0000000b060a7223 */ /* 0x000fe20000000009 */
[----:B------:R-:W-:Y:S01]  /*0ac0*/  FMUL R6, R14, R14 ;  /* 0x0000000e0e067220 */ /* 0x000fe20000400000 */
[----:B0-----:R-:W-:Y:S06]  /*0ad0*/  @!P0 BRA `(.L_x_235) ;  /* 0x00000000000c8947 */ /* 0x001fec0003800000 */
[----:B------:R-:W-:-:S07]  /*0ae0*/  MOV R10, 0xb00 ;  /* 0x00000b00000a7802 */ /* 0x000fce0000000f00 */
[----:B-----5:R-:W-:Y:S05]  /*0af0*/  CALL.REL.NOINC `($__internal_22_$__cuda_sm3x_div_rn_noftz_f32_slowpath) ;  /* 0x0000000800fc7944 */ /* 0x020fea0003c00000 */
[----:B------:R-:W-:-:S07]  /*0b00*/  IMAD.MOV.U32 R10, RZ, RZ, R9 ;  /* 0x000000ffff0a7224 */ /* 0x000fce00078e0009 */
.L_x_235:
[----:B-----5:R-:W-:Y:S01]  /*0b10*/  FMUL R16, R23, R10 ;  /* 0x0000000a17107220 */ /* 0x020fe20000400000 */
[----:B------:R-:W-:Y:S01]  /*0b20*/  MOV R12, 0x0 ;  /* 0x00000000000c7802 */ /* 0x000fe20000000f00 */
[----:B------:R-:W-:Y:S01]  /*0b30*/  BSSY.RECONVERGENT B0, `(.L_x_236) ;  /* 0x0000011000007945 */ /* 0x000fe20003800200 */
[----:B------:R-:W-:-:S03]  /*0b40*/  MOV R13, 0x3ff00000 ;  /* 0x3ff00000000d7802 */ /* 0x000fc60000000f00 */
        /* <DEDUP_REMOVED lines=14> */
[----:B------:R-:W-:Y:S05]  /*0c30*/  CALL.REL.NOINC `($__internal_21_$__cuda_sm20_dblrcp_rn_slowpath_v3) ;  /* 0x0000000400fc7944 */ /* 0x000fea0003c00000 */
.L_x_237:
[----:B------:R-:W-:Y:S05]  /*0c40*/  BSYNC.RECONVERGENT B0 ;  /* 0x0000000000007941 */ /* 0x000fea0003800200 */
.L_x_236:
[----:B------:R-:W0:Y:S01]  /*0c50*/  LDCU.128 UR8, c[0x0][0x390] ;  /* 0x00007200ff0877ac */ /* 0x000e220008000c00 */
[----:B------:R-:W1:Y:S01]  /*0c60*/  LDCU.64 UR4, c[0x0][0x3f8] ;  /* 0x00007f00ff0477ac */ /* 0x000e620008000a00 */
[----:B------:R-:W-:Y:S01]  /*0c70*/  FMUL R9, R20, R3 ;  /* 0x0000000314097220 */ /* 0x000fe20000400000 */
[----:B------:R-:W-:Y:S01]  /*0c80*/  FADD R13, R6, R6 ;  /* 0x00000006060d7221 */ /* 0x000fe20000000000 */
[----:B------:R-:W2:Y:S01]  /*0c90*/  LDCU.128 UR12, c[0x0][0x3a0] ;  /* 0x00007400ff0c77ac */ /* 0x000ea20008000c00 */
[----:B0-----:R-:W-:-:S04]  /*0ca0*/  IADD3 R18, P0, PT, R0, UR10, RZ ;  /* 0x0000000a00127c10 */ /* 0x001fc8000ff1e0ff */
[----:B------:R-:W-:-:S05]  /*0cb0*/  IADD3.X R19, PT, PT, R2, UR11, RZ, P0, !PT ;  /* 0x0000000b02137c10 */ /* 0x000fca00087fe4ff */
[----:B------:R0:W3:Y:S01]  /*0cc0*/  LDG.E R23, desc[UR6][R18.64+0x18] ;  /* 0x0000180612177981 */ /* 0x0000e2000c1e1900 */
[----:B------:R-:W-:Y:S01]  /*0cd0*/  FMUL R12, R22, R9 ;  /* 0x00000009160c7220 */ /* 0x000fe20000400000 */
[----:B------:R-:W-:-:S03]  /*0ce0*/  FADD R20, R20, -R13 ;  /* 0x8000000d14147221 */ /* 0x000fc60000000000 */
[----:B-1----:R-:W-:Y:S01]  /*0cf0*/  FMUL R12, R12, UR4 ;  /* 0x000000040c0c7c20 */ /* 0x002fe20008400000 */
[----:B------:R-:W-:-:S04]  /*0d00*/  FMUL R20, R3, R20 ;  /* 0x0000001403147220 */ /* 0x000fc80000400000 */
[----:B------:R-:W-:Y:S01]  /*0d10*/  FMUL R24, R21, R20 ;  /* 0x0000001415187220 */ /* 0x000fe20000400000 */
[----:B------:R-:W-:Y:S01]  /*0d20*/  F2F.F64.F32 R12, R12 ;  /* 0x0000000c000c7310 */ /* 0x000fe20000201800 */
[----:B0-----:R-:W-:Y:S01]  /*0d30*/  MOV R18, 0x0 ;  /* 0x0000000000127802 */ /* 0x001fe20000000f00 */
[----:B------:R-:W-:Y:S02]  /*0d40*/  IMAD.MOV.U32 R19, RZ, RZ, 0x3ff00000 ;  /* 0x3ff00000ff137424 */ /* 0x000fe400078e00ff */
[----:B------:R-:W-:-:S04]  /*0d50*/  FMUL R26, R24, UR5 ;  /* 0x00000005181a7c20 */ /* 0x000fc80008400000 */
[----:B------:R-:W-:Y:S01]  /*0d60*/  DFMA R18, R16, -0.5, R18 ;  /* 0xbfe000001012782b */ /* 0x000fe20000000012 */
[----:B------:R-:W-:Y:S08]  /*0d70*/  F2F.F64.F32 R16, R26 ;  /* 0x0000001a00107310 */ /* 0x000ff00000201800 */
[----:B---3--:R-:W0:Y:S02]  /*0d80*/  F2F.F64.F32 R14, R23 ;  /* 0x00000017000e7310 */ /* 0x008e240000201800 */
[----:B0-----:R-:W-:-:S08]  /*0d90*/  DFMA R14, R18, R14, R12 ;  /* 0x0000000e120e722b */ /* 0x001fd0000000000c */
[----:B------:R-:W-:Y:S01]  /*0da0*/  DADD R14, R14, R16 ;  /* 0x000000000e0e7229 */ /* 0x000fe20000000010 */
[----:B--2---:R-:W-:-:S04]  /*0db0*/  IADD3 R16, P1, PT, R0, UR14, RZ ;  /* 0x0000000e00107c10 */ /* 0x004fc8000ff3e0ff */
[----:B------:R-:W-:-:S03]  /*0dc0*/  IADD3.X R17, PT, PT, R2, UR15, RZ, P1, !PT ;  /* 0x0000000f02117c10 */ /* 0x000fc60008ffe4ff */
[----:B------:R-:W-:Y:S01]  /*0dd0*/  DMUL R24, R14, R10 ;  /* 0x0000000a0e187228 */ /* 0x000fe20000000000 */
[----:B------:R-:W-:-:S05]  /*0de0*/  IADD3 R14, P0, PT, R0, UR8, RZ ;  /* 0x00000008000e7c10 */ /* 0x000fca000ff1e0ff */
[----:B------:R-:W0:Y:S01]  /*0df0*/  F2F.F32.F64 R27, R24 ;  /* 0x00000018001b7310 */ /* 0x000e220000301000 */
[----:B------:R-:W-:Y:S01]  /*0e00*/  IADD3.X R15, PT, PT, R2, UR9, RZ, P0, !PT ;  /* 0x00000009020f7c10 */ /* 0x000fe200087fe4ff */
[----:B------:R-:W-:Y:S01]  /*0e10*/  FMUL R20, R22, R20 ;  /* 0x0000001416147220 */ /* 0x000fe20000400000 */
[----:B------:R-:W-:Y:S01]  /*0e20*/  FMUL R9, R21, R9 ;  /* 0x0000000915097220 */ /* 0x000fe20000400000 */
[----:B------:R-:W1:Y:S02]  /*0e30*/  LDCU.128 UR8, c[0x0][0x380] ;  /* 0x00007000ff0877ac */ /* 0x000e640008000c00 */
[----:B0-----:R0:W-:Y:S04]  /*0e40*/  STG.E desc[UR6][R14.64+0x18], R27 ;  /* 0x0000181b0e007986 */ /* 0x0011e8000c101906 */
[----:B------:R1:W2:Y:S01]  /*0e50*/  LDG.E R26, desc[UR6][R16.64+0x18] ;  /* 0x00001806101a7981 */ /* 0x0002a2000c1e1900 */
[----:B------:R-:W-:Y:S01]  /*0e60*/  FMUL R28, R20, UR4 ;  /* 0x00000004141c7c20 */ /* 0x000fe20008400000 */
[----:B------:R-:W-:-:S03]  /*0e70*/  FMUL R9, R9, UR5 ;  /* 0x0000000509097c20 */ /* 0x000fc60008400000 */
[----:B------:R3:W-:Y:S01]  /*0e80*/  F2F.F64.F32 R22, R28 ;  /* 0x0000001c00167310 */ /* 0x0007e20000201800 */
[C---:B0-----:R-:W-:Y:S02]  /*0e90*/  IADD3 R14, P0, PT, R0.reuse, UR12, RZ ;  /* 0x0000000c000e7c10 */ /* 0x041fe4000ff1e0ff */
[----:B-1----:R-:W-:Y:S02]  /*0ea0*/  IADD3 R16, P1, PT, R0, UR10, RZ ;  /* 0x0000000a00107c10 */ /* 0x002fe4000ff3e0ff */
[----:B------:R-:W-:-:S03]  /*0eb0*/  IADD3.X R15, PT, PT, R2, UR13, RZ, P0, !PT ;  /* 0x0000000d020f7c10 */ /* 0x000fc600087fe4ff */
[----:B------:R-:W-:Y:S01]  /*0ec0*/  F2F.F64.F32 R20, R9 ;  /* 0x0000000900147310 */ /* 0x000fe20000201800 */
[----:B------:R-:W-:Y:S01]  /*0ed0*/  IADD3.X R17, PT, PT, R2, UR11, RZ, P1, !PT ;  /* 0x0000000b02117c10 */ /* 0x000fe20008ffe4ff */
[----:B---3--:R-:W-:Y:S06]  /*0ee0*/  LDS R28, [R7+0x388] ;  /* 0x00038800071c7984 */ /* 0x008fec0000000800 */
[----:B--2---:R-:W0:Y:S02]  /*0ef0*/  F2F.F64.F32 R24, R26 ;  /* 0x0000001a00187310 */ /* 0x004e240000201800 */
[----:B0-----:R-:W-:-:S08]  /*0f00*/  DFMA R22, R18, R24, R22 ;  /* 0x000000181216722b */ /* 0x001fd00000000016 */
[----:B------:R-:W-:-:S08]  /*0f10*/  DADD R22, R22, R20 ;  /* 0x0000000016167229 */ /* 0x000fd00000000014 */
[----:B------:R-:W-:-:S10]  /*0f20*/  DMUL R22, R22, R10 ;  /* 0x0000000a16167228 */ /* 0x000fd40000000000 */
[----:B------:R-:W0:Y:S02]  /*0f30*/  F2F.F32.F64 R23, R22 ;  /* 0x0000001600177310 */ /* 0x000e240000301000 */
[----:B0-----:R0:W-:Y:S04]  /*0f40*/  STG.E desc[UR6][R14.64+0x18], R23 ;  /* 0x000018170e007986 */ /* 0x0011e8000c101906 */
[----:B------:R-:W2:Y:S01]  /*0f50*/  LDG.E R16, desc[UR6][R16.64+0x18] ;  /* 0x0000180610107981 */ /* 0x000ea2000c1e1900 */
[----:B------:R-:W-:-:S03]  /*0f60*/  IADD3 R26, P0, PT, R0, UR8, RZ ;  /* 0x00000008001a7c10 */ /* 0x000fc6000ff1e0ff */
[----:B------:R-:W1:Y:S01]  /*0f70*/  LDS R23, [R8+0x434] ;  /* 0x0004340008177984 */ /* 0x000e620000000800 */
[----:B------:R-:W-:Y:S01]  /*0f80*/  IADD3.X R27, PT, PT, R2, UR9, RZ, P0, !PT ;  /* 0x00000009021b7c10 */ /* 0x000fe200087fe4ff */
[----:B------:R-:W0:Y:S02]  /*0f90*/  LDCU.128 UR8, c[0x0][0x3b0] ;  /* 0x00007600ff0877ac */ /* 0x000e240008000c00 */
[----:B0-----:R-:W-:-:S04]  /*0fa0*/  IADD3 R14, P0, PT, R0, UR10, RZ ;  /* 0x0000000a000e7c10 */ /* 0x001fc8000ff1e0ff */
[----:B------:R-:W-:Y:S01]  /*0fb0*/  IADD3.X R15, PT, PT, R2, UR11, RZ, P0, !PT ;  /* 0x0000000b020f7c10 */ /* 0x000fe200087fe4ff */
[----:B--2---:R-:W0:Y:S02]  /*0fc0*/  F2F.F64.F32 R24, R16 ;  /* 0x0000001000187310 */ /* 0x004e240000201800 */
[----:B0-----:R-:W-:Y:S01]  /*0fd0*/  DFMA R24, R18, R24, R12 ;  /* 0x000000181218722b */ /* 0x001fe2000000000c */
[----:B------:R-:W0:Y:S07]  /*0fe0*/  LDC.64 R12, c[0x0][0x3f0] ;  /* 0x0000fc00ff0c7b82 */ /* 0x000e2e0000000a00 */
[----:B------:R-:W-:-:S08]  /*0ff0*/  DADD R24, R20, R24 ;  /* 0x0000000014187229 */ /* 0x000fd00000000018 */
[----:B------:R-:W-:-:S10]  /*1000*/  DMUL R24, R24, R10 ;  /* 0x0000000a18187228 */ /* 0x000fd40000000000 */
[----:B------:R2:W3:Y:S02]  /*1010*/  F2F.F32.F64 R25, R24 ;  /* 0x0000001800197310 */ /* 0x0004e40000301000 */
[----:B--2---:R-:W2:Y:S04]  /*1020*/  LDS R24, [R7+0x4e8] ;  /* 0x0004e80007187984 */ /* 0x004ea80000000800 */
[----:B---3--:R-:W-:Y:S04]  /*1030*/  STG.E desc[UR6][R26.64+0x18], R25 ;  /* 0x000018191a007986 */ /* 0x008fe8000c101906 */
[----:B0-----:R-:W3:Y:S04]  /*1040*/  LDG.E R22, desc[UR6][R12.64+0x8] ;  /* 0x000008060c167981 */ /* 0x001ee8000c1e1900 */
[----:B------:R-:W4:Y:S04]  /*1050*/  LDG.E R21, desc[UR6][R12.64+0x4] ;  /* 0x000004060c157981 */ /* 0x000f28000c1e1900 */
[----:B------:R-:W5:Y:S04]  /*1060*/  LDG.E R17, desc[UR6][R12.64+0xc] ;  /* 0x00000c060c117981 */ /* 0x000f68000c1e1900 */
[----:B------:R-:W5:Y:S04]  /*1070*/  LDG.E R9, desc[UR6][R12.64+0x10] ;  /* 0x000010060c097981 */ /* 0x000f68000c1e1900 */
[----:B------:R-:W5:Y:S04]  /*1080*/  LDG.E R16, desc[UR6][R12.64+0x14] ;  /* 0x000014060c107981 */ /* 0x000f68000c1e1900 */
[----:B------:R0:W5:Y:S04]  /*1090*/  LDG.E R20, desc[UR6][R12.64+0x18] ;  /* 0x000018060c147981 */ /* 0x000168000c1e1900 */
[----:B------:R0:W5:Y:S01]  /*10a0*/  LDG.E R14, desc[UR6][R14.64+0x18] ;  /* 0x000018060e0e7981 */ /* 0x000162000c1e1900 */
[----:B-1----:R-:W-:Y:S01]  /*10b0*/  FADD R4, R4, -R23 ;  /* 0x8000001704047221 */ /* 0x002fe20000000000 */
[----:B------:R-:W-:Y:S01]  /*10c0*/  FMUL R3, R6, R3 ;  /* 0x0000000306037220 */ /* 0x000fe20000400000 */
[----:B------:R-:W-:Y:S01]  /*10d0*/  IADD3 R6, P0, PT, R0, UR8, RZ ;  /* 0x0000000800067c10 */ /* 0x000fe2000ff1e0ff */
[----:B------:R-:W-:Y:S01]  /*10e0*/  LDS R25, [R8+0x43c] ;  /* 0x00043c0008197984 */ /* 0x000fe20000000800 */
[----:B--2---:R-:W-:-:S03]  /*10f0*/  FADD R24, -R5, R24 ;  /* 0x0000001805187221 */ /* 0x004fc60000000100 */
[----:B------:R-:W1:Y:S04]  /*1100*/  LDS R26, [R8+0x430] ;  /* 0x00043000081a7984 */ /* 0x000e680000000800 */
[----:B------:R-:W2:Y:S04]  /*1110*/  LDS R27, [R7+0x598] ;  /* 0x00059800071b7984 */ /* 0x000ea80000000800 */
[----:B0-----:R-:W-:Y:S04]  /*1120*/  LDS R13, [R7+0x2d8] ;  /* 0x0002d800070d7984 */ /* 0x001fe80000000800 */
[----:B------:R-:W-:Y:S04]  /*1130*/  LDS R15, [R8+0x440] ;  /* 0x00044000080f7984 */ /* 0x000fe80000000800 */
[----:B------:R-:W-:Y:S04]  /*1140*/  LDS R5, [R7+0x6f8] ;  /* 0x0006f80007057984 */ /* 0x000fe80000000800 */
[----:B------:R-:W-:Y:S01]  /*1150*/  LDS R23, [R8+0x428] ;  /* 0x0004280008177984 */ /* 0x000fe20000000800 */
[----:B-1----:R-:W-:-:S03]  /*1160*/  FADD R25, R25, -R26 ;  /* 0x8000001a19197221 */ /* 0x002fc60000000000 */
[----:B------:R-:W0:Y:S01]  /*1170*/  LDS R26, [R7+0x648] ;  /* 0x00064800071a7984 */ /* 0x000e220000000800 */
[----:B--2---:R-:W-:-:S03]  /*1180*/  FADD R27, R27, -R28 ;  /* 0x8000001c1b1b7221 */ /* 0x004fc60000000000 */
[----:B------:R-:W1:Y:S01]  /*1190*/  LDS R28, [R8+0x42c] ;  /* 0x00042c00081c7984 */ /* 0x000e620000000800 */
[----:B0-----:R-:W-:-:S03]  /*11a0*/  FADD R13, R26, -R13 ;  /* 0x8000000d1a0d7221 */ /* 0x001fc60000000000 */
[----:B------:R-:W-:Y:S01]  /*11b0*/  LDS R26, [R8+0x448] ;  /* 0x00044800081a7984 */ /* 0x000fe20000000800 */
[----:B-1----:R-:W-:-:S03]  /*11c0*/  FADD R15, R15, -R28 ;  /* 0x8000001c0f0f7221 */ /* 0x002fc60000000000 */
[----:B------:R-:W-:Y:S01]  /*11d0*/  LDS R28, [R8+0x420] ;  /* 0x00042000081c7984 */ /* 0x000fe20000000800 */
[C---:B---3--:R-:W-:Y:S01]  /*11e0*/  FMUL R12, R22.reuse, R25 ;  /* 0x00000019160c7220 */ /* 0x048fe20000400000 */
[----:B------:R-:W-:-:S03]  /*11f0*/  FMUL R22, R22, R27 ;  /* 0x0000001b16167220 */ /* 0x000fc60000400000 */
[C---:B----4-:R-:W-:Y:S01]  /*1200*/  FFMA R12, R21.reuse, R4, R12 ;  /* 0x00000004150c7223 */ /* 0x050fe2000000000c */
[----:B------:R-:W-:Y:S01]  /*1210*/  FFMA R24, R21, R24, R22 ;  /* 0x0000001815187223 */ /* 0x000fe20000000016 */
[----:B------:R-:W0:Y:S02]  /*1220*/  LDS R4, [R7+0x228] ;  /* 0x0002280007047984 */ /* 0x000e240000000800 */
[C---:B-----5:R-:W-:Y:S01]  /*1230*/  FFMA R12, R17.reuse, R15, R12 ;  /* 0x0000000f110c7223 */ /* 0x060fe2000000000c */
[----:B------:R-:W-:Y:S01]  /*1240*/  FFMA R24, R17, R13, R24 ;  /* 0x0000000d11187223 */ /* 0x000fe20000000018 */
[----:B------:R-:W1:Y:S04]  /*1250*/  LDS R21, [R8+0x444] ;  /* 0x0004440008157984 */ /* 0x000e680000000800 */
[----:B------:R-:W-:Y:S04]  /*1260*/  LDS R22, [R7+0x7a8] ;  /* 0x0007a80007167984 */ /* 0x000fe80000000800 */
[----:B------:R-:W2:Y:S04]  /*1270*/  LDS R13, [R7+0x178] ;  /* 0x00017800070d7984 */ /* 0x000ea80000000800 */
[----:B------:R-:W3:Y:S04]  /*1280*/  LDS R15, [R8+0x424] ;  /* 0x00042400080f7984 */ /* 0x000ee80000000800 */
[----:B------:R-:W4:Y:S01]  /*1290*/  LDS R17, [R8+0x44c] ;  /* 0x00044c0008117984 */ /* 0x000f220000000800 */
[----:B0-----:R-:W-:-:S03]  /*12a0*/  FADD R25, R5, -R4 ;  /* 0x8000000405197221 */ /* 0x001fc60000000000 */
[----:B------:R-:W-:Y:S01]  /*12b0*/  LDS R4, [R7+0x858] ;  /* 0x0008580007047984 */ /* 0x000fe20000000800 */
[----:B-1----:R-:W-:Y:S01]  /*12c0*/  FADD R21, R21, -R23 ;  /* 0x8000001715157221 */ /* 0x002fe20000000000 */
[C---:B------:R-:W-:Y:S02]  /*12d0*/  FFMA R25, R9.reuse, R25, R24 ;  /* 0x0000001909197223 */ /* 0x040fe40000000018 */
[----:B------:R0:W1:Y:S01]  /*12e0*/  LDS R5, [R7+0xc8] ;  /* 0x0000c80007057984 */ /* 0x0000620000000800 */
[----:B------:R-:W-:Y:S01]  /*12f0*/  FFMA R21, R9, R21, R12 ;  /* 0x0000001509157223 */ /* 0x000fe2000000000c */
[----:B--2---:R-:W-:Y:S01]  /*1300*/  FADD R13, R22, -R13 ;  /* 0x8000000d160d7221 */ /* 0x004fe20000000000 */
[----:B0-----:R-:W-:Y:S01]  /*1310*/  IADD3.X R7, PT, PT, R2, UR9, RZ, P0, !PT ;  /* 0x0000000902077c10 */ /* 0x001fe200087fe4ff */
[----:B---3--:R-:W-:Y:S02]  /*1320*/  FADD R26, R26, -R15 ;  /* 0x8000000f1a1a7221 */ /* 0x008fe40000000000 */
[C---:B------:R-:W-:Y:S01]  /*1330*/  FFMA R13, R16.reuse, R13, R25 ;  /* 0x0000000d100d7223 */ /* 0x040fe20000000019 */
[----:B------:R-:W-:Y:S01]  /*1340*/  F2F.F64.F32 R14, R14 ;  /* 0x0000000e000e7310 */ /* 0x000fe20000201800 */
[----:B----4-:R-:W-:Y:S01]  /*1350*/  FADD R28, R17, -R28 ;  /* 0x8000001c111c7221 */ /* 0x010fe20000000000 */
[----:B------:R-:W-:-:S04]  /*1360*/  FFMA R21, R16, R26, R21 ;  /* 0x0000001a10157223 */ /* 0x000fc80000000015 */
[----:B------:R-:W-:Y:S01]  /*1370*/  FFMA R21, R20, R28, R21 ;  /* 0x0000001c14157223 */ /* 0x000fe20000000015 */
[----:B-1----:R-:W-:-:S04]  /*1380*/  FADD R4, R4, -R5 ;  /* 0x8000000504047221 */ /* 0x002fc80000000000 */
[----:B------:R-:W-:-:S04]  /*1390*/  FFMA R4, R20, R4, R13 ;  /* 0x0000000414047223 */ /* 0x000fc8000000000d */
[----:B------:R-:W-:-:S04]  /*13a0*/  FMUL R4, R4, UR5 ;  /* 0x0000000504047c20 */ /* 0x000fc80008400000 */
[----:B------:R-:W-:-:S04]  /*13b0*/  FFMA R4, R21, UR4, R4 ;  /* 0x0000000415047c23 */ /* 0x000fc80008000004 */
[----:B------:R-:W-:-:S04]  /*13c0*/  FMUL R3, R3, R4 ;  /* 0x0000000403037220 */ /* 0x000fc80000400000 */
[----:B------:R-:W0:Y:S02]  /*13d0*/  F2F.F64.F32 R4, R3 ;  /* 0x0000000300047310 */ /* 0x000e240000201800 */
[----:B0-----:R-:W-:-:S08]  /*13e0*/  DFMA R4, R18, R14, R4 ;  /* 0x0000000e1204722b */ /* 0x001fd00000000004 */
[----:B------:R-:W-:-:S10]  /*13f0*/  DMUL R4, R4, R10 ;  /* 0x0000000a04047228 */ /* 0x000fd40000000000 */
[----:B------:R-:W0:Y:S02]  /*1400*/  F2F.F32.F64 R5, R4 ;  /* 0x0000000400057310 */ /* 0x000e240000301000 */
[----:B0-----:R-:W-:Y:S01]  /*1410*/  STG.E desc[UR6][R6.64+0x18], R5 ;  /* 0x0000180506007986 */ /* 0x001fe2000c101906 */
[----:B------:R-:W-:Y:S05]  /*1420*/  EXIT ;  /* 0x000000000000794d */ /* 0x000fea0003800000 */
        .weak           $__internal_21_$__cuda_sm20_dblrcp_rn_slowpath_v3
        .type           $__internal_21_$__cuda_sm20_dblrcp_rn_slowpath_v3,@function
        .size           $__internal_21_$__cuda_sm20_dblrcp_rn_slowpath_v3,($__internal_22_$__cuda_sm3x_div_rn_noftz_f32_slowpath - $__internal_21_$__cuda_sm20_dblrcp_rn_slowpath_v3)
$__internal_21_$__cuda_sm20_dblrcp_rn_slowpath_v3:
        /* <DEDUP_REMOVED lines=27> */
.L_x_241:
        /* <DEDUP_REMOVED lines=10> */
.L_x_239:
[----:B------:R-:W-:Y:S02]  /*1680*/  LOP3.LUT R13, R11, 0x80000, RZ, 0xfc, !PT ;  /* 0x000800000b0d7812 */ /* 0x000fe400078efcff */
[----:B------:R-:W-:-:S07]  /*1690*/  MOV R12, R10 ;  /* 0x0000000a000c7202 */ /* 0x000fce0000000f00 */
.L_x_240:
[----:B------:R-:W-:Y:S05]  /*16a0*/  BSYNC.RECONVERGENT B1 ;  /* 0x0000000000017941 */ /* 0x000fea0003800200 */
.L_x_238:
[----:B------:R-:W-:Y:S02]  /*16b0*/  HFMA2 R25, -RZ, RZ, 0, 0 ;  /* 0x00000000ff197431 */ /* 0x000fe400000001ff */
[----:B------:R-:W-:Y:S01]  /*16c0*/  IMAD.MOV.U32 R10, RZ, RZ, R12 ;  /* 0x000000ffff0a7224 */ /* 0x000fe200078e000c */
[----:B------:R-:W-:Y:S01]  /*16d0*/  MOV R11, R13 ;  /* 0x0000000d000b7202 */ /* 0x000fe20000000f00 */
[----:B------:R-:W-:Y:S06]  /*16e0*/  RET.REL.NODEC R24 `(_Z13fwd_txxzzxzppPfS_S_S_S_S_S_S_S_S_S_S_S_fS_ffiiS_) ;  /* 0xffffffe818447950 */ /* 0x000fec0003c3ffff */
        .weak           $__internal_22_$__cuda_sm3x_div_rn_noftz_f32_slowpath
        .type           $__internal_22_$__cuda_sm3x_div_rn_noftz_f32_slowpath,@function
        .size           $__internal_22_$__cuda_sm3x_div_rn_noftz_f32_slowpath,(.L_x_700 - $__internal_22_$__cuda_sm3x_div_rn_noftz_f32_slowpath)
$__internal_22_$__cuda_sm3x_div_rn_noftz_f32_slowpath:
        /* <DEDUP_REMOVED lines=20> */
[----:B------:R-:W-:Y:S01]  /*1830*/  @P0 MOV R11, RZ ;  /* 0x000000ff000b0202 */ /* 0x000fe20000000f00 */
[----:B------:R-:W-:Y:S01]  /*1840*/  @!P0 FFMA R13, R9, 1.84467440737095516160e+19, RZ ;  /* 0x5f800000090d8823 */ /* 0x000fe200000000ff */
[----:B------:R-:W-:-:S07]  /*1850*/  @!P0 MOV R11, 0xffffffc0 ;  /* 0xffffffc0000b8802 */ /* 0x000fce0000000f00 */
.L_x_242:
        /* <DEDUP_REMOVED lines=49> */
.L_x_248:
[----:B------:R-:W-:-:S04]  /*1b70*/  LOP3.LUT R9, R9, 0x80000000, RZ, 0xc0, !PT ;  /* 0x8000000009097812 */ /* 0x000fc800078ec0ff */
[----:B------:R-:W-:Y:S01]  /*1b80*/  LOP3.LUT R9, R9, 0x7f800000, RZ, 0xfc, !PT ;  /* 0x7f80000009097812 */ /* 0x000fe200078efcff */
[----:B------:R-:W-:Y:S06]  /*1b90*/  BRA `(.L_x_249) ;  /* 0x0000000000287947 */ /* 0x000fec0003800000 */
.L_x_247:
[----:B------:R-:W-:Y:S01]  /*1ba0*/  LEA R9, R14, R9, 0x17 ;  /* 0x000000090e097211 */ /* 0x000fe200078eb8ff */
[----:B------:R-:W-:Y:S06]  /*1bb0*/  BRA `(.L_x_249) ;  /* 0x0000000000207947 */ /* 0x000fec0003800000 */
.L_x_246:
[----:B------:R-:W-:-:S04]  /*1bc0*/  LOP3.LUT R9, R14, 0x80000000, R13, 0x48, !PT ;  /* 0x800000000e097812 */ /* 0x000fc800078e480d */
[----:B------:R-:W-:Y:S01]  /*1bd0*/  LOP3.LUT R9, R9, 0x7f800000, RZ, 0xfc, !PT ;  /* 0x7f80000009097812 */ /* 0x000fe200078efcff */
[----:B------:R-:W-:Y:S06]  /*1be0*/  BRA `(.L_x_249) ;  /* 0x0000000000147947 */ /* 0x000fec0003800000 */
.L_x_245:
[----:B------:R-:W-:Y:S01]  /*1bf0*/  LOP3.LUT R9, R14, 0x80000000, R13, 0x48, !PT ;  /* 0x800000000e097812 */ /* 0x000fe200078e480d */
[----:B------:R-:W-:Y:S06]  /*1c00*/  BRA `(.L_x_249) ;  /* 0x00000000000c7947 */ /* 0x000fec0003800000 */
.L_x_244:
[----:B------:R-:W0:Y:S01]  /*1c10*/  MUFU.RSQ R9, -QNAN ;  /* 0xffc0000000097908 */ /* 0x000e220000001400 */
[----:B------:R-:W-:Y:S05]  /*1c20*/  BRA `(.L_x_249) ;  /* 0x0000000000047947 */ /* 0x000fea0003800000 */
.L_x_243:
[----:B------:R-:W-:-:S07]  /*1c30*/  FADD.FTZ R9, R9, 1000 ;  /* 0x447a000009097421 */ /* 0x000fce0000010000 */
.L_x_249:
[----:B------:R-:W-:-:S04]  /*1c40*/  HFMA2 R11, -RZ, RZ, 0, 0 ;  /* 0x00000000ff0b7431 */ /* 0x000fc800000001ff */
[----:B0-----:R-:W-:Y:S05]  /*1c50*/  RET.REL.NODEC R10 `(_Z13fwd_txxzzxzppPfS_S_S_S_S_S_S_S_S_S_S_S_fS_ffiiS_) ;  /* 0xffffffe00ae87950 */ /* 0x001fea0003c3ffff */
.L_x_250:
        /* <DEDUP_REMOVED lines=10> */
.L_x_700:


//--------------------- .text._Z5vp_vsPfS_S_S_S_S_ii --------------------------
	.section	.text._Z5vp_vsPfS_S_S_S_S_ii,"ax",@progbits
	.align	128
        .global         _Z5vp_vsPfS_S_S_S_S_ii
        .type           _Z5vp_vsPfS_S_S_S_S_ii,@function
        .size           _Z5vp_vsPfS_S_S_S_S_ii,(.L_x_767 - _Z5vp_vsPfS_S_S_S_S_ii)
        .other          _Z5vp_vsPfS_S_S_S_S_ii,@"STO_CUDA_ENTRY STV_DEFAULT"
_Z5vp_vsPfS_S_S_S_S_ii:
.text._Z5vp_vsPfS_S_S_S_S_ii:
        /* <DEDUP_REMOVED lines=13> */
[----:B------:R-:W-:Y:S01]  /*00d0*/  UIADD3 UR4, UPT, UPT, UR7, 0xc, URZ ;  /* 0x0000000c07047890 */ /* 0x000fe2000fffe0ff */
[----:B------:R-:W-:Y:S01]  /*00e0*/  VIADD R0, R0, 0x6 ;  /* 0x0000000600007836 */ /* 0x000fe20000000000 */
[----:B------:R-:W0:Y:S01]  /*00f0*/  LDCU.128 UR12, c[0x0][0x390] ;  /* 0x00007200ff0c77ac */ /* 0x000e220008000c00 */
[----:B------:R-:W1:Y:S03]  /*0100*/  LDCU.128 UR8, c[0x0][0x380] ;  /* 0x00007000ff0877ac */ /* 0x000e660008000c00 */
[----:B------:R-:W-:Y:S01]  /*0110*/  IMAD R3, R0, UR4, RZ ;  /* 0x0000000400037c24 */ /* 0x000fe2000f8e02ff */
[----:B------:R-:W2:Y:S04]  /*0120*/  LDCU.128 UR16, c[0x0][0x3a0] ;  /* 0x00007400ff1077ac */ /* 0x000ea80008000c00 */
[----:B------:R-:W-:Y:S01]  /*0130*/  IADD3 R2, P0, PT, R2, R3, RZ ;  /* 0x0000000302027210 */ /* 0x000fe20007f1e0ff */
[----:B------:R-:W3:Y:S03]  /*0140*/  LDCU.64 UR4, c[0x0][0x358] ;  /* 0x00006b00ff0477ac */ /* 0x000ee60008000a00 */
[----:B------:R-:W-:Y:S01]  /*0150*/  LEA.HI.X.SX32 R3, R3, RZ, 0x1, P0 ;  /* 0x000000ff03037211 */ /* 0x000fe200000f0eff */
[----:B------:R-:W-:-:S03]  /*0160*/  IMAD.SHL.U32 R0, R2, 0x4, RZ ;  /* 0x0000000402007824 */ /* 0x000fc600078e00ff */
[----:B------:R-:W-:Y:S02]  /*0170*/  SHF.L.U64.HI R12, R2, 0x2, R3 ;  /* 0x00000002020c7819 */ /* 0x000fe40000010203 */
[C---:B0-----:R-:W-:Y:S02]  /*0180*/  IADD3 R4, P1, PT, R0.reuse, UR12, RZ ;  /* 0x0000000c00047c10 */ /* 0x041fe4000ff3e0ff */
[----:B-1----:R-:W-:Y:S02]  /*0190*/  IADD3 R2, P0, PT, R0, UR8, RZ ;  /* 0x0000000800027c10 */ /* 0x002fe4000ff1e0ff */
[C---:B------:R-:W-:Y:S02]  /*01a0*/  IADD3.X R5, PT, PT, R12.reuse, UR13, RZ, P1, !PT ;  /* 0x0000000d0c057c10 */ /* 0x040fe40008ffe4ff */
[----:B------:R-:W-:-:S04]  /*01b0*/  IADD3.X R3, PT, PT, R12, UR9, RZ, P0, !PT ;  /* 0x000000090c037c10 */ /* 0x000fc800087fe4ff */
[----:B---3--:R-:W3:Y:S04]  /*01c0*/  LDG.E R5, desc[UR4][R4.64+0x18] ;  /* 0x0000180404057981 */ /* 0x008ee8000c1e1900 */
[----:B------:R-:W3:Y:S01]  /*01d0*/  LDG.E R2, desc[UR4][R2.64+0x18] ;  /* 0x0000180402027981 */ /* 0x000ee2000c1e1900 */
[C---:B--2---:R-:W-:Y:S02]  /*01e0*/  IADD3 R6, P0, PT, R0.reuse, UR16, RZ ;  /* 0x0000001000067c10 */ /* 0x044fe4000ff1e0ff */
[C---:B------:R-:W-:Y:S02]  /*01f0*/  IADD3 R10, P2, PT, R0.reuse, UR14, RZ ;  /* 0x0000000e000a7c10 */ /* 0x040fe4000ff5e0ff */
[----:B------:R-:W-:Y:S02]  /*0200*/  IADD3 R8, P1, PT, R0, UR10, RZ ;  /* 0x0000000a00087c10 */ /* 0x000fe4000ff3e0ff */
[----:B------:R-:W-:-:S02]  /*0210*/  IADD3.X R7, PT, PT, R12, UR17, RZ, P0, !PT ;  /* 0x000000110c077c10 */ /* 0x000fc400087fe4ff */
        /* <DEDUP_REMOVED lines=11> */
.L_x_251:
        /* <DEDUP_REMOVED lines=11> */
.L_x_767:


//--------------------- .text._Z11fwd_vxp_vzpPfS_S_S_S_fffffS_S_iiS_ --------------------------
	.section	.text._Z11fwd_vxp_vzpPfS_S_S_S_fffffS_S_iiS_,"ax",@progbits
	.align	128
        .global         _Z11fwd_vxp_vzpPfS_S_S_S_fffffS_S_iiS_
        .type           _Z11fwd_vxp_vzpPfS_S_S_S_fffffS_S_iiS_,@function
        .size           _Z11fwd_vxp_vzpPfS_S_S_S_fffffS_S_iiS_,(.L_x_702 - _Z11fwd_vxp_vzpPfS_S_S_S_fffffS_S_iiS_)
        .other          _Z11fwd_vxp_vzpPfS_S_S_S_fffffS_S_iiS_,@"STO_CUDA_ENTRY STV_DEFAULT"
_Z11fwd_vxp_vzpPfS_S_S_S_fffffS_S_iiS_:
.text._Z11fwd_vxp_vzpPfS_S_S_S_fffffS_S_iiS_:
        /* <DEDUP_REMOVED lines=131> */
[----:B-----5:R-:W-:Y:S05]  /*0830*/  CALL.REL.NOINC `($__internal_24_$__cuda_sm3x_div_rn_noftz_f32_slowpath) ;  /* 0x00000008003c7944 */ /* 0x020fea0003c00000 */
[----:B------:R-:W-:-:S07]  /*0840*/  IMAD.MOV.U32 R3, RZ, RZ, R0 ;  /* 0x000000ffff037224 */ /* 0x000fce00078e0000 */
.L_x_252:
        /* <DEDUP_REMOVED lines=18> */
[----:B------:R-:W-:Y:S05]  /*0970*/  CALL.REL.NOINC `($__internal_23_$__cuda_sm20_dblrcp_rn_slowpath_v3) ;  /* 0x0000000400507944 */ /* 0x000fea0003c00000 */
[----:B------:R-:W-:Y:S02]  /*0980*/  IMAD.MOV.U32 R2, RZ, RZ, R10 ;  /* 0x000000ffff027224 */ /* 0x000fe400078e000a */
[----:B------:R-:W-:-:S07]  /*0990*/  IMAD.MOV.U32 R3, RZ, RZ, R11 ;  /* 0x000000ffff037224 */ /* 0x000fce00078e000b */
.L_x_254:
[----:B------:R-:W-:Y:S05]  /*09a0*/  BSYNC.RECONVERGENT B0 ;  /* 0x0000000000007941 */ /* 0x000fea0003800200 */
.L_x_253:
        /* <DEDUP_REMOVED lines=15> */
[----:B------:R-:W-:Y:S02]  /*0aa0*/  FSETP.GEU.AND P0, PT, |R10|, 5.8789094863358348022e-39, PT ;  /* 0x004004020a00780b */ /* 0x000fe40003f0e200 */
[----:B0-----:R-:W-:-:S08]  /*0ab0*/  DFMA R6, -R8, R10, 1 ;  /* 0x3ff000000806742b */ /* 0x001fd0000000010a */
[----:B------:R-:W-:Y:S02]  /*0ac0*/  DFMA R12, R6, R6, R6 ;  /* 0x00000006060c722b */ /* 0x000fe40000000006 */
[----:B---3--:R0:W1:Y:S06]  /*0ad0*/  F2F.F64.F32 R6, R22 ;  /* 0x0000001600067310 */ /* 0x00806c0000201800 */
[----:B------:R-:W-:-:S08]  /*0ae0*/  DFMA R12, R10, R12, R10 ;  /* 0x0000000c0a0c722b */ /* 0x000fd0000000000a */
[----:B------:R-:W-:-:S08]  /*0af0*/  DFMA R20, -R8, R12, 1 ;  /* 0x3ff000000814742b */ /* 0x000fd0000000010c */
[----:B------:R-:W-:Y:S01]  /*0b00*/  DFMA R12, R12, R20, R12 ;  /* 0x000000140c0c722b */ /* 0x000fe2000000000c */
[----:B01----:R-:W-:Y:S10]  /*0b10*/  @P0 BRA `(.L_x_256) ;  /* 0x0000000000180947 */ /* 0x003ff40003800000 */
[----:B------:R-:W-:Y:S02]  /*0b20*/  LOP3.LUT R12, R9, 0x7fffffff, RZ, 0xc0, !PT ;  /* 0x7fffffff090c7812 */ /* 0x000fe400078ec0ff */
[----:B------:R-:W-:Y:S02]  /*0b30*/  MOV R0, 0xb60 ;  /* 0x00000b6000007802 */ /* 0x000fe40000000f00 */
[----:B------:R-:W-:-:S07]  /*0b40*/  IADD3 R12, PT, PT, R12, -0x100000, RZ ;  /* 0xfff000000c0c7810 */ /* 0x000fce0007ffe0ff */
[----:B------:R-:W-:Y:S05]  /*0b50*/  CALL.REL.NOINC `($__internal_23_$__cuda_sm20_dblrcp_rn_slowpath_v3) ;  /* 0x0000000000d87944 */ /* 0x000fea0003c00000 */
[----:B------:R-:W-:Y:S02]  /*0b60*/  IMAD.MOV.U32 R12, RZ, RZ, R10 ;  /* 0x000000ffff0c7224 */ /* 0x000fe400078e000a */
[----:B------:R-:W-:-:S07]  /*0b70*/  IMAD.MOV.U32 R13, RZ, RZ, R11 ;  /* 0x000000ffff0d7224 */ /* 0x000fce00078e000b */
.L_x_256:
[----:B------:R-:W-:Y:S05]  /*0b80*/  BSYNC.RECONVERGENT B0 ;  /* 0x0000000000007941 */ /* 0x000fea0003800200 */
.L_x_255:
[----:B------:R-:W0:Y:S01]  /*0b90*/  LDCU UR4, c[0x0][0x3a8] ;  /* 0x00007500ff0477ac */ /* 0x000e220008000800 */
[----:B------:R-:W1:Y:S02]  /*0ba0*/  F2F.F64.F32 R8, R19 ;  /* 0x0000001300087310 */ /* 0x000e640000201800 */
[----:B-1----:R-:W-:-:S06]  /*0bb0*/  DMUL R8, R8, R12 ;  /* 0x0000000c08087228 */ /* 0x002fcc0000000000 */
[----:B0-----:R-:W0:Y:S01]  /*0bc0*/  F2F.F64.F32 R10, UR4 ;  /* 0x00000004000a7d10 */ /* 0x001e220008201800 */
[----:B------:R-:W1:Y:S01]  /*0bd0*/  LDCU.64 UR4, c[0x0][0x380] ;  /* 0x00007000ff0477ac */ /* 0x000e620008000a00 */
[----:B0-----:R-:W-:Y:S01]  /*0be0*/  DMUL R8, R8, R10 ;  /* 0x0000000a08087228 */ /* 0x001fe20000000000 */
[----:B-1----:R-:W-:-:S07]  /*0bf0*/  IADD3 R12, P0, PT, R18, UR4, RZ ;  /* 0x00000004120c7c10 */ /* 0x002fce000ff1e0ff */
[----:B------:R-:W-:Y:S01]  /*0c00*/  DFMA R6, R14, R6, R8 ;  /* 0x000000060e06722b */ /* 0x000fe20000000008 */
[----:B------:R-:W-:Y:S01]  /*0c10*/  IADD3.X R13, PT, PT, R17, UR5, RZ, P0, !PT ;  /* 0x00000005110d7c10 */ /* 0x000fe200087fe4ff */
[----:B------:R-:W0:Y:S06]  /*0c20*/  LDCU.64 UR4, c[0x0][0x398] ;  /* 0x00007300ff0477ac */ /* 0x000e2c0008000a00 */
[----:B------:R-:W-:-:S06]  /*0c30*/  DMUL R8, R6, R2 ;  /* 0x0000000206087228 */ /* 0x000fcc0000000000 */
        /* <DEDUP_REMOVED lines=8> */
[----:B---3--:R2:W3:Y:S01]  /*0cc0*/  F2F.F64.F32 R4, R20 ;  /* 0x0000001400047310 */ /* 0x0084e20000201800 */
[----:B0-----:R-:W-:-:S07]  /*0cd0*/  IADD3 R10, PT, PT, R7, 0x300402, RZ ;  /* 0x00300402070a7810 */ /* 0x001fce0007ffe0ff */
[----:B------:R-:W0:Y:S01]  /*0ce0*/  MUFU.RCP64H R11, R7 ;  /* 0x00000007000b7308 */ /* 0x000e220000001800 */
[----:B------:R-:W-:Y:S01]  /*0cf0*/  FSETP.GEU.AND P0, PT, |R10|, 5.8789094863358348022e-39, PT ;  /* 0x004004020a00780b */ /* 0x000fe20003f0e200 */
[----:B0-----:R-:W-:-:S08]  /*0d00*/  DFMA R8, -R6, R10, 1 ;  /* 0x3ff000000608742b */ /* 0x001fd0000000010a */
[----:B------:R-:W-:-:S08]  /*0d10*/  DFMA R8, R8, R8, R8 ;  /* 0x000000080808722b */ /* 0x000fd00000000008 */
[----:B------:R-:W-:-:S08]  /*0d20*/  DFMA R8, R10, R8, R10 ;  /* 0x000000080a08722b */ /* 0x000fd0000000000a */
[----:B-1----:R-:W-:-:S08]  /*0d30*/  DFMA R12, -R6, R8, 1 ;  /* 0x3ff00000060c742b */ /* 0x002fd00000000108 */
[----:B------:R-:W-:Y:S01]  /*0d40*/  DFMA R8, R8, R12, R8 ;  /* 0x0000000c0808722b */ /* 0x000fe20000000008 */
[----:B--23--:R-:W-:Y:S10]  /*0d50*/  @P0 BRA `(.L_x_258) ;  /* 0x0000000000200947 */ /* 0x00cff40003800000 */
[----:B------:R-:W-:Y:S01]  /*0d60*/  LOP3.LUT R12, R7, 0x7fffffff, RZ, 0xc0, !PT ;  /* 0x7fffffff070c7812 */ /* 0x000fe200078ec0ff */
[----:B------:R-:W-:Y:S01]  /*0d70*/  IMAD.MOV.U32 R8, RZ, RZ, R6 ;  /* 0x000000ffff087224 */ /* 0x000fe200078e0006 */
[----:B------:R-:W-:Y:S01]  /*0d80*/  MOV R0, 0xdc0 ;  /* 0x00000dc000007802 */ /* 0x000fe20000000f00 */
[----:B------:R-:W-:Y:S01]  /*0d90*/  IMAD.MOV.U32 R9, RZ, RZ, R7 ;  /* 0x000000ffff097224 */ /* 0x000fe200078e0007 */
[----:B------:R-:W-:-:S07]  /*0da0*/  IADD3 R12, PT, PT, R12, -0x100000, RZ ;  /* 0xfff000000c0c7810 */ /* 0x000fce0007ffe0ff */
[----:B------:R-:W-:Y:S05]  /*0db0*/  CALL.REL.NOINC `($__internal_23_$__cuda_sm20_dblrcp_rn_slowpath_v3) ;  /* 0x0000000000407944 */ /* 0x000fea0003c00000 */
[----:B------:R-:W-:Y:S02]  /*0dc0*/  IMAD.MOV.U32 R8, RZ, RZ, R10 ;  /* 0x000000ffff087224 */ /* 0x000fe400078e000a */
[----:B------:R-:W-:-:S07]  /*0dd0*/  IMAD.MOV.U32 R9, RZ, RZ, R11 ;  /* 0x000000ffff097224 */ /* 0x000fce00078e000b */
.L_x_258:
[----:B------:R-:W-:Y:S05]  /*0de0*/  BSYNC.RECONVERGENT B0 ;  /* 0x0000000000007941 */ /* 0x000fea0003800200 */
.L_x_257:
        /* <DEDUP_REMOVED lines=8> */
[----:B------:R-:W-:-:S07]  /*0e70*/  IADD3.X R19, PT, PT, R17, UR5, RZ, P0, !PT ;  /* 0x0000000511137c10 */ /* 0x000fce00087fe4ff */
[----:B------:R-:W-:-:S10]  /*0e80*/  DMUL R4, R4, R2 ;  /* 0x0000000204047228 */ /* 0x000fd40000000000 */
[----:B------:R-:W0:Y:S02]  /*0e90*/  F2F.F32.F64 R5, R4 ;  /* 0x0000000400057310 */ /* 0x000e240000301000 */
[----:B0-----:R-:W-:Y:S01]  /*0ea0*/  STG.E desc[UR6][R18.64+0x18], R5 ;  /* 0x0000180512007986 */ /* 0x001fe2000c101906 */
[----:B------:R-:W-:Y:S05]  /*0eb0*/  EXIT ;  /* 0x000000000000794d */ /* 0x000fea0003800000 */
        .weak           $__internal_23_$__cuda_sm20_dblrcp_rn_slowpath_v3
        .type           $__internal_23_$__cuda_sm20_dblrcp_rn_slowpath_v3,@function
        .size           $__internal_23_$__cuda_sm20_dblrcp_rn_slowpath_v3,($__internal_24_$__cuda_sm3x_div_rn_noftz_f32_slowpath - $__internal_23_$__cuda_sm20_dblrcp_rn_slowpath_v3)
$__internal_23_$__cuda_sm20_dblrcp_rn_slowpath_v3:
        /* <DEDUP_REMOVED lines=24> */
.L_x_262:
        /* <DEDUP_REMOVED lines=9> */
.L_x_260:
[----:B------:R-:W-:Y:S01]  /*10d0*/  LOP3.LUT R11, R9, 0x80000, RZ, 0xfc, !PT ;  /* 0x00080000090b7812 */ /* 0x000fe200078efcff */
[----:B------:R-:W-:-:S07]  /*10e0*/  IMAD.MOV.U32 R10, RZ, RZ, R8 ;  /* 0x000000ffff0a7224 */ /* 0x000fce00078e0008 */
.L_x_261:
[----:B------:R-:W-:Y:S05]  /*10f0*/  BSYNC.RECONVERGENT B1 ;  /* 0x0000000000017941 */ /* 0x000fea0003800200 */
.L_x_259:
[----:B------:R-:W-:Y:S01]  /*1100*/  IMAD.MOV.U32 R8, RZ, RZ, R0 ;  /* 0x000000ffff087224 */ /* 0x000fe200078e0000 */
[----:B------:R-:W-:-:S04]  /*1110*/  MOV R9, 0x0 ;  /* 0x0000000000097802 */ /* 0x000fc80000000f00 */
[----:B------:R-:W-:Y:S05]  /*1120*/  RET.REL.NODEC R8 `(_Z11fwd_vxp_vzpPfS_S_S_S_fffffS_S_iiS_) ;  /* 0xffffffec08b47950 */ /* 0x000fea0003c3ffff */
        .weak           $__internal_24_$__cuda_sm3x_div_rn_noftz_f32_slowpath
        .type           $__internal_24_$__cuda_sm3x_div_rn_noftz_f32_slowpath,@function
        .size           $__internal_24_$__cuda_sm3x_div_rn_noftz_f32_slowpath,(.L_x_702 - $__internal_24_$__cuda_sm3x_div_rn_noftz_f32_slowpath)
$__internal_24_$__cuda_sm3x_div_rn_noftz_f32_slowpath:
        /* <DEDUP_REMOVED lines=23> */
.L_x_263:
        /* <DEDUP_REMOVED lines=49> */
.L_x_269:
[----:B------:R-:W-:-:S04]  /*15b0*/  LOP3.LUT R0, R0, 0x80000000, RZ, 0xc0, !PT ;  /* 0x8000000000007812 */ /* 0x000fc800078ec0ff */
[----:B------:R-:W-:Y:S01]  /*15c0*/  LOP3.LUT R0, R0, 0x7f800000, RZ, 0xfc, !PT ;  /* 0x7f80000000007812 */ /* 0x000fe200078efcff */
[----:B------:R-:W-:Y:S06]  /*15d0*/  BRA `(.L_x_270) ;  /* 0x0000000000287947 */ /* 0x000fec0003800000 */
.L_x_268:
[----:B------:R-:W-:Y:S01]  /*15e0*/  LEA R0, R6, R0, 0x17 ;  /* 0x0000000006007211 */ /* 0x000fe200078eb8ff */
[----:B------:R-:W-:Y:S06]  /*15f0*/  BRA `(.L_x_270) ;  /* 0x0000000000207947 */ /* 0x000fec0003800000 */
.L_x_267:
[----:B------:R-:W-:-:S04]  /*1600*/  LOP3.LUT R0, R6, 0x80000000, R5, 0x48, !PT ;  /* 0x8000000006007812 */ /* 0x000fc800078e4805 */
[----:B------:R-:W-:Y:S01]  /*1610*/  LOP3.LUT R0, R0, 0x7f800000, RZ, 0xfc, !PT ;  /* 0x7f80000000007812 */ /* 0x000fe200078efcff */
[----:B------:R-:W-:Y:S06]  /*1620*/  BRA `(.L_x_270) ;  /* 0x0000000000147947 */ /* 0x000fec0003800000 */
.L_x_266:
[----:B------:R-:W-:Y:S01]  /*1630*/  LOP3.LUT R0, R6, 0x80000000, R5, 0x48, !PT ;  /* 0x8000000006007812 */ /* 0x000fe200078e4805 */
[----:B------:R-:W-:Y:S06]  /*1640*/  BRA `(.L_x_270) ;  /* 0x00000000000c7947 */ /* 0x000fec0003800000 */
.L_x_265:
[----:B------:R-:W0:Y:S01]  /*1650*/  MUFU.RSQ R0, -QNAN ;  /* 0xffc0000000007908 */ /* 0x000e220000001400 */
[----:B------:R-:W-:Y:S05]  /*1660*/  BRA `(.L_x_270) ;  /* 0x0000000000047947 */ /* 0x000fea0003800000 */
.L_x_264:
[----:B------:R-:W-:-:S07]  /*1670*/  FADD.FTZ R0, R0, 1000 ;  /* 0x447a000000007421 */ /* 0x000fce0000010000 */
.L_x_270:
[----:B------:R-:W-:-:S04]  /*1680*/  IMAD.MOV.U32 R5, RZ, RZ, 0x0 ;  /* 0x00000000ff057424 */ /* 0x000fc800078e00ff */
[----:B0-----:R-:W-:Y:S05]  /*1690*/  RET.REL.NODEC R4 `(_Z11fwd_vxp_vzpPfS_S_S_S_fffffS_S_iiS_) ;  /* 0xffffffe804587950 */ /* 0x001fea0003c3ffff */
.L_x_271:
        /* <DEDUP_REMOVED lines=14> */
.L_x_702:


//--------------------- .text._Z14fwd_vz_new_newPfS_S_S_S_S_S_fffS_ffiiS_ --------------------------
	.section	.text._Z14fwd_vz_new_newPfS_S_S_S_S_S_fffS_ffiiS_,"ax",@progbits
	.align	128
        .global         _Z14fwd_vz_new_newPfS_S_S_S_S_S_fffS_ffiiS_
        .type           _Z14fwd_vz_new_newPfS_S_S_S_S_S_fffS_ffiiS_,@function
        .size           _Z14fwd_vz_new_newPfS_S_S_S_S_S_fffS_ffiiS_,(.L_x_705 - _Z14fwd_vz_new_newPfS_S_S_S_S_S_fffS_ffiiS_)
        .other          _Z14fwd_vz_new_newPfS_S_S_S_S_S_fffS_ffiiS_,@"STO_CUDA_ENTRY STV_DEFAULT"
_Z14fwd_vz_new_newPfS_S_S_S_S_S_fffS_ffiiS_:
.text._Z14fwd_vz_new_newPfS_S_S_S_S_S_fffS_ffiiS_:
        /* <DEDUP_REMOVED lines=12> */
[C-C-:B--2---:R-:W-:Y:S02]  /*00c0*/  IMAD R6, R0.reuse, 0xb0, R5.reuse ;  /* 0x000000b000067824 */ /* 0x144fe400078e0205 */
[----:B------:R-:W-:Y:S01]  /*00d0*/  IMAD R5, R0, -0xb0, R5 ;  /* 0xffffff5000057824 */ /* 0x000fe200078e0205 */
[----:B------:R-:W-:Y:S01]  /*00e0*/  LEA R9, R9, R4, 0x18 ;  /* 0x0000000409097211 */ /* 0x000fe200078ec0ff */
[----:B----4-:R-:W-:Y:S02]  /*00f0*/  IMAD R4, R13, UR5, R0 ;  /* 0x000000050d047c24 */ /* 0x010fe4000f8e0200 */
[C-C-:B---3--:R-:W-:Y:S02]  /*0100*/  IMAD R7, R12.reuse, -0x4, R5.reuse ;  /* 0xfffffffc0c077824 */ /* 0x148fe400078e0205 */
[----:B------:R-:W-:-:S02]  /*0110*/  IMAD R8, R12, 0x4, R5 ;  /* 0x000000040c087824 */ /* 0x000fc400078e0205 */
[----:B------:R-:W-:Y:S02]  /*0120*/  IMAD R28, R12, 0x4, R6 ;  /* 0x000000040c1c7824 */ /* 0x000fe400078e0206 */
[----:B-1----:R-:W-:Y:S02]  /*0130*/  IMAD R5, R11, UR4, R12 ;  /* 0x000000040b057c24 */ /* 0x002fe4000f8e020c */
[C-C-:B------:R-:W-:Y:S01]  /*0140*/  IMAD R10, R0.reuse, 0xb0, R9.reuse ;  /* 0x000000b0000a7824 */ /* 0x140fe200078e0209 */
[----:B------:R1:W-:Y:S01]  /*0150*/  STS [R28+0x438], RZ ;  /* 0x000438ff1c007388 */ /* 0x0003e20000000800 */
[----:B------:R-:W-:Y:S02]  /*0160*/  IMAD R9, R0, -0xb0, R9 ;  /* 0xffffff5000097824 */ /* 0x000fe400078e0209 */
[----:B------:R-:W-:Y:S01]  /*0170*/  IMAD R6, R12, -0x4, R6 ;  /* 0xfffffffc0c067824 */ /* 0x000fe200078e0206 */
[----:B------:R1:W-:Y:S01]  /*0180*/  STS [R28], RZ ;  /* 0x000000ff1c007388 */ /* 0x0003e20000000800 */
[----:B0-----:R-:W-:Y:S01]  /*0190*/  ISETP.GE.AND P0, PT, R4, R3, PT ;  /* 0x000000030400720c */ /* 0x001fe20003f06270 */
[----:B------:R-:W-:-:S02]  /*01a0*/  IMAD R29, R12, 0x4, R10 ;  /* 0x000000040c1d7824 */ /* 0x000fc400078e020a */
[----:B------:R1:W-:Y:S01]  /*01b0*/  STS [R7+0x133c], RZ ;  /* 0x00133cff07007388 */ /* 0x0003e20000000800 */
[----:B------:R-:W-:Y:S01]  /*01c0*/  ISETP.GE.OR P0, PT, R5, R2, P0 ;  /* 0x000000020500720c */ /* 0x000fe20000706670 */
[C-C-:B------:R-:W-:Y:S02]  /*01d0*/  IMAD R2, R12.reuse, -0x4, R9.reuse ;  /* 0xfffffffc0c027824 */ /* 0x140fe400078e0209 */
[C---:B------:R-:W-:Y:S01]  /*01e0*/  IMAD R10, R12.reuse, -0x4, R10 ;  /* 0xfffffffc0c0a7824 */ /* 0x040fe200078e020a */
        /* <DEDUP_REMOVED lines=9> */
[----:B------:R-:W-:Y:S01]  /*0280*/  ISETP.GT.U32.AND P0, PT, R12, 0x5, PT ;  /* 0x000000050c00780c */ /* 0x000fe20003f04070 */
[----:B------:R-:W0:Y:S01]  /*0290*/  LDC.64 R14, c[0x0][0x3a0] ;  /* 0x0000e800ff0e7b82 */ /* 0x000e220000000a00 */
[----:B-1----:R-:W-:Y:S01]  /*02a0*/  IADD3 R2, PT, PT, R5, 0x6, RZ ;  /* 0x0000000605027810 */ /* 0x002fe20007ffe0ff */
[----:B------:R-:W-:Y:S01]  /*02b0*/  VIADD R3, R3, 0xc ;  /* 0x0000000c03037836 */ /* 0x000fe20000000000 */
[----:B------:R-:W1:Y:S05]  /*02c0*/  LDCU.128 UR8, c[0x0][0x3a0] ;  /* 0x00007400ff0877ac */ /* 0x000e6a0008000c00 */
[----:B------:R-:W-:Y:S01]  /*02d0*/  BAR.SYNC.DEFER_BLOCKING 0x0 ;  /* 0x0000000000007b1d */ /* 0x000fe20000010000 */
[----:B------:R-:W-:Y:S01]  /*02e0*/  ISETP.GT.U32.AND P1, PT, R0, 0x5, PT ;  /* 0x000000050000780c */ /* 0x000fe20003f24070 */
[----:B------:R-:W-:-:S06]  /*02f0*/  IMAD R5, R3, R2, RZ ;  /* 0x0000000203057224 */ /* 0x000fcc00078e02ff */
[----:B------:R-:W2:Y:S01]  /*0300*/  LDC.64 R12, c[0x0][0x3a8] ;  /* 0x0000ea00ff0c7b82 */ /* 0x000ea20000000a00 */
[C---:B------:R-:W-:Y:S01]  /*0310*/  IADD3 R2, P2, PT, R4.reuse, R5, RZ ;  /* 0x0000000504027210 */ /* 0x040fe20007f5e0ff */
[----:B------:R-:W3:Y:S01]  /*0320*/  LDCU.64 UR6, c[0x0][0x358] ;  /* 0x00006b00ff0677ac */ /* 0x000ee20008000a00 */
[--C-:B------:R-:W-:Y:S02]  /*0330*/  @!P0 IMAD.IADD R16, R4, 0x1, R5.reuse ;  /* 0x0000000104108824 */ /* 0x100fe400078e0205 */
[----:B------:R-:W-:Y:S01]  /*0340*/  LEA.HI.X.SX32 R9, R5, RZ, 0x1, P2 ;  /* 0x000000ff05097211 */ /* 0x000fe200010f0eff */
[----:B------:R-:W-:Y:S02]  /*0350*/  IMAD.SHL.U32 R0, R2, 0x4, RZ ;  /* 0x0000000402007824 */ /* 0x000fe400078e00ff */
[----:B------:R-:W4:Y:S01]  /*0360*/  LDC.64 R10, c[0x0][0x3a0] ;  /* 0x0000e800ff0a7b82 */ /* 0x000f220000000a00 */
[----:B------:R-:W-:Y:S01]  /*0370*/  @!P1 IMAD.IADD R5, R4, 0x1, R5 ;  /* 0x0000000104059824 */ /* 0x000fe200078e0205 */
[----:B------:R-:W-:Y:S01]  /*0380*/  SHF.L.U64.HI R2, R2, 0x2, R9 ;  /* 0x0000000202027819 */ /* 0x000fe20000010209 */
[----:B------:R-:W-:Y:S01]  /*0390*/  @!P0 IMAD R16, R3, -0x6, R16 ;  /* 0xfffffffa03108824 */ /* 0x000fe200078e0210 */
[----:B-1----:R-:W-:-:S02]  /*03a0*/  IADD3 R8, P2, PT, R0, UR8, RZ ;  /* 0x0000000800087c10 */ /* 0x002fc4000ff5e0ff */
[----:B------:R-:W-:Y:S01]  /*03b0*/  IADD3 R4, P3, PT, R0, UR10, RZ ;  /* 0x0000000a00047c10 */ /* 0x000fe2000ff7e0ff */
[----:B0-----:R-:W-:Y:S01]  /*03c0*/  @!P1 IMAD.WIDE R14, R5, 0x4, R14 ;  /* 0x00000004050e9825 */ /* 0x001fe200078e020e */
[----:B------:R-:W0:Y:S01]  /*03d0*/  LDC.64 R6, c[0x0][0x3a8] ;  /* 0x0000ea00ff067b82 */ /* 0x000e220000000a00 */
[----:B------:R-:W-:Y:S02]  /*03e0*/  IADD3.X R9, PT, PT, R2, UR9, RZ, P2, !PT ;  /* 0x0000000902097c10 */ /* 0x000fe400097fe4ff */
[----:B------:R-:W-:Y:S02]  /*03f0*/  @!P0 VIADD R17, R16, 0x6 ;  /* 0x0000000610118836 */ /* 0x000fe40000000000 */
[----:B------:R-:W-:Y:S01]  /*0400*/  @!P0 IMAD.SHL.U32 R21, R3, 0x20, RZ ;  /* 0x0000002003158824 */ /* 0x000fe200078e00ff */
[----:B---3--:R-:W3:Y:S01]  /*0410*/  @!P1 LDG.E R15, desc[UR6][R14.64] ;  /* 0x000000060e0f9981 */ /* 0x008ee2000c1e1900 */
[----:B--2---:R-:W-:Y:S01]  /*0420*/  @!P1 IMAD.WIDE R22, R5, 0x4, R12 ;  /* 0x0000000405169825 */ /* 0x004fe200078e020c */
[----:B------:R-:W-:-:S02]  /*0430*/  IADD3.X R5, PT, PT, R2, UR11, RZ, P3, !PT ;  /* 0x0000000b02057c10 */ /* 0x000fc40009ffe4ff */
[----:B------:R-:W2:Y:S01]  /*0440*/  LDG.E R3, desc[UR6][R8.64+0x18] ;  /* 0x0000180608037981 */ /* 0x000ea2000c1e1900 */
[----:B------:R-:W-:-:S03]  /*0450*/  @!P0 IMAD.WIDE R12, R21, 0x4, R8 ;  /* 0x00000004150c8825 */ /* 0x000fc600078e0208 */
[----:B------:R-:W5:Y:S01]  /*0460*/  LDG.E R20, desc[UR6][R4.64+0x18] ;  /* 0x0000180604147981 */ /* 0x000f62000c1e1900 */
[----:B----4-:R-:W-:-:S03]  /*0470*/  @!P0 IMAD.WIDE R10, R17, 0x4, R10 ;  /* 0x00000004110a8825 */ /* 0x010fc600078e020a */
[----:B------:R-:W4:Y:S04]  /*0480*/  @!P1 LDG.E R19, desc[UR6][R8.64+0x58] ;  /* 0x0000580608139981 */ /* 0x000f28000c1e1900 */
[----:B------:R-:W4:Y:S01]  /*0490*/  @!P1 LDG.E R18, desc[UR6][R22.64] ;  /* 0x0000000616129981 */ /* 0x000f22000c1e1900 */
[----:B0-----:R-:W-:-:S03]  /*04a0*/  @!P0 IMAD.WIDE R6, R17, 0x4, R6 ;  /* 0x0000000411068825 */ /* 0x001fc600078e0206 */
[----:B------:R0:W4:Y:S01]  /*04b0*/  @!P1 LDG.E R24, desc[UR6][R4.64+0x58] ;  /* 0x0000580604189981 */ /* 0x000122000c1e1900 */
[----:B------:R-:W-:-:S03]  /*04c0*/  @!P0 IMAD.WIDE R16, R21, 0x4, R4 ;  /* 0x0000000415108825 */ /* 0x000fc600078e0204 */
[----:B------:R-:W4:Y:S01]  /*04d0*/  @!P0 LDG.E R13, desc[UR6][R12.64+0x18] ;  /* 0x000018060c0d8981 */ /* 0x000f22000c1e1900 */
[----:B------:R-:W1:Y:S03]  /*04e0*/  LDC R21, c[0x0][0x3c0] ;  /* 0x0000f000ff157b82 */ /* 0x000e660000000800 */
[----:B------:R-:W4:Y:S04]  /*04f0*/  @!P0 LDG.E R11, desc[UR6][R10.64] ;  /* 0x000000060a0b8981 */ /* 0x000f28000c1e1900 */
[----:B------:R-:W4:Y:S04]  /*0500*/  @!P0 LDG.E R6, desc[UR6][R6.64] ;  /* 0x0000000606068981 */ /* 0x000f28000c1e1900 */
[----:B------:R-:W4:Y:S01]  /*0510*/  @!P0 LDG.E R16, desc[UR6][R16.64+0x18] ;  /* 0x0000180610108981 */ /* 0x000f22000c1e1900 */
[----:B0-----:R-:W-:-:S02]  /*0520*/  HFMA2 R4, -RZ, RZ, 0.81396484375, 0.000785350799560546875 ;  /* 0x3a83126fff047431 */ /* 0x001fc400000001ff */
[----:B------:R-:W-:Y:S01]  /*0530*/  IMAD.MOV.U32 R5, RZ, RZ, 0x447a0000 ;  /* 0x447a0000ff057424 */ /* 0x000fe200078e00ff */
[----:B--2---:R0:W-:Y:S04]  /*0540*/  STS [R28+0x438], R3 ;  /* 0x000438031c007388 */ /* 0x0041e80000000800 */
[----:B-----5:R2:W-:Y:S04]  /*0550*/  STS [R29+0x438], R20 ;  /* 0x000438141d007388 */ /* 0x0205e80000000800 */
[----:B---3--:R2:W-:Y:S04]  /*0560*/  @!P1 STS [R28+0x18], R15 ;  /* 0x0000180f1c009388 */ /* 0x0085e80000000800 */
[----:B----4-:R2:W-:Y:S04]  /*0570*/  @!P1 STS [R28+0xf38], R19 ;  /* 0x000f38131c009388 */ /* 0x0105e80000000800 */
        /* <DEDUP_REMOVED lines=14> */
[----:B------:R-:W-:Y:S05]  /*0660*/  CALL.REL.NOINC `($__internal_27_$__cuda_sm3x_div_rn_noftz_f32_slowpath) ;  /* 0x0000001000d07944 */ /* 0x000fea0003c00000 */
.L_x_272:
        /* <DEDUP_REMOVED lines=78> */
[----:B------:R-:W-:Y:S05]  /*0b50*/  CALL.REL.NOINC `($__internal_25_$__cuda_sm20_dblrcp_rn_slowpath_v3) ;  /* 0x0000000400807944 */ /* 0x000fea0003c00000 */
[----:B------:R-:W-:Y:S01]  /*0b60*/  MOV R16, R18 ;  /* 0x0000001200107202 */ /* 0x000fe20000000f00 */
[----:B------:R-:W-:-:S07]  /*0b70*/  IMAD.MOV.U32 R17, RZ, RZ, R19 ;  /* 0x000000ffff117224 */ /* 0x000fce00078e0013 */
.L_x_274:
[----:B------:R-:W-:Y:S05]  /*0b80*/  BSYNC.RECONVERGENT B0 ;  /* 0x0000000000007941 */ /* 0x000fea0003800200 */
.L_x_273:
        /* <DEDUP_REMOVED lines=15> */
[----:B------:R-:W-:Y:S01]  /*0c80*/  FSETP.GEU.AND P0, PT, |R18|, 5.8789094863358348022e-39, PT ;  /* 0x004004021200780b */ /* 0x000fe20003f0e200 */
        /* <DEDUP_REMOVED lines=8> */
[----:B------:R-:W-:-:S03]  /*0d10*/  MOV R24, 0xd40 ;  /* 0x00000d4000187802 */ /* 0x000fc60000000f00 */
[----:B------:R-:W-:-:S07]  /*0d20*/  VIADD R7, R7, 0xfff00000 ;  /* 0xfff0000007077836 */ /* 0x000fce0000000000 */
[----:B------:R-:W-:Y:S05]  /*0d30*/  CALL.REL.NOINC `($__internal_25_$__cuda_sm20_dblrcp_rn_slowpath_v3) ;  /* 0x0000000400087944 */ /* 0x000fea0003c00000 */
[----:B------:R-:W-:Y:S01]  /*0d40*/  MOV R20, R18 ;  /* 0x0000001200147202 */ /* 0x000fe20000000f00 */
[----:B------:R-:W-:-:S07]  /*0d50*/  IMAD.MOV.U32 R21, RZ, RZ, R19 ;  /* 0x000000ffff157224 */ /* 0x000fce00078e0013 */
.L_x_276:
[----:B------:R-:W-:Y:S05]  /*0d60*/  BSYNC.RECONVERGENT B0 ;  /* 0x0000000000007941 */ /* 0x000fea0003800200 */
.L_x_275:
[----:B------:R-:W0:Y:S02]  /*0d70*/  LDCU.64 UR4, c[0x0][0x3d0] ;  /* 0x00007a00ff0477ac */ /* 0x000e240008000a00 */
[----:B0-----:R-:W-:-:S04]  /*0d80*/  FMUL R5, R6, UR5 ;  /* 0x0000000506057c20 */ /* 0x001fc80008400000 */
[----:B------:R-:W-:Y:S01]  /*0d90*/  FFMA R4, R4, UR4, R5 ;  /* 0x0000000404047c23 */ /* 0x000fe20008000005 */
[----:B------:R-:W0:Y:S05]  /*0da0*/  LDCU.64 UR4, c[0x0][0x390] ;  /* 0x00007200ff0477ac */ /* 0x000e2a0008000a00 */
[----:B------:R-:W1:Y:S02]  /*0db0*/  F2F.F64.F32 R4, R4 ;  /* 0x0000000400047310 */ /* 0x000e640000201800 */
[----:B-1----:R-:W-:-:S08]  /*0dc0*/  DMUL R20, R4, R20 ;  /* 0x0000001404147228 */ /* 0x002fd00000000000 */
[----:B------:R-:W-:-:S08]  /*0dd0*/  DFMA R10, R12, R10, R20 ;  /* 0x0000000a0c0a722b */ /* 0x000fd00000000014 */
[----:B------:R-:W-:Y:S01]  /*0de0*/  DMUL R16, R10, R16 ;  /* 0x000000100a107228 */ /* 0x000fe20000000000 */
[----:B0-----:R-:W-:-:S05]  /*0df0*/  IADD3 R10, P0, PT, R0, UR4, RZ ;  /* 0x00000004000a7c10 */ /* 0x001fca000ff1e0ff */
[----:B------:R-:W0:Y:S01]  /*0e00*/  F2F.F32.F64 R19, R16 ;  /* 0x0000001000137310 */ /* 0x000e220000301000 */
[----:B------:R-:W-:-:S05]  /*0e10*/  IADD3.X R11, PT, PT, R2, UR5, RZ, P0, !PT ;  /* 0x00000005020b7c10 */ /* 0x000fca00087fe4ff */
        /* <DEDUP_REMOVED lines=16> */
[----:B------:R-:W-:Y:S05]  /*0f20*/  CALL.REL.NOINC `($__internal_25_$__cuda_sm20_dblrcp_rn_slowpath_v3) ;  /* 0x00000000008c7944 */ /* 0x000fea0003c00000 */
[----:B------:R-:W-:Y:S02]  /*0f30*/  IMAD.MOV.U32 R12, RZ, RZ, R18 ;  /* 0x000000ffff0c7224 */ /* 0x000fe400078e0012 */
[----:B------:R-:W-:-:S07]  /*0f40*/  IMAD.MOV.U32 R13, RZ, RZ, R19 ;  /* 0x000000ffff0d7224 */ /* 0x000fce00078e0013 */
.L_x_278:
[----:B------:R-:W-:Y:S05]  /*0f50*/  BSYNC.RECONVERGENT B0 ;  /* 0x0000000000007941 */ /* 0x000fea0003800200 */
.L_x_277:
[----:B------:R-:W0:Y:S01]  /*0f60*/  F2F.F64.F32 R6, R3 ;  /* 0x0000000300067310 */ /* 0x000e220000201800 */
[----:B------:R-:W-:Y:S01]  /*0f70*/  MOV R8, 0x1 ;  /* 0x0000000100087802 */ /* 0x000fe20000000f00 */
        /* <DEDUP_REMOVED lines=16> */
[----:B------:R-:W-:Y:S05]  /*1080*/  CALL.REL.NOINC `($__internal_26_$__cuda_sm20_div_rn_f64_full) ;  /* 0x0000000000d47944 */ /* 0x000fea0003c00000 */
.L_x_280:
[----:B------:R-:W-:Y:S05]  /*1090*/  BSYNC.RECONVERGENT B0 ;  /* 0x0000000000007941 */ /* 0x000fea0003800200 */
.L_x_279:
[----:B------:R-:W0:Y:S01]  /*10a0*/  LDCU.128 UR8, c[0x0][0x380] ;  /* 0x00007000ff0877ac */ /* 0x000e220008000c00 */
[----:B------:R-:W1:Y:S01]  /*10b0*/  F2F.F32.F64 R5, R4 ;  /* 0x0000000400057310 */ /* 0x000e620000301000 */
[C---:B0-----:R-:W-:Y:S02]  /*10c0*/  IADD3 R8, P0, PT, R0.reuse, UR10, RZ ;  /* 0x0000000a00087c10 */ /* 0x041fe4000ff1e0ff */
[----:B------:R-:W-:Y:S02]  /*10d0*/  IADD3 R6, P1, PT, R0, UR8, RZ ;  /* 0x0000000800067c10 */ /* 0x000fe4000ff3e0ff */
[C---:B------:R-:W-:Y:S02]  /*10e0*/  IADD3.X R9, PT, PT, R2.reuse, UR11, RZ, P0, !PT ;  /* 0x0000000b02097c10 */ /* 0x040fe400087fe4ff */
[----:B------:R-:W-:-:S03]  /*10f0*/  IADD3.X R7, PT, PT, R2, UR9, RZ, P1, !PT ;  /* 0x0000000902077c10 */ /* 0x000fc60008ffe4ff */
[----:B-1----:R-:W-:Y:S04]  /*1100*/  STG.E desc[UR6][R8.64+0x18], R5 ;  /* 0x0000180508007986 */ /* 0x002fe8000c101906 */
[----:B------:R-:W2:Y:S04]  /*1110*/  LDG.E R10, desc[UR6][R10.64+0x18] ;  /* 0x000018060a0a7981 */ /* 0x000ea8000c1e1900 */
[----:B------:R-:W2:Y:S02]  /*1120*/  LDG.E R3, desc[UR6][R6.64+0x18] ;  /* 0x0000180606037981 */ /* 0x000ea4000c1e1900 */
[----:B--2---:R-:W-:-:S05]  /*1130*/  FFMA R3, R10, R10, R3 ;  /* 0x0000000a0a037223 */ /* 0x004fca0000000003 */
[----:B------:R-:W-:Y:S01]  /*1140*/  STG.E desc[UR6][R6.64+0x18], R3 ;  /* 0x0000180306007986 */ /* 0x000fe2000c101906 */
[----:B------:R-:W-:Y:S05]  /*1150*/  EXIT ;  /* 0x000000000000794d */ /* 0x000fea0003800000 */
        .weak           $__internal_25_$__cuda_sm20_dblrcp_rn_slowpath_v3
        .type           $__internal_25_$__cuda_sm20_dblrcp_rn_slowpath_v3,@function
        .size           $__internal_25_$__cuda_sm20_dblrcp_rn_slowpath_v3,($__internal_26_$__cuda_sm20_div_rn_f64_full - $__internal_25_$__cuda_sm20_dblrcp_rn_slowpath_v3)
$__internal_25_$__cuda_sm20_dblrcp_rn_slowpath_v3:
        /* <DEDUP_REMOVED lines=11> */
[----:B------:R-:W-:Y:S02]  /*1210*/  VIADD R19, R15, 0xc0200000 ;  /* 0xc02000000f137836 */ /* 0x000fe40000000000 */
[----:B------:R-:W-:Y:S02]  /*1220*/  IMAD.MOV.U32 R18, RZ, RZ, R14 ;  /* 0x000000ffff127224 */ /* 0x000fe400078e000e */
[----:B------:R-:W0:Y:S01]  /*1230*/  MUFU.RCP64H R21, R19 ;  /* 0x0000001300157308 */ /* 0x000e220000001800 */
[----:B------:R-:W-:-:S06]  /*1240*/  IMAD.MOV.U32 R20, RZ, RZ, R7 ;  /* 0x000000ffff147224 */ /* 0x000fcc00078e0007 */
        /* <DEDUP_REMOVED lines=10> */
.L_x_284:
        /* <DEDUP_REMOVED lines=10> */
.L_x_282:
[----:B------:R-:W-:Y:S01]  /*1390*/  LOP3.LUT R19, R15, 0x80000, RZ, 0xfc, !PT ;  /* 0x000800000f137812 */ /* 0x000fe200078efcff */
[----:B------:R-:W-:-:S07]  /*13a0*/  IMAD.MOV.U32 R18, RZ, RZ, R14 ;  /* 0x000000ffff127224 */ /* 0x000fce00078e000e */
.L_x_283:
[----:B------:R-:W-:Y:S05]  /*13b0*/  BSYNC.RECONVERGENT B1 ;  /* 0x0000000000017941 */ /* 0x000fea0003800200 */
.L_x_281:
[----:B------:R-:W-:-:S04]  /*13c0*/  IMAD.MOV.U32 R25, RZ, RZ, 0x0 ;  /* 0x00000000ff197424 */ /* 0x000fc800078e00ff */
[----:B------:R-:W-:Y:S05]  /*13d0*/  RET.REL.NODEC R24 `(_Z14fwd_vz_new_newPfS_S_S_S_S_S_fffS_ffiiS_) ;  /* 0xffffffec18087950 */ /* 0x000fea0003c3ffff */
        .weak           $__internal_26_$__cuda_sm20_div_rn_f64_full
        .type           $__internal_26_$__cuda_sm20_div_rn_f64_full,@function
        .size           $__internal_26_$__cuda_sm20_div_rn_f64_full,($__internal_27_$__cuda_sm3x_div_rn_noftz_f32_slowpath - $__internal_26_$__cuda_sm20_div_rn_f64_full)
$__internal_26_$__cuda_sm20_div_rn_f64_full:
        /* <DEDUP_REMOVED lines=67> */
.L_x_286:
        /* <DEDUP_REMOVED lines=16> */
.L_x_289:
[----:B------:R-:W-:Y:S01]  /*1910*/  LOP3.LUT R19, R7, 0x80000, RZ, 0xfc, !PT ;  /* 0x0008000007137812 */ /* 0x000fe200078efcff */
[----:B------:R-:W-:Y:S01]  /*1920*/  IMAD.MOV.U32 R18, RZ, RZ, R6 ;  /* 0x000000ffff127224 */ /* 0x000fe200078e0006 */
[----:B------:R-:W-:Y:S06]  /*1930*/  BRA `(.L_x_287) ;  /* 0x0000000000087947 */ /* 0x000fec0003800000 */
.L_x_288:
[----:B------:R-:W-:Y:S02]  /*1940*/  LOP3.LUT R19, R9, 0x80000, RZ, 0xfc, !PT ;  /* 0x0008000009137812 */ /* 0x000fe400078efcff */
[----:B------:R-:W-:-:S07]  /*1950*/  MOV R18, R8 ;  /* 0x0000000800127202 */ /* 0x000fce0000000f00 */
.L_x_287:
[----:B------:R-:W-:Y:S05]  /*1960*/  BSYNC.RECONVERGENT B1 ;  /* 0x0000000000017941 */ /* 0x000fea0003800200 */
.L_x_285:
[----:B------:R-:W-:Y:S02]  /*1970*/  IMAD.MOV.U32 R15, RZ, RZ, 0x0 ;  /* 0x00000000ff0f7424 */ /* 0x000fe400078e00ff */
[----:B------:R-:W-:Y:S02]  /*1980*/  IMAD.MOV.U32 R4, RZ, RZ, R18 ;  /* 0x000000ffff047224 */ /* 0x000fe400078e0012 */
[----:B------:R-:W-:Y:S01]  /*1990*/  IMAD.MOV.U32 R5, RZ, RZ, R19 ;  /* 0x000000ffff057224 */ /* 0x000fe200078e0013 */
[----:B------:R-:W-:Y:S06]  /*19a0*/  RET.REL.NODEC R14 `(_Z14fwd_vz_new_newPfS_S_S_S_S_S_fffS_ffiiS_) ;  /* 0xffffffe40e947950 */ /* 0x000fec0003c3ffff */
        .weak           $__internal_27_$__cuda_sm3x_div_rn_noftz_f32_slowpath
        .type           $__internal_27_$__cuda_sm3x_div_rn_noftz_f32_slowpath,@function
        .size           $__internal_27_$__cuda_sm3x_div_rn_noftz_f32_slowpath,(.L_x_705 - $__internal_27_$__cuda_sm3x_div_rn_noftz_f32_slowpath)
$__internal_27_$__cuda_sm3x_div_rn_noftz_f32_slowpath:
        /* <DEDUP_REMOVED lines=23> */
.L_x_290:
        /* <DEDUP_REMOVED lines=49> */
.L_x_296:
[----:B------:R-:W-:-:S04]  /*1e30*/  LOP3.LUT R3, R3, 0x80000000, RZ, 0xc0, !PT ;  /* 0x8000000003037812 */ /* 0x000fc800078ec0ff */
[----:B------:R-:W-:Y:S01]  /*1e40*/  LOP3.LUT R3, R3, 0x7f800000, RZ, 0xfc, !PT ;  /* 0x7f80000003037812 */ /* 0x000fe200078efcff */
[----:B------:R-:W-:Y:S06]  /*1e50*/  BRA `(.L_x_297) ;  /* 0x0000000000287947 */ /* 0x000fec0003800000 */
.L_x_295:
[----:B------:R-:W-:Y:S01]  /*1e60*/  IMAD R3, R7, 0x800000, R3 ;  /* 0x0080000007037824 */ /* 0x000fe200078e0203 */
[----:B------:R-:W-:Y:S06]  /*1e70*/  BRA `(.L_x_297) ;  /* 0x0000000000207947 */ /* 0x000fec0003800000 */
.L_x_294:
[----:B------:R-:W-:-:S04]  /*1e80*/  LOP3.LUT R3, R7, 0x80000000, R6, 0x48, !PT ;  /* 0x8000000007037812 */ /* 0x000fc800078e4806 */
[----:B------:R-:W-:Y:S01]  /*1e90*/  LOP3.LUT R3, R3, 0x7f800000, RZ, 0xfc, !PT ;  /* 0x7f80000003037812 */ /* 0x000fe200078efcff */
[----:B------:R-:W-:Y:S06]  /*1ea0*/  BRA `(.L_x_297) ;  /* 0x0000000000147947 */ /* 0x000fec0003800000 */
.L_x_293:
[----:B------:R-:W-:Y:S01]  /*1eb0*/  LOP3.LUT R3, R7, 0x80000000, R6, 0x48, !PT ;  /* 0x8000000007037812 */ /* 0x000fe200078e4806 */
[----:B------:R-:W-:Y:S06]  /*1ec0*/  BRA `(.L_x_297) ;  /* 0x00000000000c7947 */ /* 0x000fec0003800000 */
.L_x_292:
[----:B------:R-:W0:Y:S01]  /*1ed0*/  MUFU.RSQ R3, -QNAN ;  /* 0xffc0000000037908 */ /* 0x000e220000001400 */
[----:B------:R-:W-:Y:S05]  /*1ee0*/  BRA `(.L_x_297) ;  /* 0x0000000000047947 */ /* 0x000fea0003800000 */
.L_x_291:
[----:B------:R-:W-:-:S07]  /*1ef0*/  FADD.FTZ R3, R3, 1000 ;  /* 0x447a000003037421 */ /* 0x000fce0000010000 */
.L_x_297:
[----:B------:R-:W-:-:S04]  /*1f00*/  IMAD.MOV.U32 R5, RZ, RZ, 0x0 ;  /* 0x00000000ff057424 */ /* 0x000fc800078e00ff */
[----:B0-----:R-:W-:Y:S05]  /*1f10*/  RET.REL.NODEC R4 `(_Z14fwd_vz_new_newPfS_S_S_S_S_S_fffS_ffiiS_) ;  /* 0xffffffe004387950 */ /* 0x001fea0003c3ffff */
.L_x_298:
        /* <DEDUP_REMOVED lines=14> */
.L_x_705:


//--------------------- .text._Z10fwd_vz_newPfS_S_S_S_S_fffS_ffiiS_ --------------------------
	.section	.text._Z10fwd_vz_newPfS_S_S_S_S_fffS_ffiiS_,"ax",@progbits
	.align	128
        .global         _Z10fwd_vz_newPfS_S_S_S_S_fffS_ffiiS_
        .type           _Z10fwd_vz_newPfS_S_S_S_S_fffS_ffiiS_,@function
        .size           _Z10fwd_vz_newPfS_S_S_S_S_fffS_ffiiS_,(.L_x_708 - _Z10fwd_vz_newPfS_S_S_S_S_fffS_ffiiS_)
        .other          _Z10fwd_vz_newPfS_S_S_S_S_fffS_ffiiS_,@"STO_CUDA_ENTRY STV_DEFAULT"
_Z10fwd_vz_newPfS_S_S_S_S_fffS_ffiiS_:
.text._Z10fwd_vz_newPfS_S_S_S_S_fffS_ffiiS_:
        /* <DEDUP_REMOVED lines=65> */
[----:B--2---:R0:W2:Y:S01]  /*0410*/  @!P1 LDG.E R3, desc[UR6][R14.64] ;  /* 0x000000060e039981 */ /* 0x0040a2000c1e1900 */
[----:B------:R-:W-:Y:S01]  /*0420*/  @!P0 SHF.L.U32 R25, R12, 0x5, RZ ;  /* 0x000000050c198819 */ /* 0x000fe200000006ff */
[----:B------:R-:W-:Y:S01]  /*0430*/  @!P0 VIADD R23, R7, 0x6 ;  /* 0x0000000607178836 */ /* 0x000fe20000000000 */
[----:B------:R-:W-:Y:S01]  /*0440*/  IADD3.X R7, PT, PT, R0, UR9, RZ, P3, !PT ;  /* 0x0000000900077c10 */ /* 0x000fe20009ffe4ff */
[----:B------:R-:W3:Y:S02]  /*0450*/  LDG.E R17, desc[UR6][R10.64+0x18] ;  /* 0x000018060a117981 */ /* 0x000ee4000c1e1900 */
[----:B-----5:R-:W-:Y:S02]  /*0460*/  @!P0 IMAD.WIDE R8, R23, 0x4, R8 ;  /* 0x0000000417088825 */ /* 0x020fe400078e0208 */
[----:B------:R-:W4:Y:S02]  /*0470*/  LDG.E R18, desc[UR6][R6.64+0x18] ;  /* 0x0000180606127981 */ /* 0x000f24000c1e1900 */
[----:B------:R-:W-:-:S02]  /*0480*/  @!P0 IMAD.WIDE R12, R25, 0x4, R10 ;  /* 0x00000004190c8825 */ /* 0x000fc400078e020a */
[----:B------:R-:W5:Y:S02]  /*0490*/  @!P1 LDG.E R19, desc[UR6][R10.64+0x58] ;  /* 0x000058060a139981 */ /* 0x000f64000c1e1900 */
[----:B------:R-:W-:Y:S02]  /*04a0*/  @!P0 IMAD.WIDE R4, R23, 0x4, R4 ;  /* 0x0000000417048825 */ /* 0x000fe400078e0204 */
[----:B------:R1:W5:Y:S02]  /*04b0*/  @!P1 LDG.E R16, desc[UR6][R20.64] ;  /* 0x0000000614109981 */ /* 0x000364000c1e1900 */
[----:B0-----:R-:W-:Y:S02]  /*04c0*/  @!P0 IMAD.WIDE R14, R25, 0x4, R6 ;  /* 0x00000004190e8825 */ /* 0x001fe400078e0206 */
[----:B------:R0:W5:Y:S04]  /*04d0*/  @!P1 LDG.E R22, desc[UR6][R6.64+0x58] ;  /* 0x0000580606169981 */ /* 0x000168000c1e1900 */
[----:B------:R-:W5:Y:S01]  /*04e0*/  @!P0 LDG.E R13, desc[UR6][R12.64+0x18] ;  /* 0x000018060c0d8981 */ /* 0x000f62000c1e1900 */
[----:B-1----:R-:W1:Y:S03]  /*04f0*/  LDC R21, c[0x0][0x3b8] ;  /* 0x0000ee00ff157b82 */ /* 0x002e660000000800 */
[----:B------:R-:W5:Y:S04]  /*0500*/  @!P0 LDG.E R9, desc[UR6][R8.64] ;  /* 0x0000000608098981 */ /* 0x000f68000c1e1900 */
[----:B------:R0:W5:Y:S04]  /*0510*/  @!P0 LDG.E R4, desc[UR6][R4.64] ;  /* 0x0000000604048981 */ /* 0x000168000c1e1900 */
[----:B------:R-:W5:Y:S01]  /*0520*/  @!P0 LDG.E R14, desc[UR6][R14.64+0x18] ;  /* 0x000018060e0e8981 */ /* 0x000f62000c1e1900 */
[----:B0-----:R-:W-:-:S02]  /*0530*/  IMAD.MOV.U32 R6, RZ, RZ, 0x3a83126f ;  /* 0x3a83126fff067424 */ /* 0x001fc400078e00ff */
        /* <DEDUP_REMOVED lines=12> */
[----:B-1----:R-:W1:Y:S01]  /*0600*/  FCHK P0, R21, 1000 ;  /* 0x447a000015007902 */ /* 0x002e620000000000 */
[----:B0-----:R-:W-:-:S04]  /*0610*/  FFMA R3, R5, R6, 0.0010000000474974513054 ;  /* 0x3a83126f05037423 */ /* 0x001fc80000000006 */
[----:B------:R-:W-:-:S04]  /*0620*/  FFMA R6, R3, R21, RZ ;  /* 0x0000001503067223 */ /* 0x000fc800000000ff */
[----:B------:R-:W-:-:S04]  /*0630*/  FFMA R5, R6, -1000, R21 ;  /* 0xc47a000006057823 */ /* 0x000fc80000000015 */
[----:B------:R-:W-:Y:S01]  /*0640*/  FFMA R3, R3, R5, R6 ;  /* 0x0000000503037223 */ /* 0x000fe20000000006 */
[----:B-12---:R-:W-:Y:S06]  /*0650*/  @!P0 BRA `(.L_x_299) ;  /* 0x0000000000088947 */ /* 0x006fec0003800000 */
[----:B------:R-:W-:-:S07]  /*0660*/  MOV R4, 0x680 ;  /* 0x0000068000047802 */ /* 0x000fce0000000f00 */
[----:B------:R-:W-:Y:S05]  /*0670*/  CALL.REL.NOINC `($__internal_30_$__cuda_sm3x_div_rn_noftz_f32_slowpath) ;  /* 0x0000001000b87944 */ /* 0x000fea0003c00000 */
.L_x_299:
        /* <DEDUP_REMOVED lines=76> */
[----:B------:R-:W-:Y:S02]  /*0b40*/  MOV R24, 0xb70 ;  /* 0x00000b7000187802 */ /* 0x000fe40000000f00 */
[----:B------:R-:W-:-:S07]  /*0b50*/  IADD3 R7, PT, PT, R7, -0x100000, RZ ;  /* 0xfff0000007077810 */ /* 0x000fce0007ffe0ff */
[----:B------:R-:W-:Y:S05]  /*0b60*/  CALL.REL.NOINC `($__internal_28_$__cuda_sm20_dblrcp_rn_slowpath_v3) ;  /* 0x0000000400687944 */ /* 0x000fea0003c00000 */
[----:B------:R-:W-:Y:S02]  /*0b70*/  IMAD.MOV.U32 R16, RZ, RZ, R18 ;  /* 0x000000ffff107224 */ /* 0x000fe400078e0012 */
[----:B------:R-:W-:-:S07]  /*0b80*/  IMAD.MOV.U32 R17, RZ, RZ, R19 ;  /* 0x000000ffff117224 */ /* 0x000fce00078e0013 */
.L_x_301:
[----:B------:R-:W-:Y:S05]  /*0b90*/  BSYNC.RECONVERGENT B0 ;  /* 0x0000000000007941 */ /* 0x000fea0003800200 */
.L_x_300:
        /* <DEDUP_REMOVED lines=26> */
[----:B------:R-:W-:Y:S05]  /*0d40*/  CALL.REL.NOINC `($__internal_28_$__cuda_sm20_dblrcp_rn_slowpath_v3) ;  /* 0x0000000000f07944 */ /* 0x000fea0003c00000 */
[----:B------:R-:W-:Y:S02]  /*0d50*/  IMAD.MOV.U32 R20, RZ, RZ, R18 ;  /* 0x000000ffff147224 */ /* 0x000fe400078e0012 */
[----:B------:R-:W-:-:S07]  /*0d60*/  IMAD.MOV.U32 R21, RZ, RZ, R19 ;  /* 0x000000ffff157224 */ /* 0x000fce00078e0013 */
.L_x_303:
[----:B------:R-:W-:Y:S05]  /*0d70*/  BSYNC.RECONVERGENT B0 ;  /* 0x0000000000007941 */ /* 0x000fea0003800200 */
.L_x_302:
        /* <DEDUP_REMOVED lines=27> */
[----:B------:R-:W-:Y:S05]  /*0f30*/  CALL.REL.NOINC `($__internal_28_$__cuda_sm20_dblrcp_rn_slowpath_v3) ;  /* 0x0000000000747944 */ /* 0x000fea0003c00000 */
[----:B------:R-:W-:Y:S01]  /*0f40*/  IMAD.MOV.U32 R10, RZ, RZ, R18 ;  /* 0x000000ffff0a7224 */ /* 0x000fe200078e0012 */
[----:B------:R-:W-:-:S07]  /*0f50*/  MOV R11, R19 ;  /* 0x00000013000b7202 */ /* 0x000fce0000000f00 */
.L_x_305:
[----:B------:R-:W-:Y:S05]  /*0f60*/  BSYNC.RECONVERGENT B0 ;  /* 0x0000000000007941 */ /* 0x000fea0003800200 */
.L_x_304:
        /* <DEDUP_REMOVED lines=18> */
[----:B------:R-:W-:Y:S05]  /*1090*/  CALL.REL.NOINC `($__internal_29_$__cuda_sm20_div_rn_f64_full) ;  /* 0x0000000000bc7944 */ /* 0x000fea0003c00000 */
.L_x_307:
[----:B------:R-:W-:Y:S05]  /*10a0*/  BSYNC.RECONVERGENT B0 ;  /* 0x0000000000007941 */ /* 0x000fea0003800200 */
.L_x_306:
[----:B------:R-:W0:Y:S01]  /*10b0*/  LDCU.64 UR4, c[0x0][0x380] ;  /* 0x00007000ff0477ac */ /* 0x000e220008000a00 */
[----:B------:R-:W1:Y:S01]  /*10c0*/  F2F.F32.F64 R5, R4 ;  /* 0x0000000400057310 */ /* 0x000e620000301000 */
[----:B0-----:R-:W-:-:S04]  /*10d0*/  IADD3 R2, P0, PT, R2, UR4, RZ ;  /* 0x0000000402027c10 */ /* 0x001fc8000ff1e0ff */
[----:B------:R-:W-:-:S05]  /*10e0*/  IADD3.X R3, PT, PT, R0, UR5, RZ, P0, !PT ;  /* 0x0000000500037c10 */ /* 0x000fca00087fe4ff */
[----:B-1----:R-:W-:Y:S01]  /*10f0*/  STG.E desc[UR6][R2.64+0x18], R5 ;  /* 0x0000180502007986 */ /* 0x002fe2000c101906 */
[----:B------:R-:W-:Y:S05]  /*1100*/  EXIT ;  /* 0x000000000000794d */ /* 0x000fea0003800000 */
        .weak           $__internal_28_$__cuda_sm20_dblrcp_rn_slowpath_v3
        .type           $__internal_28_$__cuda_sm20_dblrcp_rn_slowpath_v3,@function
        .size           $__internal_28_$__cuda_sm20_dblrcp_rn_slowpath_v3,($__internal_29_$__cuda_sm20_div_rn_f64_full - $__internal_28_$__cuda_sm20_dblrcp_rn_slowpath_v3)
$__internal_28_$__cuda_sm20_dblrcp_rn_slowpath_v3:
        /* <DEDUP_REMOVED lines=12> */
[----:B------:R-:W-:Y:S01]  /*11d0*/  MOV R20, R7 ;  /* 0x0000000700147202 */ /* 0x000fe20000000f00 */
        /* <DEDUP_REMOVED lines=12> */
.L_x_311:
        /* <DEDUP_REMOVED lines=10> */
.L_x_309:
[----:B------:R-:W-:Y:S01]  /*1340*/  LOP3.LUT R19, R15, 0x80000, RZ, 0xfc, !PT ;  /* 0x000800000f137812 */ /* 0x000fe200078efcff */
[----:B------:R-:W-:-:S07]  /*1350*/  IMAD.MOV.U32 R18, RZ, RZ, R14 ;  /* 0x000000ffff127224 */ /* 0x000fce00078e000e */
.L_x_310:
[----:B------:R-:W-:Y:S05]  /*1360*/  BSYNC.RECONVERGENT B1 ;  /* 0x0000000000017941 */ /* 0x000fea0003800200 */
.L_x_308:
[----:B------:R-:W-:-:S04]  /*1370*/  IMAD.MOV.U32 R25, RZ, RZ, 0x0 ;  /* 0x00000000ff197424 */ /* 0x000fc800078e00ff */
[----:B------:R-:W-:Y:S05]  /*1380*/  RET.REL.NODEC R24 `(_Z10fwd_vz_newPfS_S_S_S_S_fffS_ffiiS_) ;  /* 0xffffffec181c7950 */ /* 0x000fea0003c3ffff */
        .weak           $__internal_29_$__cuda_sm20_div_rn_f64_full
        .type           $__internal_29_$__cuda_sm20_div_rn_f64_full,@function
        .size           $__internal_29_$__cuda_sm20_div_rn_f64_full,($__internal_30_$__cuda_sm3x_div_rn_noftz_f32_slowpath - $__internal_29_$__cuda_sm20_div_rn_f64_full)
$__internal_29_$__cuda_sm20_div_rn_f64_full:
[C---:B------:R-:W-:Y:S01]  /*1390*/  FSETP.GEU.AND P0, PT, |R7|.reuse, 1.469367938527859385e-39, PT ;  /* 0x001000000700780b */ /* 0x040fe20003f0e200 */
[----:B------:R-:W-:Y:S01]  /*13a0*/  IMAD.MOV.U32 R10, RZ, RZ, 0x1 ;  /* 0x00000001ff0a7424 */ /* 0x000fe200078e00ff */
[----:B------:R-:W-:Y:S01]  /*13b0*/  LOP3.LUT R4, R7, 0x800fffff, RZ, 0xc0, !PT ;  /* 0x800fffff07047812 */ /* 0x000fe200078ec0ff */
[----:B------:R-:W-:Y:S01]  /*13c0*/  BSSY.RECONVERGENT B1, `(.L_x_312) ;  /* 0x0000055000017945 */ /* 0x000fe20003800200 */
[C---:B------:R-:W-:Y:S02]  /*13d0*/  FSETP.GEU.AND P2, PT, |R9|.reuse, 1.469367938527859385e-39, PT ;  /* 0x001000000900780b */ /* 0x040fe40003f4e200 */
[----:B------:R-:W-:Y:S01]  /*13e0*/  LOP3.LUT R5, R4, 0x3ff00000, RZ, 0xfc, !PT ;  /* 0x3ff0000004057812 */ /* 0x000fe200078efcff */
[----:B------:R-:W-:Y:S01]  /*13f0*/  IMAD.MOV.U32 R4, RZ, RZ, R6 ;  /* 0x000000ffff047224 */ /* 0x000fe200078e0006 */
[----:B------:R-:W-:Y:S02]  /*1400*/  LOP3.LUT R3, R9, 0x7ff00000, RZ, 0xc0, !PT ;  /* 0x7ff0000009037812 */ /* 0x000fe400078ec0ff */
[----:B------:R-:W-:-:S03]  /*1410*/  MOV R13, 0x1ca00000 ;  /* 0x1ca00000000d7802 */ /* 0x000fc60000000f00 */
[----:B------:R-:W-:-:S04]  /*1420*/  @!P0 DMUL R4, R6, 8.98846567431157953865e+307 ;  /* 0x7fe0000006048828 */ /* 0x000fc80000000000 */
[----:B------:R-:W-:Y:S02]  /*1430*/  @!P2 LOP3.LUT R18, R7, 0x7ff00000, RZ, 0xc0, !PT ;  /* 0x7ff000000712a812 */ /* 0x000fe400078ec0ff */
[----:B------:R-:W0:Y:S02]  /*1440*/  MUFU.RCP64H R11, R5 ;  /* 0x00000005000b7308 */ /* 0x000e240000001800 */
[----:B------:R-:W-:Y:S01]  /*1450*/  @!P2 ISETP.GE.U32.AND P3, PT, R3, R18, PT ;  /* 0x000000120300a20c */ /* 0x000fe20003f66070 */
[----:B------:R-:W-:Y:S01]  /*1460*/  @!P2 IMAD.MOV.U32 R18, RZ, RZ, RZ ;  /* 0x000000ffff12a224 */ /* 0x000fe200078e00ff */
[----:B0-----:R-:W-:-:S08]  /*1470*/  DFMA R14, R10, -R4, 1 ;  /* 0x3ff000000a0e742b */ /* 0x001fd00000000804 */
[----:B------:R-:W-:Y:S01]  /*1480*/  DFMA R16, R14, R14, R14 ;  /* 0x0000000e0e10722b */ /* 0x000fe2000000000e */
[----:B------:R-:W-:Y:S02]  /*1490*/  LOP3.LUT R14, R7, 0x7ff00000, RZ, 0xc0, !PT ;  /* 0x7ff00000070e7812 */ /* 0x000fe400078ec0ff */
[----:B------:R-:W-:Y:S02]  /*14a0*/  @!P2 SEL R15, R13, 0x63400000, !P3 ;  /* 0x634000000d0fa807 */ /* 0x000fe40005800000 */
[----:B------:R-:W-:-:S03]  /*14b0*/  ISETP.GE.U32.AND P1, PT, R3, R14, PT ;  /* 0x0000000e0300720c */ /* 0x000fc60003f26070 */
[----:B------:R-:W-:Y:S01]  /*14c0*/  DFMA R16, R10, R16, R10 ;  /* 0x000000100a10722b */ /* 0x000fe2000000000a */
[--C-:B------:R-:W-:Y:S01]  /*14d0*/  @!P2 LOP3.LUT R15, R15, 0x80000000, R9.reuse, 0xf8, !PT ;  /* 0x800000000f0fa812 */ /* 0x100fe200078ef809 */
[----:B------:R-:W-:Y:S01]  /*14e0*/  IMAD.MOV.U32 R10, RZ, RZ, R8 ;  /* 0x000000ffff0a7224 */ /* 0x000fe200078e0008 */
[----:B------:R-:W-:Y:S02]  /*14f0*/  SEL R11, R13, 0x63400000, !P1 ;  /* 0x634000000d0b7807 */ /* 0x000fe40004800000 */
[----:B------:R-:W-:Y:S02]  /*1500*/  @!P2 LOP3.LUT R19, R15, 0x100000, RZ, 0xfc, !PT ;  /* 0x001000000f13a812 */ /* 0x000fe400078efcff */
[----:B------:R-:W-:Y:S01]  /*1510*/  LOP3.LUT R11, R11, 0x800fffff, R9, 0xf8, !PT ;  /* 0x800fffff0b0b7812 */ /* 0x000fe200078ef809 */
[----:B------:R-:W-:-:S05]  /*1520*/  DFMA R20, R16, -R4, 1 ;  /* 0x3ff000001014742b */ /* 0x000fca0000000804 */
[----:B------:R-:W-:-:S03]  /*1530*/  @!P2 DFMA R10, R10, 2, -R18 ;  /* 0x400000000a0aa82b */ /* 0x000fc60000000812 */
[----:B------:R-:W-:Y:S01]  /*1540*/  DFMA R16, R16, R20, R16 ;  /* 0x000000141010722b */ /* 0x000fe20000000010 */
[----:B------:R-:W-:Y:S02]  /*1550*/  IMAD.MOV.U32 R21, RZ, RZ, R3 ;  /* 0x000000ffff157224 */ /* 0x000fe400078e0003 */
[----:B------:R-:W-:Y:S01]  /*1560*/  IMAD.MOV.U32 R20, RZ, RZ, R14 ;  /* 0x000000ffff147224 */ /* 0x000fe200078e000e */
[----:B------:R-:W-:-:S03]  /*1570*/  @!P0 LOP3.LUT R20, R5, 0x7ff00000, RZ, 0xc0, !PT ;  /* 0x7ff0000005148812 */ /* 0x000fc600078ec0ff */
[----:B------:R-:W-:Y:S01]  /*1580*/  @!P2 LOP3.LUT R21, R11, 0x7ff00000, RZ, 0xc0, !PT ;  /* 0x7ff000000b15a812 */ /* 0x000fe200078ec0ff */
[----:B------:R-:W-:Y:S01]  /*1590*/  DMUL R18, R16, R10 ;  /* 0x0000000a10127228 */ /* 0x000fe20000000000 */
[----:B------:R-:W-:-:S03]  /*15a0*/  IADD3 R23, PT, PT, R20, -0x1, RZ ;  /* 0xffffffff14177810 */ /* 0x000fc60007ffe0ff */
[----:B------:R-:W-:-:S04]  /*15b0*/  VIADD R22, R21, 0xffffffff ;  /* 0xffffffff15167836 */ /* 0x000fc80000000000 */
[----:B------:R-:W-:Y:S01]  /*15c0*/  DFMA R14, R18, -R4, R10 ;  /* 0x80000004120e722b */ /* 0x000fe2000000000a */
[----:B------:R-:W-:-:S04]  /*15d0*/  ISETP.GT.U32.AND P0, PT, R22, 0x7feffffe, PT ;  /* 0x7feffffe1600780c */ /* 0x000fc80003f04070 */
[----:B------:R-:W-:-:S03]  /*15e0*/  ISETP.GT.U32.OR P0, PT, R23, 0x7feffffe, P0 ;  /* 0x7feffffe1700780c */ /* 0x000fc60000704470 */
[----:B------:R-:W-:-:S10]  /*15f0*/  DFMA R14, R16, R14, R18 ;  /* 0x0000000e100e722b */ /* 0x000fd40000000012 */
[----:B------:R-:W-:Y:S05]  /*1600*/  @P0 BRA `(.L_x_313) ;  /* 0x00000000006c0947 */ /* 0x000fea0003800000 */
[----:B------:R-:W-:-:S04]  /*1610*/  LOP3.LUT R16, R7, 0x7ff00000, RZ, 0xc0, !PT ;  /* 0x7ff0000007107812 */ /* 0x000fc800078ec0ff */
[CC--:B------:R-:W-:Y:S02]  /*1620*/  VIADDMNMX R8, R3.reuse, -R16.reuse, 0xb9600000, !PT ;  /* 0xb960000003087446 */ /* 0x0c0fe40007800910 */
[----:B------:R-:W-:Y:S02]  /*1630*/  ISETP.GE.U32.AND P0, PT, R3, R16, PT ;  /* 0x000000100300720c */ /* 0x000fe40003f06070 */
[----:B------:R-:W-:Y:S02]  /*1640*/  VIMNMX R8, PT, PT, R8, 0x46a00000, PT ;  /* 0x46a0000008087848 */ /* 0x000fe40003fe0100 */
[----:B------:R-:W-:-:S05]  /*1650*/  SEL R3, R13, 0x63400000, !P0 ;  /* 0x634000000d037807 */ /* 0x000fca0004000000 */
[----:B------:R-:W-:Y:S02]  /*1660*/  IMAD.IADD R3, R8, 0x1, -R3 ;  /* 0x0000000108037824 */ /* 0x000fe400078e0a03 */
[----:B------:R-:W-:Y:S02]  /*1670*/  IMAD.MOV.U32 R8, RZ, RZ, RZ ;  /* 0x000000ffff087224 */ /* 0x000fe400078e00ff */
        /* <DEDUP_REMOVED lines=11> */
[----:B------:R-:W-:Y:S01]  /*1730*/  MOV R4, RZ ;  /* 0x000000ff00047202 */ /* 0x000fe20000000f00 */
[----:B------:R-:W-:Y:S01]  /*1740*/  DMUL.RP R8, R14, R8 ;  /* 0x000000080e087228 */ /* 0x000fe20000008000 */
[----:B------:R-:W-:-:S04]  /*1750*/  IADD3 R3, PT, PT, -R3, -0x43300000, RZ ;  /* 0xbcd0000003037810 */ /* 0x000fc80007ffe1ff */
[----:B------:R-:W-:-:S05]  /*1760*/  DFMA R4, R16, -R4, R14 ;  /* 0x800000041004722b */ /* 0x000fca000000000e */
[----:B------:R-:W-:-:S05]  /*1770*/  LOP3.LUT R7, R9, R7, RZ, 0x3c, !PT ;  /* 0x0000000709077212 */ /* 0x000fca00078e3cff */
[----:B------:R-:W-:-:S04]  /*1780*/  FSETP.NEU.AND P0, PT, |R5|, R3, PT ;  /* 0x000000030500720b */ /* 0x000fc80003f0d200 */
[----:B------:R-:W-:Y:S02]  /*1790*/  FSEL R16, R8, R16, !P0 ;  /* 0x0000001008107208 */ /* 0x000fe40004000000 */
[----:B------:R-:W-:Y:S01]  /*17a0*/  FSEL R17, R7, R17, !P0 ;  /* 0x0000001107117208 */ /* 0x000fe20004000000 */
[----:B------:R-:W-:Y:S06]  /*17b0*/  BRA `(.L_x_314) ;  /* 0x0000000000547947 */ /* 0x000fec0003800000 */
.L_x_313:
[----:B------:R-:W-:-:S14]  /*17c0*/  DSETP.NAN.AND P0, PT, R8, R8, PT ;  /* 0x000000080800722a */ /* 0x000fdc0003f08000 */
[----:B------:R-:W-:Y:S05]  /*17d0*/  @P0 BRA `(.L_x_315) ;  /* 0x0000000000440947 */ /* 0x000fea0003800000 */
[----:B------:R-:W-:-:S14]  /*17e0*/  DSETP.NAN.AND P0, PT, R6, R6, PT ;  /* 0x000000060600722a */ /* 0x000fdc0003f08000 */
[----:B------:R-:W-:Y:S05]  /*17f0*/  @P0 BRA `(.L_x_316) ;  /* 0x0000000000300947 */ /* 0x000fea0003800000 */
[----:B------:R-:W-:Y:S01]  /*1800*/  ISETP.NE.AND P0, PT, R21, R20, PT ;  /* 0x000000141500720c */ /* 0x000fe20003f05270 */
[----:B------:R-:W-:Y:S02]  /*1810*/  IMAD.MOV.U32 R16, RZ, RZ, 0x0 ;  /* 0x00000000ff107424 */ /* 0x000fe400078e00ff */
[----:B------:R-:W-:-:S10]  /*1820*/  IMAD.MOV.U32 R17, RZ, RZ, -0x80000 ;  /* 0xfff80000ff117424 */ /* 0x000fd400078e00ff */
[----:B------:R-:W-:Y:S05]  /*1830*/  @!P0 BRA `(.L_x_314) ;  /* 0x0000000000348947 */ /* 0x000fea0003800000 */
[----:B------:R-:W-:Y:S02]  /*1840*/  ISETP.NE.AND P0, PT, R21, 0x7ff00000, PT ;  /* 0x7ff000001500780c */ /* 0x000fe40003f05270 */
[----:B------:R-:W-:Y:S02]  /*1850*/  LOP3.LUT R17, R9, 0x80000000, R7, 0x48, !PT ;  /* 0x8000000009117812 */ /* 0x000fe400078e4807 */
[----:B------:R-:W-:-:S13]  /*1860*/  ISETP.EQ.OR P0, PT, R20, RZ, !P0 ;  /* 0x000000ff1400720c */ /* 0x000fda0004702670 */
[----:B------:R-:W-:Y:S01]  /*1870*/  @P0 LOP3.LUT R3, R17, 0x7ff00000, RZ, 0xfc, !PT ;  /* 0x7ff0000011030812 */ /* 0x000fe200078efcff */
[----:B------:R-:W-:Y:S02]  /*1880*/  @!P0 IMAD.MOV.U32 R16, RZ, RZ, RZ ;  /* 0x000000ffff108224 */ /* 0x000fe400078e00ff */
[----:B------:R-:W-:Y:S01]  /*1890*/  @P0 IMAD.MOV.U32 R16, RZ, RZ, RZ ;  /* 0x000000ffff100224 */ /* 0x000fe200078e00ff */
[----:B------:R-:W-:Y:S01]  /*18a0*/  @P0 MOV R17, R3 ;  /* 0x0000000300110202 */ /* 0x000fe20000000f00 */
[----:B------:R-:W-:Y:S06]  /*18b0*/  BRA `(.L_x_314) ;  /* 0x0000000000147947 */ /* 0x000fec0003800000 */
.L_x_316:
[----:B------:R-:W-:Y:S01]  /*18c0*/  LOP3.LUT R17, R7, 0x80000, RZ, 0xfc, !PT ;  /* 0x0008000007117812 */ /* 0x000fe200078efcff */
[----:B------:R-:W-:Y:S01]  /*18d0*/  IMAD.MOV.U32 R16, RZ, RZ, R6 ;  /* 0x000000ffff107224 */ /* 0x000fe200078e0006 */
[----:B------:R-:W-:Y:S06]  /*18e0*/  BRA `(.L_x_314) ;  /* 0x0000000000087947 */ /* 0x000fec0003800000 */
.L_x_315:
[----:B------:R-:W-:Y:S01]  /*18f0*/  LOP3.LUT R17, R9, 0x80000, RZ, 0xfc, !PT ;  /* 0x0008000009117812 */ /* 0x000fe200078efcff */
[----:B------:R-:W-:-:S07]  /*1900*/  IMAD.MOV.U32 R16, RZ, RZ, R8 ;  /* 0x000000ffff107224 */ /* 0x000fce00078e0008 */
.L_x_314:
[----:B------:R-:W-:Y:S05]  /*1910*/  BSYNC.RECONVERGENT B1 ;  /* 0x0000000000017941 */ /* 0x000fea0003800200 */
.L_x_312:
[----:B------:R-:W-:Y:S02]  /*1920*/  HFMA2 R13, -RZ, RZ, 0, 0 ;  /* 0x00000000ff0d7431 */ /* 0x000fe400000001ff */
[----:B------:R-:W-:Y:S02]  /*1930*/  IMAD.MOV.U32 R4, RZ, RZ, R16 ;  /* 0x000000ffff047224 */ /* 0x000fe400078e0010 */
[----:B------:R-:W-:Y:S01]  /*1940*/  IMAD.MOV.U32 R5, RZ, RZ, R17 ;  /* 0x000000ffff057224 */ /* 0x000fe200078e0011 */
[----:B------:R-:W-:Y:S06]  /*1950*/  RET.REL.NODEC R12 `(_Z10fwd_vz_newPfS_S_S_S_S_fffS_ffiiS_) ;  /* 0xffffffe40ca87950 */ /* 0x000fec0003c3ffff */
        .weak           $__internal_30_$__cuda_sm3x_div_rn_noftz_f32_slowpath
        .type           $__internal_30_$__cuda_sm3x_div_rn_noftz_f32_slowpath,@function
        .size           $__internal_30_$__cuda_sm3x_div_rn_noftz_f32_slowpath,(.L_x_708 - $__internal_30_$__cuda_sm3x_div_rn_noftz_f32_slowpath)
$__internal_30_$__cuda_sm3x_div_rn_noftz_f32_slowpath:
        /* <DEDUP_REMOVED lines=10> */
[----:B------:R-:W-:-:S05]  /*1a00*/  IMAD.MOV.U32 R7, RZ, RZ, 0x447a0000 ;  /* 0x447a0000ff077424 */ /* 0x000fca00078e00ff */
        /* <DEDUP_REMOVED lines=12> */
.L_x_317:
        /* <DEDUP_REMOVED lines=28> */
[C---:B------:R-:W-:Y:S01]  /*1c90*/  VIADD R7, R11.reuse, 0x20 ;  /* 0x000000200b077836 */ /* 0x040fe20000000000 */
[C---:B------:R-:W-:Y:S02]  /*1ca0*/  ISETP.NE.AND P2, PT, R11.reuse, RZ, PT ;  /* 0x000000ff0b00720c */ /* 0x040fe40003f45270 */
[----:B------:R-:W-:Y:S02]  /*1cb0*/  ISETP.NE.AND P1, PT, R11, RZ, PT ;  /* 0x000000ff0b00720c */ /* 0x000fe40003f25270 */
[----:B------:R-:W-:Y:S01]  /*1cc0*/  LOP3.LUT R6, R5, 0x7fffff, RZ, 0xc0, !PT ;  /* 0x007fffff05067812 */ /* 0x000fe200078ec0ff */
[CCC-:B------:R-:W-:Y:S01]  /*1cd0*/  FFMA.RP R5, R8.reuse, R10.reuse, R9.reuse ;  /* 0x0000000a08057223 */ /* 0x1c0fe20000008009 */
[----:B------:R-:W-:Y:S01]  /*1ce0*/  FFMA.RM R8, R8, R10, R9 ;  /* 0x0000000a08087223 */ /* 0x000fe20000004009 */
        /* <DEDUP_REMOVED lines=15> */
.L_x_323:
[----:B------:R-:W-:-:S04]  /*1de0*/  LOP3.LUT R3, R3, 0x80000000, RZ, 0xc0, !PT ;  /* 0x8000000003037812 */ /* 0x000fc800078ec0ff */
[----:B------:R-:W-:Y:S01]  /*1df0*/  LOP3.LUT R3, R3, 0x7f800000, RZ, 0xfc, !PT ;  /* 0x7f80000003037812 */ /* 0x000fe200078efcff */
[----:B------:R-:W-:Y:S06]  /*1e00*/  BRA `(.L_x_324) ;  /* 0x0000000000287947 */ /* 0x000fec0003800000 */
.L_x_322:
[----:B------:R-:W-:Y:S01]  /*1e10*/  IMAD R3, R7, 0x800000, R3 ;  /* 0x0080000007037824 */ /* 0x000fe200078e0203 */
[----:B------:R-:W-:Y:S06]  /*1e20*/  BRA `(.L_x_324) ;  /* 0x0000000000207947 */ /* 0x000fec0003800000 */
.L_x_321:
[----:B------:R-:W-:-:S04]  /*1e30*/  LOP3.LUT R3, R7, 0x80000000, R6, 0x48, !PT ;  /* 0x8000000007037812 */ /* 0x000fc800078e4806 */
[----:B------:R-:W-:Y:S01]  /*1e40*/  LOP3.LUT R3, R3, 0x7f800000, RZ, 0xfc, !PT ;  /* 0x7f80000003037812 */ /* 0x000fe200078efcff */
[----:B------:R-:W-:Y:S06]  /*1e50*/  BRA `(.L_x_324) ;  /* 0x0000000000147947 */ /* 0x000fec0003800000 */
.L_x_320:
[----:B------:R-:W-:Y:S01]  /*1e60*/  LOP3.LUT R3, R7, 0x80000000, R6, 0x48, !PT ;  /* 0x8000000007037812 */ /* 0x000fe200078e4806 */
[----:B------:R-:W-:Y:S06]  /*1e70*/  BRA `(.L_x_324) ;  /* 0x00000000000c7947 */ /* 0x000fec0003800000 */
.L_x_319:
[----:B------:R-:W0:Y:S01]  /*1e80*/  MUFU.RSQ R3, -QNAN ;  /* 0xffc0000000037908 */ /* 0x000e220000001400 */
[----:B------:R-:W-:Y:S05]  /*1e90*/  BRA `(.L_x_324) ;  /* 0x0000000000047947 */ /* 0x000fea0003800000 */
.L_x_318:
[----:B------:R-:W-:-:S07]  /*1ea0*/  FADD.FTZ R3, R3, 1000 ;  /* 0x447a000003037421 */ /* 0x000fce0000010000 */
.L_x_324:
[----:B------:R-:W-:-:S04]  /*1eb0*/  IMAD.MOV.U32 R5, RZ, RZ, 0x0 ;  /* 0x00000000ff057424 */ /* 0x000fc800078e00ff */
[----:B0-----:R-:W-:Y:S05]  /*1ec0*/  RET.REL.NODEC R4 `(_Z10fwd_vz_newPfS_S_S_S_S_fffS_ffiiS_) ;  /* 0xffffffe0044c7950 */ /* 0x001fea0003c3ffff */
.L_x_325:
        /* <DEDUP_REMOVED lines=11> */
.L_x_708:


//--------------------- .text._Z6fwd_vzPfS_S_S_S_fffS_ffiiS_ --------------------------
	.section	.text._Z6fwd_vzPfS_S_S_S_fffS_ffiiS_,"ax",@progbits
	.align	128
        .global         _Z6fwd_vzPfS_S_S_S_fffS_ffiiS_
        .type           _Z6fwd_vzPfS_S_S_S_fffS_ffiiS_,@function
        .size           _Z6fwd_vzPfS_S_S_S_fffS_ffiiS_,(.L_x_710 - _Z6fwd_vzPfS_S_S_S_fffS_ffiiS_)
        .other          _Z6fwd_vzPfS_S_S_S_fffS_ffiiS_,@"STO_CUDA_ENTRY STV_DEFAULT"
_Z6fwd_vzPfS_S_S_S_fffS_ffiiS_:
.text._Z6fwd_vzPfS_S_S_S_fffS_ffiiS_:
        /* <DEDUP_REMOVED lines=12> */
[----:B--2---:R-:W-:-:S03]  /*00c0*/  IMAD R9, R7, -0xb0, R4 ;  /* 0xffffff5007097824 */ /* 0x004fc600078e0204 */
[----:B------:R-:W-:Y:S01]  /*00d0*/  LEA R0, R11, R0, 0x18 ;  /* 0x000000000b007211 */ /* 0x000fe200078ec0ff */
[C---:B------:R-:W-:Y:S02]  /*00e0*/  IMAD R5, R7.reuse, 0xb0, R4 ;  /* 0x000000b007057824 */ /* 0x040fe400078e0204 */
[----:B----4-:R-:W-:Y:S01]  /*00f0*/  IMAD R6, R6, UR5, R7 ;  /* 0x0000000506067c24 */ /* 0x010fe2000f8e0207 */
[C---:B---3--:R-:W-:Y:S01]  /*0100*/  LEA R11, R8.reuse, R9, 0x2 ;  /* 0x00000009080b7211 */ /* 0x048fe200078e10ff */
[C---:B------:R-:W-:Y:S02]  /*0110*/  IMAD R10, R8.reuse, -0x4, R9 ;  /* 0xfffffffc080a7824 */ /* 0x040fe400078e0209 */
[----:B------:R-:W-:Y:S02]  /*0120*/  IMAD R4, R8, 0x4, R5 ;  /* 0x0000000408047824 */ /* 0x000fe400078e0205 */
[----:B------:R-:W-:Y:S02]  /*0130*/  IMAD R13, R7, 0xb0, R0 ;  /* 0x000000b0070d7824 */ /* 0x000fe400078e0200 */
[----:B-1----:R-:W-:Y:S01]  /*0140*/  IMAD R9, R15, UR4, R8 ;  /* 0x000000040f097c24 */ /* 0x002fe2000f8e0208 */
[----:B------:R1:W-:Y:S01]  /*0150*/  STS [R4+0x438], RZ ;  /* 0x000438ff04007388 */ /* 0x0003e20000000800 */
[----:B------:R-:W-:-:S02]  /*0160*/  IMAD R15, R7, -0xb0, R0 ;  /* 0xffffff50070f7824 */ /* 0x000fc400078e0200 */
[C---:B------:R-:W-:Y:S01]  /*0170*/  IMAD R5, R8.reuse, -0x4, R5 ;  /* 0xfffffffc08057824 */ /* 0x040fe200078e0205 */
[----:B------:R1:W-:Y:S01]  /*0180*/  STS [R4], RZ ;  /* 0x000000ff04007388 */ /* 0x0003e20000000800 */
[--C-:B------:R-:W-:Y:S01]  /*0190*/  IMAD R0, R8, 0x4, R13.reuse ;  /* 0x0000000408007824 */ /* 0x100fe200078e020d */
[----:B0-----:R-:W-:Y:S01]  /*01a0*/  ISETP.GE.AND P0, PT, R6, R3, PT ;  /* 0x000000030600720c */ /* 0x001fe20003f06270 */
[C---:B------:R-:W-:Y:S01]  /*01b0*/  IMAD R13, R8.reuse, -0x4, R13 ;  /* 0xfffffffc080d7824 */ /* 0x040fe200078e020d */
[----:B------:R1:W-:Y:S02]  /*01c0*/  STS [R10+0x133c], RZ ;  /* 0x00133cff0a007388 */ /* 0x0003e40000000800 */
        /* <DEDUP_REMOVED lines=12> */
[----:B------:R-:W-:Y:S01]  /*0290*/  ISETP.GT.U32.AND P1, PT, R7, 0x5, PT ;  /* 0x000000050700780c */ /* 0x000fe20003f24070 */
[----:B------:R-:W-:Y:S01]  /*02a0*/  VIADD R2, R9, 0x6 ;  /* 0x0000000609027836 */ /* 0x000fe20000000000 */
[----:B------:R-:W-:Y:S01]  /*02b0*/  IADD3 R5, PT, PT, R3, 0xc, RZ ;  /* 0x0000000c03057810 */ /* 0x000fe20007ffe0ff */
[----:B------:R-:W1:Y:S04]  /*02c0*/  LDCU.128 UR8, c[0x0][0x390] ;  /* 0x00007200ff0877ac */ /* 0x000e680008000c00 */
[----:B------:R-:W-:Y:S01]  /*02d0*/  BAR.SYNC.DEFER_BLOCKING 0x0 ;  /* 0x0000000000007b1d */ /* 0x000fe20000010000 */
[----:B------:R-:W-:Y:S01]  /*02e0*/  ISETP.GT.U32.AND P0, PT, R8, 0x5, PT ;  /* 0x000000050800780c */ /* 0x000fe20003f04070 */
[----:B------:R-:W-:-:S06]  /*02f0*/  IMAD R7, R5, R2, RZ ;  /* 0x0000000205077224 */ /* 0x000fcc00078e02ff */
[----:B------:R-:W2:Y:S01]  /*0300*/  LDC.64 R12, c[0x0][0x398] ;  /* 0x0000e600ff0c7b82 */ /* 0x000ea20000000a00 */
[----:B------:R-:W3:Y:S01]  /*0310*/  LDCU.64 UR6, c[0x0][0x358] ;  /* 0x00006b00ff0677ac */ /* 0x000ee20008000a00 */
[CC--:B------:R-:W-:Y:S02]  /*0320*/  IADD3 R2, P2, PT, R6.reuse, R7.reuse, RZ ;  /* 0x0000000706027210 */ /* 0x0c0fe40007f5e0ff */
[----:B------:R-:W-:Y:S01]  /*0330*/  @!P1 IADD3 R21, PT, PT, R6, R7, RZ ;  /* 0x0000000706159210 */ /* 0x000fe20007ffe0ff */
[----:B------:R-:W4:Y:S01]  /*0340*/  LDCU.64 UR4, c[0x0][0x3d0] ;  /* 0x00007a00ff0477ac */ /* 0x000f220008000a00 */
[----:B------:R-:W-:Y:S01]  /*0350*/  LEA.HI.X.SX32 R17, R7, RZ, 0x1, P2 ;  /* 0x000000ff07117211 */ /* 0x000fe200010f0eff */
[----:B------:R-:W-:Y:S01]  /*0360*/  IMAD.SHL.U32 R3, R2, 0x4, RZ ;  /* 0x0000000402037824 */ /* 0x000fe200078e00ff */
[----:B------:R-:W4:Y:S01]  /*0370*/  LDC.64 R14, c[0x0][0x390] ;  /* 0x0000e400ff0e7b82 */ /* 0x000f220000000a00 */
[----:B------:R-:W-:Y:S01]  /*0380*/  @!P0 IMAD.IADD R22, R6, 0x1, R7 ;  /* 0x0000000106168824 */ /* 0x000fe200078e0207 */
[----:B------:R-:W-:-:S02]  /*0390*/  SHF.L.U64.HI R2, R2, 0x2, R17 ;  /* 0x0000000202027819 */ /* 0x000fc40000010211 */
[----:B-1----:R-:W-:Y:S01]  /*03a0*/  IADD3 R16, P2, PT, R3, UR8, RZ ;  /* 0x0000000803107c10 */ /* 0x002fe2000ff5e0ff */
[----:B0-----:R-:W-:Y:S01]  /*03b0*/  @!P1 IMAD.WIDE R18, R21, 0x4, R10 ;  /* 0x0000000415129825 */ /* 0x001fe200078e020a */
[----:B------:R-:W-:Y:S02]  /*03c0*/  IADD3 R6, P3, PT, R3, UR10, RZ ;  /* 0x0000000a03067c10 */ /* 0x000fe4000ff7e0ff */
[----:B------:R-:W0:Y:S01]  /*03d0*/  LDC.64 R8, c[0x0][0x398] ;  /* 0x0000e600ff087b82 */ /* 0x000e220000000a00 */
[C---:B------:R-:W-:Y:S01]  /*03e0*/  @!P0 IMAD R10, R5.reuse, -0x6, R22 ;  /* 0xfffffffa050a8824 */ /* 0x040fe200078e0216 */
[C---:B------:R-:W-:Y:S01]  /*03f0*/  IADD3.X R17, PT, PT, R2.reuse, UR9, RZ, P2, !PT ;  /* 0x0000000902117c10 */ /* 0x040fe200097fe4ff */
[----:B------:R-:W-:Y:S01]  /*0400*/  @!P0 IMAD.SHL.U32 R5, R5, 0x20, RZ ;  /* 0x0000002005058824 */ /* 0x000fe200078e00ff */
[----:B------:R-:W-:Y:S01]  /*0410*/  IADD3.X R7, PT, PT, R2, UR11, RZ, P3, !PT ;  /* 0x0000000b02077c10 */ /* 0x000fe20009ffe4ff */
[----:B---3--:R-:W3:Y:S01]  /*0420*/  @!P1 LDG.E R19, desc[UR6][R18.64] ;  /* 0x0000000612139981 */ /* 0x008ee2000c1e1900 */
[----:B------:R-:W-:Y:S01]  /*0430*/  @!P0 IADD3 R29, PT, PT, R10, 0x6, RZ ;  /* 0x000000060a1d8810 */ /* 0x000fe20007ffe0ff */
[----:B--2---:R-:W-:-:S02]  /*0440*/  @!P1 IMAD.WIDE R20, R21, 0x4, R12 ;  /* 0x0000000415149825 */ /* 0x004fc400078e020c */
[----:B------:R-:W2:Y:S01]  /*0450*/  LDG.E R23, desc[UR6][R16.64+0x18] ;  /* 0x0000180610177981 */ /* 0x000ea2000c1e1900 */
[----:B------:R-:W1:Y:S01]  /*0460*/  LDCU.64 UR8, c[0x0][0x3a0] ;  /* 0x00007400ff0877ac */ /* 0x000e620008000a00 */
[----:B------:R-:W-:Y:S02]  /*0470*/  @!P0 IMAD.WIDE R10, R5, 0x4, R16 ;  /* 0x00000004050a8825 */ /* 0x000fe400078e0210 */
[----:B------:R-:W3:Y:S02]  /*0480*/  LDG.E R27, desc[UR6][R6.64+0x18] ;  /* 0x00001806061b7981 */ /* 0x000ee4000c1e1900 */
[----:B----4-:R-:W-:Y:S02]  /*0490*/  @!P0 IMAD.WIDE R14, R29, 0x4, R14 ;  /* 0x000000041d0e8825 */ /* 0x010fe400078e020e */
[----:B------:R1:W4:Y:S02]  /*04a0*/  @!P1 LDG.E R25, desc[UR6][R16.64+0x58] ;  /* 0x0000580610199981 */ /* 0x000324000c1e1900 */
[----:B------:R-:W-:-:S02]  /*04b0*/  @!P0 IMAD.WIDE R12, R5, 0x4, R6 ;  /* 0x00000004050c8825 */ /* 0x000fc400078e0206 */
[----:B------:R-:W4:Y:S02]  /*04c0*/  @!P1 LDG.E R21, desc[UR6][R20.64] ;  /* 0x0000000614159981 */ /* 0x000f24000c1e1900 */
[----:B0-----:R-:W-:Y:S02]  /*04d0*/  @!P0 IMAD.WIDE R28, R29, 0x4, R8 ;  /* 0x000000041d1c8825 */ /* 0x001fe400078e0208 */
[----:B------:R-:W4:Y:S04]  /*04e0*/  @!P1 LDG.E R18, desc[UR6][R6.64+0x58] ;  /* 0x0000580606129981 */ /* 0x000f28000c1e1900 */
[----:B------:R-:W4:Y:S04]  /*04f0*/  @!P0 LDG.E R14, desc[UR6][R14.64] ;  /* 0x000000060e0e8981 */ /* 0x000f28000c1e1900 */
[----:B------:R0:W4:Y:S04]  /*0500*/  @!P0 LDG.E R20, desc[UR6][R10.64+0x18] ;  /* 0x000018060a148981 */ /* 0x000128000c1e1900 */
[----:B------:R-:W4:Y:S04]  /*0510*/  @!P0 LDG.E R13, desc[UR6][R12.64+0x18] ;  /* 0x000018060c0d8981 */ /* 0x000f28000c1e1900 */
[----:B------:R-:W4:Y:S01]  /*0520*/  @!P0 LDG.E R28, desc[UR6][R28.64] ;  /* 0x000000061c1c8981 */ /* 0x000f22000c1e1900 */
[----:B-1----:R-:W-:-:S02]  /*0530*/  IADD3 R16, P3, PT, R3, UR8, RZ ;  /* 0x0000000803107c10 */ /* 0x002fc4000ff7e0ff */
[----:B0-----:R-:W-:Y:S02]  /*0540*/  IADD3 R10, P2, PT, R3, UR4, RZ ;  /* 0x00000004030a7c10 */ /* 0x001fe4000ff5e0ff */
[C---:B------:R-:W-:Y:S02]  /*0550*/  IADD3.X R17, PT, PT, R2.reuse, UR9, RZ, P3, !PT ;  /* 0x0000000902117c10 */ /* 0x040fe40009ffe4ff */
[----:B------:R-:W-:Y:S01]  /*0560*/  IADD3.X R11, PT, PT, R2, UR5, RZ, P2, !PT ;  /* 0x00000005020b7c10 */ /* 0x000fe200097fe4ff */
[----:B------:R-:W0:Y:S02]  /*0570*/  LDC.64 R8, c[0x0][0x3b8] ;  /* 0x0000ee00ff087b82 */ /* 0x000e240000000a00 */
[----:B------:R1:W5:Y:S04]  /*0580*/  LDG.E R6, desc[UR6][R16.64+0x18] ;  /* 0x0000180610067981 */ /* 0x000368000c1e1900 */
[----:B------:R-:W5:Y:S04]  /*0590*/  LDG.E R5, desc[UR6][R10.64+0x18] ;  /* 0x000018060a057981 */ /* 0x000f68000c1e1900 */
[----:B--2---:R-:W-:Y:S04]  /*05a0*/  STS [R4+0x438], R23 ;  /* 0x0004381704007388 */ /* 0x004fe80000000800 */
[----:B---3--:R-:W-:Y:S04]  /*05b0*/  STS [R0+0x438], R27 ;  /* 0x0004381b00007388 */ /* 0x008fe80000000800 */
[----:B------:R-:W-:Y:S04]  /*05c0*/  @!P1 STS [R4+0x18], R19 ;  /* 0x0000181304009388 */ /* 0x000fe80000000800 */
[----:B----4-:R-:W-:Y:S04]  /*05d0*/  @!P1 STS [R4+0xf38], R25 ;  /* 0x000f381904009388 */ /* 0x010fe80000000800 */
        /* <DEDUP_REMOVED lines=14> */
[----:B------:R-:W0:Y:S04]  /*06c0*/  LDS R19, [R0+0x434] ;  /* 0x0004340000137984 */ /* 0x000e280000000800 */
[----:B------:R-:W-:Y:S04]  /*06d0*/  LDS R20, [R4+0x598] ;  /* 0x0005980004147984 */ /* 0x000fe80000000800 */
[----:B------:R-:W0:Y:S04]  /*06e0*/  LDS R25, [R4+0x388] ;  /* 0x0003880004197984 */ /* 0x000e280000000800 */
[----:B-1----:R-:W-:Y:S04]  /*06f0*/  LDS R16, [R0+0x43c] ;  /* 0x00043c0000107984 */ /* 0x002fe80000000800 */
[----:B------:R-:W1:Y:S04]  /*0700*/  LDS R17, [R0+0x438] ;  /* 0x0004380000117984 */ /* 0x000e680000000800 */
[----:B------:R-:W-:Y:S04]  /*0710*/  LDS R13, [R4+0x4e8] ;  /* 0x0004e800040d7984 */ /* 0x000fe80000000800 */
[----:B------:R-:W1:Y:S04]  /*0720*/  LDS R14, [R4+0x438] ;  /* 0x00043800040e7984 */ /* 0x000e680000000800 */
[----:B------:R-:W-:Y:S04]  /*0730*/  LDS R23, [R0+0x444] ;  /* 0x0004440000177984 */ /* 0x000fe80000000800 */
[----:B------:R-:W1:Y:S04]  /*0740*/  LDS R24, [R0+0x430] ;  /* 0x0004300000187984 */ /* 0x000e680000000800 */
[----:B------:R-:W-:Y:S04]  /*0750*/  LDS R21, [R4+0x648] ;  /* 0x0006480004157984 */ /* 0x000fe80000000800 */
[----:B------:R-:W1:Y:S01]  /*0760*/  LDS R22, [R4+0x2d8] ;  /* 0x0002d80004167984 */ /* 0x000e620000000800 */
[----:B0-----:R-:W-:-:S03]  /*0770*/  FADD R18, R18, -R19 ;  /* 0x8000001312127221 */ /* 0x001fc60000000000 */
[----:B------:R-:W-:Y:S01]  /*0780*/  LDS R9, [R4+0x6f8] ;  /* 0x0006f80004097984 */ /* 0x000fe20000000800 */
[----:B------:R-:W-:-:S03]  /*0790*/  FADD R20, R20, -R25 ;  /* 0x8000001914147221 */ /* 0x000fc60000000000 */
[----:B------:R-:W-:Y:S04]  /*07a0*/  LDS R26, [R4+0x858] ;  /* 0x00085800041a7984 */ /* 0x000fe80000000800 */
[----:B------:R-:W-:Y:S01]  /*07b0*/  LDS R25, [R0+0x424] ;  /* 0x0004240000197984 */ /* 0x000fe20000000800 */
[----:B-1----:R-:W-:-:S03]  /*07c0*/  FADD R16, R16, -R17 ;  /* 0x8000001110107221 */ /* 0x002fc60000000000 */
[----:B------:R-:W0:Y:S04]  /*07d0*/  LDS R27, [R4+0xc8] ;  /* 0x0000c800041b7984 */ /* 0x000e280000000800 */
[----:B------:R-:W-:Y:S01]  /*07e0*/  LDS R17, [R4+0x7a8] ;  /* 0x0007a80004117984 */ /* 0x000fe20000000800 */
[----:B------:R-:W-:-:S03]  /*07f0*/  FADD R14, R13, -R14 ;  /* 0x8000000e0d0e7221 */ /* 0x000fc60000000000 */
[----:B------:R-:W-:Y:S01]  /*0800*/  LDS R13, [R0+0x428] ;  /* 0x00042800000d7984 */ /* 0x000fe20000000800 */
[----:B------:R-:W-:Y:S02]  /*0810*/  FADD R24, R23, -R24 ;  /* 0x8000001817187221 */ /* 0x000fe40000000000 */
[----:B------:R-:W1:Y:S01]  /*0820*/  LDC R23, c[0x0][0x3b0] ;  /* 0x0000ec00ff177b82 */ /* 0x000e620000000800 */
[----:B------:R-:W-:Y:S01]  /*0830*/  FADD R22, R21, -R22 ;  /* 0x8000001615167221 */ /* 0x000fe20000000000 */
[----:B------:R-:W-:Y:S01]  /*0840*/  IMAD.MOV.U32 R21, RZ, RZ, 0x3a83126f ;  /* 0x3a83126fff157424 */ /* 0x000fe200078e00ff */
[----:B-1----:R-:W1:Y:S01]  /*0850*/  FCHK P0, R23, 1000 ;  /* 0x447a000017007902 */ /* 0x002e620000000000 */
[----:B0-----:R-:W-:Y:S01]  /*0860*/  FADD R27, R26, -R27 ;  /* 0x8000001b1a1b7221 */ /* 0x001fe20000000000 */
[C---:B--2---:R-:W-:Y:S01]  /*0870*/  FMUL R18, R15.reuse, R18 ;  /* 0x000000120f127220 */ /* 0x044fe20000400000 */
[----:B------:R-:W-:Y:S02]  /*0880*/  FMUL R8, R15, R20 ;  /* 0x000000140f087220 */ /* 0x000fe40000400000 */
[----:B------:R-:W-:Y:S01]  /*0890*/  LDS R15, [R0+0x448] ;  /* 0x00044800000f7984 */ /* 0x000fe20000000800 */
[----:B---3--:R-:W-:-:S03]  /*08a0*/  FFMA R19, R29, R16, R18 ;  /* 0x000000101d137223 */ /* 0x008fc60000000012 */
[----:B------:R-:W0:Y:S01]  /*08b0*/  LDS R20, [R0+0x42c] ;  /* 0x00042c0000147984 */ /* 0x000e220000000800 */
[----:B------:R-:W-:-:S03]  /*08c0*/  FFMA R29, R29, R14, R8 ;  /* 0x0000000e1d1d7223 */ /* 0x000fc60000000008 */
[----:B------:R-:W2:Y:S04]  /*08d0*/  LDS R16, [R4+0x228] ;  /* 0x0002280004107984 */ /* 0x000ea80000000800 */
[----:B------:R-:W3:Y:S04]  /*08e0*/  LDS R18, [R0+0x44c] ;  /* 0x00044c0000127984 */ /* 0x000ee80000000800 */
[----:B------:R-:W1:Y:S04]  /*08f0*/  LDS R8, [R4+0x178] ;  /* 0x0001780004087984 */ /* 0x000e680000000800 */
[----:B------:R4:W1:Y:S02]  /*0900*/  LDS R14, [R0+0x450] ;  /* 0x00045000000e7984 */ /* 0x0008640000000800 */
[C---:B----4-:R-:W-:Y:S01]  /*0910*/  FFMA R19, R12.reuse, R24, R19 ;  /* 0x000000180c137223 */ /* 0x050fe20000000013 */
[----:B------:R-:W-:Y:S01]  /*0920*/  FFMA R29, R12, R22, R29 ;  /* 0x000000160c1d7223 */ /* 0x000fe2000000001d */
[----:B------:R-:W-:-:S04]  /*0930*/  IMAD.MOV.U32 R12, RZ, RZ, 0x447a0000 ;  /* 0x447a0000ff0c7424 */ /* 0x000fc800078e00ff */
[----:B------:R-:W-:-:S04]  /*0940*/  FFMA R0, R21, -R12, 1 ;  /* 0x3f80000015007423 */ /* 0x000fc8000000080c */
[----:B------:R-:W-:Y:S01]  /*0950*/  FFMA R0, R0, R21, 0.0010000000474974513054 ;  /* 0x3a83126f00007423 */ /* 0x000fe20000000015 */
[----:B0-----:R-:W-:Y:S01]  /*0960*/  FADD R15, R15, -R20 ;  /* 0x800000140f0f7221 */ /* 0x001fe20000000000 */
[----:B--2---:R-:W-:-:S03]  /*0970*/  FADD R16, R9, -R16 ;  /* 0x8000001009107221 */ /* 0x004fc60000000000 */
[----:B------:R-:W-:Y:S01]  /*0980*/  FFMA R4, R10, R15, R19 ;  /* 0x0000000f0a047223 */ /* 0x000fe20000000013 */
[----:B---3--:R-:W-:Y:S01]  /*0990*/  FADD R13, R18, -R13 ;  /* 0x8000000d120d7221 */ /* 0x008fe20000000000 */
[----:B------:R-:W-:Y:S01]  /*09a0*/  FFMA R16, R10, R16, R29 ;  /* 0x000000100a107223 */ /* 0x000fe2000000001d */
[----:B-1----:R-:W-:Y:S01]  /*09b0*/  FADD R17, R17, -R8 ;  /* 0x8000000811117221 */ /* 0x002fe20000000000 */
[----:B------:R-:W-:Y:S01]  /*09c0*/  FFMA R8, R0, R23, RZ ;  /* 0x0000001700087223 */ /* 0x000fe200000000ff */
[C---:B------:R-:W-:Y:S02]  /*09d0*/  FFMA R4, R7.reuse, R13, R4 ;  /* 0x0000000d07047223 */ /* 0x040fe40000000004 */
[----:B------:R-:W-:Y:S01]  /*09e0*/  FFMA R16, R7, R17, R16 ;  /* 0x0000001107107223 */ /* 0x000fe20000000010 */
[----:B------:R-:W-:Y:S01]  /*09f0*/  FADD R14, R14, -R25 ;  /* 0x800000190e0e7221 */ /* 0x000fe20000000000 */
[----:B------:R-:W-:-:S03]  /*0a00*/  FFMA R7, R8, -1000, R23 ;  /* 0xc47a000008077823 */ /* 0x000fc60000000017 */
[C---:B------:R-:W-:Y:S01]  /*0a10*/  FFMA R4, R11.reuse, R14, R4 ;  /* 0x0000000e0b047223 */ /* 0x040fe20000000004 */
[----:B------:R-:W-:Y:S01]  /*0a20*/  FFMA R11, R11, R27, R16 ;  /* 0x0000001b0b0b7223 */ /* 0x000fe20000000010 */
[----:B------:R-:W-:Y:S01]  /*0a30*/  FFMA R7, R0, R7, R8 ;  /* 0x0000000700077223 */ /* 0x000fe20000000008 */
[----:B------:R-:W-:Y:S06]  /*0a40*/  @!P0 BRA `(.L_x_326) ;  /* 0x00000000000c8947 */ /* 0x000fec0003800000 */
[----:B------:R-:W-:-:S07]  /*0a50*/  MOV R8, 0xa70 ;  /* 0x00000a7000087802 */ /* 0x000fce0000000f00 */
[----:B-----5:R-:W-:Y:S05]  /*0a60*/  CALL.REL.NOINC `($__internal_32_$__cuda_sm3x_div_rn_noftz_f32_slowpath) ;  /* 0x0000000400a07944 */ /* 0x020fea0003c00000 */
[----:B------:R-:W-:-:S07]  /*0a70*/  MOV R7, R0 ;  /* 0x0000000000077202 */ /* 0x000fce0000000f00 */
.L_x_326:
[----:B-----5:R-:W-:Y:S01]  /*0a80*/  FMUL R8, R6, R7 ;  /* 0x0000000706087220 */ /* 0x020fe20000400000 */
[----:B------:R-:W-:Y:S01]  /*0a90*/  IMAD.MOV.U32 R12, RZ, RZ, 0x0 ;  /* 0x00000000ff0c7424 */ /* 0x000fe200078e00ff */
[----:B------:R-:W-:Y:S01]  /*0aa0*/  BSSY.RECONVERGENT B0, `(.L_x_327) ;  /* 0x0000015000007945 */ /* 0x000fe20003800200 */
[----:B------:R-:W-:-:S03]  /*0ab0*/  IMAD.MOV.U32 R13, RZ, RZ, 0x3ff00000 ;  /* 0x3ff00000ff0d7424 */ /* 0x000fc600078e00ff */
[----:B------:R-:W0:Y:S03]  /*0ac0*/  F2F.F64.F32 R8, R8 ;  /* 0x0000000800087310 */ /* 0x000e260000201800 */
        /* <DEDUP_REMOVED lines=15> */
[----:B------:R-:W-:Y:S05]  /*0bc0*/  CALL.REL.NOINC `($__internal_31_$__cuda_sm20_dblrcp_rn_slowpath_v3) ;  /* 0x0000000000a87944 */ /* 0x000fea0003c00000 */
[----:B------:R-:W-:Y:S01]  /*0bd0*/  MOV R6, R16 ;  /* 0x0000001000067202 */ /* 0x000fe20000000f00 */
[----:B------:R-:W-:-:S07]  /*0be0*/  IMAD.MOV.U32 R7, RZ, RZ, R17 ;  /* 0x000000ffff077224 */ /* 0x000fce00078e0011 */
.L_x_328:
[----:B------:R-:W-:Y:S05]  /*0bf0*/  BSYNC.RECONVERGENT B0 ;  /* 0x0000000000007941 */ /* 0x000fea0003800200 */
.L_x_327:
[----:B------:R-:W0:Y:S02]  /*0c00*/  LDCU.64 UR4, c[0x0][0x388] ;  /* 0x00007100ff0477ac */ /* 0x000e240008000a00 */
[----:B0-----:R-:W-:-:S04]  /*0c10*/  IADD3 R22, P0, PT, R3, UR4, RZ ;  /* 0x0000000403167c10 */ /* 0x001fc8000ff1e0ff */
[----:B------:R-:W-:-:S05]  /*0c20*/  IADD3.X R23, PT, PT, R2, UR5, RZ, P0, !PT ;  /* 0x0000000502177c10 */ /* 0x000fca00087fe4ff */
[----:B------:R-:W2:Y:S01]  /*0c30*/  LDG.E R22, desc[UR6][R22.64+0x18] ;  /* 0x0000180616167981 */ /* 0x000ea2000c1e1900 */
[----:B------:R-:W0:Y:S01]  /*0c40*/  F2F.F64.F32 R14, R5 ;  /* 0x00000005000e7310 */ /* 0x000e220000201800 */
[----:B------:R-:W-:Y:S01]  /*0c50*/  IMAD.MOV.U32 R24, RZ, RZ, 0x0 ;  /* 0x00000000ff187424 */ /* 0x000fe200078e00ff */
[----:B------:R-:W-:Y:S01]  /*0c60*/  MOV R25, 0x3ff00000 ;  /* 0x3ff0000000197802 */ /* 0x000fe20000000f00 */
[----:B------:R-:W-:Y:S05]  /*0c70*/  BSSY.RECONVERGENT B0, `(.L_x_329) ;  /* 0x0000012000007945 */ /* 0x000fea0003800200 */
[----:B------:R-:W-:Y:S01]  /*0c80*/  DFMA R8, R8, -0.5, R24 ;  /* 0xbfe000000808782b */ /* 0x000fe20000000018 */
[----:B0-----:R-:W0:Y:S01]  /*0c90*/  MUFU.RCP64H R17, R15 ;  /* 0x0000000f00117308 */ /* 0x001e220000001800 */
[----:B------:R-:W-:-:S04]  /*0ca0*/  IADD3 R16, PT, PT, R15, 0x300402, RZ ;  /* 0x003004020f107810 */ /* 0x000fc80007ffe0ff */
[----:B------:R-:W-:Y:S02]  /*0cb0*/  FSETP.GEU.AND P0, PT, |R16|, 5.8789094863358348022e-39, PT ;  /* 0x004004021000780b */ /* 0x000fe40003f0e200 */
[----:B0-----:R-:W-:-:S08]  /*0cc0*/  DFMA R12, -R14, R16, 1 ;  /* 0x3ff000000e0c742b */ /* 0x001fd00000000110 */
[----:B------:R-:W-:-:S08]  /*0cd0*/  DFMA R12, R12, R12, R12 ;  /* 0x0000000c0c0c722b */ /* 0x000fd0000000000c */
[----:B------:R-:W-:-:S08]  /*0ce0*/  DFMA R18, R16, R12, R16 ;  /* 0x0000000c1012722b */ /* 0x000fd00000000010 */
[----:B------:R-:W-:-:S08]  /*0cf0*/  DFMA R20, -R14, R18, 1 ;  /* 0x3ff000000e14742b */ /* 0x000fd00000000112 */
[----:B------:R-:W-:Y:S01]  /*0d00*/  DFMA R18, R18, R20, R18 ;  /* 0x000000141212722b */ /* 0x000fe20000000012 */
[----:B--2---:R0:W1:Y:S01]  /*0d10*/  F2F.F64.F32 R12, R22 ;  /* 0x00000016000c7310 */ /* 0x0040620000201800 */
[----:B------:R-:W-:Y:S09]  /*0d20*/  @P0 BRA `(.L_x_330) ;  /* 0x0000000000180947 */ /* 0x000ff20003800000 */
[----:B------:R-:W-:Y:S02]  /*0d30*/  LOP3.LUT R18, R15, 0x7fffffff, RZ, 0xc0, !PT ;  /* 0x7fffffff0f127812 */ /* 0x000fe400078ec0ff */
[----:B------:R-:W-:-:S03]  /*0d40*/  MOV R0, 0xd70 ;  /* 0x00000d7000007802 */ /* 0x000fc60000000f00 */
[----:B------:R-:W-:-:S07]  /*0d50*/  VIADD R18, R18, 0xfff00000 ;  /* 0xfff0000012127836 */ /* 0x000fce0000000000 */
[----:B01----:R-:W-:Y:S05]  /*0d60*/  CALL.REL.NOINC `($__internal_31_$__cuda_sm20_dblrcp_rn_slowpath_v3) ;  /* 0x0000000000407944 */ /* 0x003fea0003c00000 */
[----:B------:R-:W-:Y:S01]  /*0d70*/  MOV R18, R16 ;  /* 0x0000001000127202 */ /* 0x000fe20000000f00 */
[----:B------:R-:W-:-:S07]  /*0d80*/  IMAD.MOV.U32 R19, RZ, RZ, R17 ;  /* 0x000000ffff137224 */ /* 0x000fce00078e0011 */
.L_x_330:
[----:B------:R-:W-:Y:S05]  /*0d90*/  BSYNC.RECONVERGENT B0 ;  /* 0x0000000000007941 */ /* 0x000fea0003800200 */
.L_x_329:
[----:B------:R-:W2:Y:S02]  /*0da0*/  LDCU.64 UR4, c[0x0][0x3c0] ;  /* 0x00007800ff0477ac */ /* 0x000ea40008000a00 */
[----:B--2---:R-:W-:-:S04]  /*0db0*/  FMUL R11, R11, UR5 ;  /* 0x000000050b0b7c20 */ /* 0x004fc80008400000 */
[----:B------:R-:W-:Y:S01]  /*0dc0*/  FFMA R11, R4, UR4, R11 ;  /* 0x00000004040b7c23 */ /* 0x000fe2000800000b */
[----:B------:R-:W2:Y:S03]  /*0dd0*/  LDCU.64 UR4, c[0x0][0x380] ;  /* 0x00007000ff0477ac */ /* 0x000ea60008000a00 */
[----:B------:R-:W3:Y:S02]  /*0de0*/  F2F.F64.F32 R4, R11 ;  /* 0x0000000b00047310 */ /* 0x000ee40000201800 */
[----:B---3--:R-:W-:-:S08]  /*0df0*/  DMUL R4, R4, R18 ;  /* 0x0000001204047228 */ /* 0x008fd00000000000 */
[----:B-1----:R-:W-:-:S08]  /*0e00*/  DFMA R4, R8, R12, R4 ;  /* 0x0000000c0804722b */ /* 0x002fd00000000004 */
[----:B------:R-:W-:Y:S01]  /*0e10*/  DMUL R4, R4, R6 ;  /* 0x0000000604047228 */ /* 0x000fe20000000000 */
[----:B--2---:R-:W-:-:S04]  /*0e20*/  IADD3 R6, P0, PT, R3, UR4, RZ ;  /* 0x0000000403067c10 */ /* 0x004fc8000ff1e0ff */
[----:B------:R-:W-:-:S05]  /*0e30*/  IADD3.X R7, PT, PT, R2, UR5, RZ, P0, !PT ;  /* 0x0000000502077c10 */ /* 0x000fca00087fe4ff */
[----:B------:R-:W1:Y:S02]  /*0e40*/  F2F.F32.F64 R5, R4 ;  /* 0x0000000400057310 */ /* 0x000e640000301000 */
[----:B-1----:R-:W-:Y:S01]  /*0e50*/  STG.E desc[UR6][R6.64+0x18], R5 ;  /* 0x0000180506007986 */ /* 0x002fe2000c101906 */
[----:B------:R-:W-:Y:S05]  /*0e60*/  EXIT ;  /* 0x000000000000794d */ /* 0x000fea0003800000 */
        .weak           $__internal_31_$__cuda_sm20_dblrcp_rn_slowpath_v3
        .type           $__internal_31_$__cuda_sm20_dblrcp_rn_slowpath_v3,@function
        .size           $__internal_31_$__cuda_sm20_dblrcp_rn_slowpath_v3,($__internal_32_$__cuda_sm3x_div_rn_noftz_f32_slowpath - $__internal_31_$__cuda_sm20_dblrcp_rn_slowpath_v3)
$__internal_31_$__cuda_sm20_dblrcp_rn_slowpath_v3:
        /* <DEDUP_REMOVED lines=24> */
.L_x_334:
        /* <DEDUP_REMOVED lines=10> */
.L_x_332:
[----:B------:R-:W-:Y:S01]  /*1090*/  LOP3.LUT R17, R15, 0x80000, RZ, 0xfc, !PT ;  /* 0x000800000f117812 */ /* 0x000fe200078efcff */
[----:B------:R-:W-:-:S07]  /*10a0*/  IMAD.MOV.U32 R16, RZ, RZ, R14 ;  /* 0x000000ffff107224 */ /* 0x000fce00078e000e */
.L_x_333:
[----:B------:R-:W-:Y:S05]  /*10b0*/  BSYNC.RECONVERGENT B1 ;  /* 0x0000000000017941 */ /* 0x000fea0003800200 */
.L_x_331:
[----:B------:R-:W-:Y:S01]  /*10c0*/  MOV R14, R0 ;  /* 0x00000000000e7202 */ /* 0x000fe20000000f00 */
[----:B------:R-:W-:-:S04]  /*10d0*/  IMAD.MOV.U32 R15, RZ, RZ, 0x0 ;  /* 0x00000000ff0f7424 */ /* 0x000fc800078e00ff */
[----:B------:R-:W-:Y:S05]  /*10e0*/  RET.REL.NODEC R14 `(_Z6fwd_vzPfS_S_S_S_fffS_ffiiS_) ;  /* 0xffffffec0ec47950 */ /* 0x000fea0003c3ffff */
        .weak           $__internal_32_$__cuda_sm3x_div_rn_noftz_f32_slowpath
        .type           $__internal_32_$__cuda_sm3x_div_rn_noftz_f32_slowpath,@function
        .size           $__internal_32_$__cuda_sm3x_div_rn_noftz_f32_slowpath,(.L_x_710 - $__internal_32_$__cuda_sm3x_div_rn_noftz_f32_slowpath)
$__internal_32_$__cuda_sm3x_div_rn_noftz_f32_slowpath:
        /* <DEDUP_REMOVED lines=23> */
.L_x_335:
        /* <DEDUP_REMOVED lines=49> */
.L_x_341:
[----:B------:R-:W-:-:S04]  /*1570*/  LOP3.LUT R0, R0, 0x80000000, RZ, 0xc0, !PT ;  /* 0x8000000000007812 */ /* 0x000fc800078ec0ff */
[----:B------:R-:W-:Y:S01]  /*1580*/  LOP3.LUT R0, R0, 0x7f800000, RZ, 0xfc, !PT ;  /* 0x7f80000000007812 */ /* 0x000fe200078efcff */
[----:B------:R-:W-:Y:S06]  /*1590*/  BRA `(.L_x_342) ;  /* 0x0000000000287947 */ /* 0x000fec0003800000 */
.L_x_340:
[----:B------:R-:W-:Y:S01]  /*15a0*/  IMAD R0, R10, 0x800000, R0 ;  /* 0x008000000a007824 */ /* 0x000fe200078e0200 */
[----:B------:R-:W-:Y:S06]  /*15b0*/  BRA `(.L_x_342) ;  /* 0x0000000000207947 */ /* 0x000fec0003800000 */
.L_x_339:
[----:B------:R-:W-:-:S04]  /*15c0*/  LOP3.LUT R0, R10, 0x80000000, R9, 0x48, !PT ;  /* 0x800000000a007812 */ /* 0x000fc800078e4809 */
[----:B------:R-:W-:Y:S01]  /*15d0*/  LOP3.LUT R0, R0, 0x7f800000, RZ, 0xfc, !PT ;  /* 0x7f80000000007812 */ /* 0x000fe200078efcff */
[----:B------:R-:W-:Y:S06]  /*15e0*/  BRA `(.L_x_342) ;  /* 0x0000000000147947 */ /* 0x000fec0003800000 */
.L_x_338:
[----:B------:R-:W-:Y:S01]  /*15f0*/  LOP3.LUT R0, R10, 0x80000000, R9, 0x48, !PT ;  /* 0x800000000a007812 */ /* 0x000fe200078e4809 */
[----:B------:R-:W-:Y:S06]  /*1600*/  BRA `(.L_x_342) ;  /* 0x00000000000c7947 */ /* 0x000fec0003800000 */
.L_x_337:
[----:B------:R-:W0:Y:S01]  /*1610*/  MUFU.RSQ R0, -QNAN ;  /* 0xffc0000000007908 */ /* 0x000e220000001400 */
[----:B------:R-:W-:Y:S05]  /*1620*/  BRA `(.L_x_342) ;  /* 0x0000000000047947 */ /* 0x000fea0003800000 */
.L_x_336:
[----:B------:R-:W-:-:S07]  /*1630*/  FADD.FTZ R0, R0, 1000 ;  /* 0x447a000000007421 */ /* 0x000fce0000010000 */
.L_x_342:
[----:B------:R-:W-:-:S04]  /*1640*/  HFMA2 R9, -RZ, RZ, 0, 0 ;  /* 0x00000000ff097431 */ /* 0x000fc800000001ff */
[----:B0-----:R-:W-:Y:S05]  /*1650*/  RET.REL.NODEC R8 `(_Z6fwd_vzPfS_S_S_S_fffS_ffiiS_) ;  /* 0xffffffe808687950 */ /* 0x001fea0003c3ffff */
.L_x_343:
        /* <DEDUP_REMOVED lines=10> */
.L_x_710:


//--------------------- .text._Z14fwd_vx_new_newPfS_S_S_S_S_S_fffS_ffiiS_ --------------------------
	.section	.text._Z14fwd_vx_new_newPfS_S_S_S_S_S_fffS_ffiiS_,"ax",@progbits
	.align	128
        .global         _Z14fwd_vx_new_newPfS_S_S_S_S_S_fffS_ffiiS_
        .type           _Z14fwd_vx_new_newPfS_S_S_S_S_S_fffS_ffiiS_,@function
        .size           _Z14fwd_vx_new_newPfS_S_S_S_S_S_fffS_ffiiS_,(.L_x_713 - _Z14fwd_vx_new_newPfS_S_S_S_S_S_fffS_ffiiS_)
        .other          _Z14fwd_vx_new_newPfS_S_S_S_S_S_fffS_ffiiS_,@"STO_CUDA_ENTRY STV_DEFAULT"
_Z14fwd_vx_new_newPfS_S_S_S_S_S_fffS_ffiiS_:
.text._Z14fwd_vx_new_newPfS_S_S_S_S_S_fffS_ffiiS_:
        /* <DEDUP_REMOVED lines=65> */
[----:B---3--:R-:W3:Y:S01]  /*0410*/  LDG.E R18, desc[UR6][R8.64+0x18] ;  /* 0x0000180608127981 */ /* 0x008ee2000c1e1900 */
[----:B--2---:R-:W-:Y:S01]  /*0420*/  @!P1 IMAD.WIDE R22, R5, 0x4, R12 ;  /* 0x0000000405169825 */ /* 0x004fe200078e020c */
[----:B------:R-:W-:-:S02]  /*0430*/  IADD3.X R5, PT, PT, R2, UR11, RZ, P3, !PT ;  /* 0x0000000b02057c10 */ /* 0x000fc40009ffe4ff */
[----:B------:R1:W2:Y:S01]  /*0440*/  @!P1 LDG.E R14, desc[UR6][R14.64] ;  /* 0x000000060e0e9981 */ /* 0x0002a2000c1e1900 */
[----:B------:R-:W-:-:S03]  /*0450*/  @!P0 IMAD.WIDE R12, R25, 0x4, R8 ;  /* 0x00000004190c8825 */ /* 0x000fc600078e0208 */
[----:B------:R-:W5:Y:S01]  /*0460*/  LDG.E R3, desc[UR6][R4.64+0x18] ;  /* 0x0000180604037981 */ /* 0x000f62000c1e1900 */
[----:B----4-:R-:W-:-:S03]  /*0470*/  @!P0 IMAD.WIDE R10, R17, 0x4, R10 ;  /* 0x00000004110a8825 */ /* 0x010fc600078e020a */
[----:B------:R-:W4:Y:S01]  /*0480*/  @!P1 LDG.E R20, desc[UR6][R8.64+0x58] ;  /* 0x0000580608149981 */ /* 0x000f22000c1e1900 */
[----:B-1----:R-:W1:Y:S03]  /*0490*/  LDC R15, c[0x0][0x3c0] ;  /* 0x0000f000ff0f7b82 */ /* 0x002e660000000800 */
[----:B------:R-:W4:Y:S01]  /*04a0*/  @!P1 LDG.E R19, desc[UR6][R22.64] ;  /* 0x0000000616139981 */ /* 0x000f22000c1e1900 */
[----:B0-----:R-:W-:-:S03]  /*04b0*/  @!P0 IMAD.WIDE R6, R17, 0x4, R6 ;  /* 0x0000000411068825 */ /* 0x001fc600078e0206 */
[----:B------:R0:W4:Y:S01]  /*04c0*/  @!P1 LDG.E R21, desc[UR6][R4.64+0x58] ;  /* 0x0000580604159981 */ /* 0x000122000c1e1900 */
[----:B------:R-:W-:-:S03]  /*04d0*/  @!P0 IMAD.WIDE R16, R25, 0x4, R4 ;  /* 0x0000000419108825 */ /* 0x000fc600078e0204 */
[----:B------:R-:W4:Y:S04]  /*04e0*/  @!P0 LDG.E R12, desc[UR6][R12.64+0x18] ;  /* 0x000018060c0c8981 */ /* 0x000f28000c1e1900 */
[----:B------:R-:W4:Y:S04]  /*04f0*/  @!P0 LDG.E R10, desc[UR6][R10.64] ;  /* 0x000000060a0a8981 */ /* 0x000f28000c1e1900 */
[----:B------:R-:W4:Y:S04]  /*0500*/  @!P0 LDG.E R7, desc[UR6][R6.64] ;  /* 0x0000000606078981 */ /* 0x000f28000c1e1900 */
[----:B------:R-:W4:Y:S01]  /*0510*/  @!P0 LDG.E R17, desc[UR6][R16.64+0x18] ;  /* 0x0000180610118981 */ /* 0x000f22000c1e1900 */
[----:B0-----:R-:W-:-:S02]  /*0520*/  HFMA2 R4, -RZ, RZ, 0.81396484375, 0.000785350799560546875 ;  /* 0x3a83126fff047431 */ /* 0x001fc400000001ff */
[----:B------:R-:W-:Y:S01]  /*0530*/  IMAD.MOV.U32 R5, RZ, RZ, 0x447a0000 ;  /* 0x447a0000ff057424 */ /* 0x000fe200078e00ff */
[----:B---3--:R-:W-:Y:S04]  /*0540*/  STS [R29+0x438], R18 ;  /* 0x000438121d007388 */ /* 0x008fe80000000800 */
[----:B-----5:R0:W-:Y:S04]  /*0550*/  STS [R28+0x438], R3 ;  /* 0x000438031c007388 */ /* 0x0201e80000000800 */
[----:B--2---:R2:W-:Y:S04]  /*0560*/  @!P1 STS [R29+0x18], R14 ;  /* 0x0000180e1d009388 */ /* 0x0045e80000000800 */
        /* <DEDUP_REMOVED lines=15> */
[----:B------:R-:W-:Y:S05]  /*0660*/  CALL.REL.NOINC `($__internal_35_$__cuda_sm3x_div_rn_noftz_f32_slowpath) ;  /* 0x0000001000d07944 */ /* 0x000fea0003c00000 */
.L_x_344:
        /* <DEDUP_REMOVED lines=78> */
[----:B------:R-:W-:Y:S05]  /*0b50*/  CALL.REL.NOINC `($__internal_33_$__cuda_sm20_dblrcp_rn_slowpath_v3) ;  /* 0x0000000400807944 */ /* 0x000fea0003c00000 */
[----:B------:R-:W-:Y:S01]  /*0b60*/  MOV R16, R18 ;  /* 0x0000001200107202 */ /* 0x000fe20000000f00 */
[----:B------:R-:W-:-:S07]  /*0b70*/  IMAD.MOV.U32 R17, RZ, RZ, R19 ;  /* 0x000000ffff117224 */ /* 0x000fce00078e0013 */
.L_x_346:
[----:B------:R-:W-:Y:S05]  /*0b80*/  BSYNC.RECONVERGENT B0 ;  /* 0x0000000000007941 */ /* 0x000fea0003800200 */
.L_x_345:
        /* <DEDUP_REMOVED lines=26> */
[----:B------:R-:W-:Y:S05]  /*0d30*/  CALL.REL.NOINC `($__internal_33_$__cuda_sm20_dblrcp_rn_slowpath_v3) ;  /* 0x0000000400087944 */ /* 0x000fea0003c00000 */
[----:B------:R-:W-:Y:S01]  /*0d40*/  MOV R20, R18 ;  /* 0x0000001200147202 */ /* 0x000fe20000000f00 */
[----:B------:R-:W-:-:S07]  /*0d50*/  IMAD.MOV.U32 R21, RZ, RZ, R19 ;  /* 0x000000ffff157224 */ /* 0x000fce00078e0013 */
.L_x_348:
[----:B------:R-:W-:Y:S05]  /*0d60*/  BSYNC.RECONVERGENT B0 ;  /* 0x0000000000007941 */ /* 0x000fea0003800200 */
.L_x_347:
        /* <DEDUP_REMOVED lines=27> */
[----:B------:R-:W-:Y:S05]  /*0f20*/  CALL.REL.NOINC `($__internal_33_$__cuda_sm20_dblrcp_rn_slowpath_v3) ;  /* 0x00000000008c7944 */ /* 0x000fea0003c00000 */
[----:B------:R-:W-:Y:S02]  /*0f30*/  IMAD.MOV.U32 R12, RZ, RZ, R18 ;  /* 0x000000ffff0c7224 */ /* 0x000fe400078e0012 */
[----:B------:R-:W-:-:S07]  /*0f40*/  IMAD.MOV.U32 R13, RZ, RZ, R19 ;  /* 0x000000ffff0d7224 */ /* 0x000fce00078e0013 */
.L_x_350:
[----:B------:R-:W-:Y:S05]  /*0f50*/  BSYNC.RECONVERGENT B0 ;  /* 0x0000000000007941 */ /* 0x000fea0003800200 */
.L_x_349:
        /* <DEDUP_REMOVED lines=18> */
[----:B------:R-:W-:Y:S05]  /*1080*/  CALL.REL.NOINC `($__internal_34_$__cuda_sm20_div_rn_f64_full) ;  /* 0x0000000000d47944 */ /* 0x000fea0003c00000 */
.L_x_352:
[----:B------:R-:W-:Y:S05]  /*1090*/  BSYNC.RECONVERGENT B0 ;  /* 0x0000000000007941 */ /* 0x000fea0003800200 */
.L_x_351:
        /* <DEDUP_REMOVED lines=12> */
        .weak           $__internal_33_$__cuda_sm20_dblrcp_rn_slowpath_v3
        .type           $__internal_33_$__cuda_sm20_dblrcp_rn_slowpath_v3,@function
        .size           $__internal_33_$__cuda_sm20_dblrcp_rn_slowpath_v3,($__internal_34_$__cuda_sm20_div_rn_f64_full - $__internal_33_$__cuda_sm20_dblrcp_rn_slowpath_v3)
$__internal_33_$__cuda_sm20_dblrcp_rn_slowpath_v3:
        /* <DEDUP_REMOVED lines=25> */
.L_x_356:
        /* <DEDUP_REMOVED lines=10> */
.L_x_354:
[----:B------:R-:W-:Y:S01]  /*1390*/  LOP3.LUT R19, R15, 0x80000, RZ, 0xfc, !PT ;  /* 0x000800000f137812 */ /* 0x000fe200078efcff */
[----:B------:R-:W-:-:S07]  /*13a0*/  IMAD.MOV.U32 R18, RZ, RZ, R14 ;  /* 0x000000ffff127224 */ /* 0x000fce00078e000e */
.L_x_355:
[----:B------:R-:W-:Y:S05]  /*13b0*/  BSYNC.RECONVERGENT B1 ;  /* 0x0000000000017941 */ /* 0x000fea0003800200 */
.L_x_353:
[----:B------:R-:W-:-:S04]  /*13c0*/  IMAD.MOV.U32 R25, RZ, RZ, 0x0 ;  /* 0x00000000ff197424 */ /* 0x000fc800078e00ff */
[----:B------:R-:W-:Y:S05]  /*13d0*/  RET.REL.NODEC R24 `(_Z14fwd_vx_new_newPfS_S_S_S_S_S_fffS_ffiiS_) ;  /* 0xffffffec18087950 */ /* 0x000fea0003c3ffff */
        .weak           $__internal_34_$__cuda_sm20_div_rn_f64_full
        .type           $__internal_34_$__cuda_sm20_div_rn_f64_full,@function
        .size           $__internal_34_$__cuda_sm20_div_rn_f64_full,($__internal_35_$__cuda_sm3x_div_rn_noftz_f32_slowpath - $__internal_34_$__cuda_sm20_div_rn_f64_full)
$__internal_34_$__cuda_sm20_div_rn_f64_full:
        /* <DEDUP_REMOVED lines=67> */
.L_x_358:
        /* <DEDUP_REMOVED lines=16> */
.L_x_361:
[----:B------:R-:W-:Y:S01]  /*1910*/  LOP3.LUT R19, R7, 0x80000, RZ, 0xfc, !PT ;  /* 0x0008000007137812 */ /* 0x000fe200078efcff */
[----:B------:R-:W-:Y:S01]  /*1920*/  IMAD.MOV.U32 R18, RZ, RZ, R6 ;  /* 0x000000ffff127224 */ /* 0x000fe200078e0006 */
[----:B------:R-:W-:Y:S06]  /*1930*/  BRA `(.L_x_359) ;  /* 0x0000000000087947 */ /* 0x000fec0003800000 */
.L_x_360:
[----:B------:R-:W-:Y:S02]  /*1940*/  LOP3.LUT R19, R9, 0x80000, RZ, 0xfc, !PT ;  /* 0x0008000009137812 */ /* 0x000fe400078efcff */
[----:B------:R-:W-:-:S07]  /*1950*/  MOV R18, R8 ;  /* 0x0000000800127202 */ /* 0x000fce0000000f00 */
.L_x_359:
[----:B------:R-:W-:Y:S05]  /*1960*/  BSYNC.RECONVERGENT B1 ;  /* 0x0000000000017941 */ /* 0x000fea0003800200 */
.L_x_357:
[----:B------:R-:W-:Y:S02]  /*1970*/  IMAD.MOV.U32 R15, RZ, RZ, 0x0 ;  /* 0x00000000ff0f7424 */ /* 0x000fe400078e00ff */
[----:B------:R-:W-:Y:S02]  /*1980*/  IMAD.MOV.U32 R4, RZ, RZ, R18 ;  /* 0x000000ffff047224 */ /* 0x000fe400078e0012 */
[----:B------:R-:W-:Y:S01]  /*1990*/  IMAD.MOV.U32 R5, RZ, RZ, R19 ;  /* 0x000000ffff057224 */ /* 0x000fe200078e0013 */
[----:B------:R-:W-:Y:S06]  /*19a0*/  RET.REL.NODEC R14 `(_Z14fwd_vx_new_newPfS_S_S_S_S_S_fffS_ffiiS_) ;  /* 0xffffffe40e947950 */ /* 0x000fec0003c3ffff */
        .weak           $__internal_35_$__cuda_sm3x_div_rn_noftz_f32_slowpath
        .type           $__internal_35_$__cuda_sm3x_div_rn_noftz_f32_slowpath,@function
        .size           $__internal_35_$__cuda_sm3x_div_rn_noftz_f32_slowpath,(.L_x_713 - $__internal_35_$__cuda_sm3x_div_rn_noftz_f32_slowpath)
$__internal_35_$__cuda_sm3x_div_rn_noftz_f32_slowpath:
        /* <DEDUP_REMOVED lines=23> */
.L_x_362:
        /* <DEDUP_REMOVED lines=49> */
.L_x_368:
[----:B------:R-:W-:-:S04]  /*1e30*/  LOP3.LUT R3, R3, 0x80000000, RZ, 0xc0, !PT ;  /* 0x8000000003037812 */ /* 0x000fc800078ec0ff */
[----:B------:R-:W-:Y:S01]  /*1e40*/  LOP3.LUT R3, R3, 0x7f800000, RZ, 0xfc, !PT ;  /* 0x7f80000003037812 */ /* 0x000fe200078efcff */
[----:B------:R-:W-:Y:S06]  /*1e50*/  BRA `(.L_x_369) ;  /* 0x0000000000287947 */ /* 0x000fec0003800000 */
.L_x_367:
[----:B------:R-:W-:Y:S01]  /*1e60*/  IMAD R3, R7, 0x800000, R3 ;  /* 0x0080000007037824 */ /* 0x000fe200078e0203 */
[----:B------:R-:W-:Y:S06]  /*1e70*/  BRA `(.L_x_369) ;  /* 0x0000000000207947 */ /* 0x000fec0003800000 */
.L_x_366:
[----:B------:R-:W-:-:S04]  /*1e80*/  LOP3.LUT R3, R7, 0x80000000, R6, 0x48, !PT ;  /* 0x8000000007037812 */ /* 0x000fc800078e4806 */
[----:B------:R-:W-:Y:S01]  /*1e90*/  LOP3.LUT R3, R3, 0x7f800000, RZ, 0xfc, !PT ;  /* 0x7f80000003037812 */ /* 0x000fe200078efcff */
[----:B------:R-:W-:Y:S06]  /*1ea0*/  BRA `(.L_x_369) ;  /* 0x0000000000147947 */ /* 0x000fec0003800000 */
.L_x_365:
[----:B------:R-:W-:Y:S01]  /*1eb0*/  LOP3.LUT R3, R7, 0x80000000, R6, 0x48, !PT ;  /* 0x8000000007037812 */ /* 0x000fe200078e4806 */
[----:B------:R-:W-:Y:S06]  /*1ec0*/  BRA `(.L_x_369) ;  /* 0x00000000000c7947 */ /* 0x000fec0003800000 */
.L_x_364:
[----:B------:R-:W0:Y:S01]  /*1ed0*/  MUFU.RSQ R3, -QNAN ;  /* 0xffc0000000037908 */ /* 0x000e220000001400 */
[----:B------:R-:W-:Y:S05]  /*1ee0*/  BRA `(.L_x_369) ;  /* 0x0000000000047947 */ /* 0x000fea0003800000 */
.L_x_363:
[----:B------:R-:W-:-:S07]  /*1ef0*/  FADD.FTZ R3, R3, 1000 ;  /* 0x447a000003037421 */ /* 0x000fce0000010000 */
.L_x_369:
[----:B------:R-:W-:-:S04]  /*1f00*/  IMAD.MOV.U32 R5, RZ, RZ, 0x0 ;  /* 0x00000000ff057424 */ /* 0x000fc800078e00ff */
[----:B0-----:R-:W-:Y:S05]  /*1f10*/  RET.REL.NODEC R4 `(_Z14fwd_vx_new_newPfS_S_S_S_S_S_fffS_ffiiS_) ;  /* 0xffffffe004387950 */ /* 0x001fea0003c3ffff */
.L_x_370:
        /* <DEDUP_REMOVED lines=14> */
.L_x_713:


//--------------------- .text._Z10fwd_vx_newPfS_S_S_S_S_fffS_ffiiS_ --------------------------
	.section	.text._Z10fwd_vx_newPfS_S_S_S_S_fffS_ffiiS_,"ax",@progbits
	.align	128
        .global         _Z10fwd_vx_newPfS_S_S_S_S_fffS_ffiiS_
        .type           _Z10fwd_vx_newPfS_S_S_S_S_fffS_ffiiS_,@function
        .size           _Z10fwd_vx_newPfS_S_S_S_S_fffS_ffiiS_,(.L_x_716 - _Z10fwd_vx_newPfS_S_S_S_S_fffS_ffiiS_)
        .other          _Z10fwd_vx_newPfS_S_S_S_S_fffS_ffiiS_,@"STO_CUDA_ENTRY STV_DEFAULT"
_Z10fwd_vx_newPfS_S_S_S_S_fffS_ffiiS_:
.text._Z10fwd_vx_newPfS_S_S_S_S_fffS_ffiiS_:
        /* <DEDUP_REMOVED lines=42> */
[----:B--2---:R-:W-:Y:S01]  /*02a0*/  VIADD R2, R5, 0x6 ;  /* 0x0000000605027836 */ /* 0x004fe20000000000 */
[----:B------:R-:W-:Y:S02]  /*02b0*/  ISETP.GT.U32.AND P0, PT, R11, 0x5, PT ;  /* 0x000000050b00780c */ /* 0x000fe40003f04070 */
[----:B------:R-:W-:Y:S01]  /*02c0*/  IADD3 R3, PT, PT, R3, 0xc, RZ ;  /* 0x0000000c03037810 */ /* 0x000fe20007ffe0ff */
        /* <DEDUP_REMOVED lines=21> */
[----:B------:R-:W3:Y:S01]  /*0420*/  @!P1 LDG.E R15, desc[UR6][R22.64] ;  /* 0x00000006160f9981 */ /* 0x000ee2000c1e1900 */
[----:B------:R-:W-:Y:S01]  /*0430*/  @!P0 SHF.L.U32 R21, R3, 0x5, RZ ;  /* 0x0000000503158819 */ /* 0x000fe200000006ff */
[----:B------:R-:W-:Y:S01]  /*0440*/  @!P0 VIADD R19, R7, 0x6 ;  /* 0x0000000607138836 */ /* 0x000fe20000000000 */
[----:B------:R-:W-:Y:S01]  /*0450*/  IADD3.X R7, PT, PT, R0, UR9, RZ, P3, !PT ;  /* 0x0000000900077c10 */ /* 0x000fe20009ffe4ff */
[----:B------:R-:W4:Y:S02]  /*0460*/  LDG.E R18, desc[UR6][R10.64+0x18] ;  /* 0x000018060a127981 */ /* 0x000f24000c1e1900 */
[----:B-----5:R-:W-:-:S02]  /*0470*/  @!P0 IMAD.WIDE R8, R19, 0x4, R8 ;  /* 0x0000000413088825 */ /* 0x020fc400078e0208 */
[----:B------:R-:W5:Y:S02]  /*0480*/  LDG.E R3, desc[UR6][R6.64+0x18] ;  /* 0x0000180606037981 */ /* 0x000f64000c1e1900 */
[----:B------:R-:W-:Y:S02]  /*0490*/  @!P0 IMAD.WIDE R12, R21, 0x4, R10 ;  /* 0x00000004150c8825 */ /* 0x000fe400078e020a */
[----:B------:R-:W3:Y:S02]  /*04a0*/  @!P1 LDG.E R20, desc[UR6][R10.64+0x58] ;  /* 0x000058060a149981 */ /* 0x000ee4000c1e1900 */
[----:B------:R-:W-:Y:S02]  /*04b0*/  @!P0 IMAD.WIDE R4, R19, 0x4, R4 ;  /* 0x0000000413048825 */ /* 0x000fe400078e0204 */
[----:B------:R1:W3:Y:S02]  /*04c0*/  @!P1 LDG.E R19, desc[UR6][R6.64+0x58] ;  /* 0x0000580606139981 */ /* 0x0002e4000c1e1900 */
[----:B0-----:R-:W-:-:S02]  /*04d0*/  @!P0 IMAD.WIDE R16, R21, 0x4, R6 ;  /* 0x0000000415108825 */ /* 0x001fc400078e0206 */
[----:B------:R-:W3:Y:S01]  /*04e0*/  @!P0 LDG.E R12, desc[UR6][R12.64+0x18] ;  /* 0x000018060c0c8981 */ /* 0x000ee2000c1e1900 */
[----:B------:R-:W0:Y:S03]  /*04f0*/  LDC R21, c[0x0][0x3b8] ;  /* 0x0000ee00ff157b82 */ /* 0x000e260000000800 */
[----:B------:R-:W3:Y:S04]  /*0500*/  @!P0 LDG.E R8, desc[UR6][R8.64] ;  /* 0x0000000608088981 */ /* 0x000ee8000c1e1900 */
[----:B------:R-:W3:Y:S04]  /*0510*/  @!P0 LDG.E R5, desc[UR6][R4.64] ;  /* 0x0000000604058981 */ /* 0x000ee8000c1e1900 */
[----:B------:R-:W3:Y:S01]  /*0520*/  @!P0 LDG.E R17, desc[UR6][R16.64+0x18] ;  /* 0x0000180610118981 */ /* 0x000ee2000c1e1900 */
[----:B-1----:R-:W-:-:S02]  /*0530*/  IMAD.MOV.U32 R6, RZ, RZ, 0x3a83126f ;  /* 0x3a83126fff067424 */ /* 0x002fc400078e00ff */
[----:B------:R-:W-:Y:S01]  /*0540*/  IMAD.MOV.U32 R7, RZ, RZ, 0x447a0000 ;  /* 0x447a0000ff077424 */ /* 0x000fe200078e00ff */
[----:B----4-:R-:W-:Y:S04]  /*0550*/  STS [R29+0x438], R18 ;  /* 0x000438121d007388 */ /* 0x010fe80000000800 */
[----:B-----5:R1:W-:Y:S04]  /*0560*/  STS [R28+0x438], R3 ;  /* 0x000438031c007388 */ /* 0x0203e80000000800 */
[----:B--2---:R2:W-:Y:S04]  /*0570*/  @!P1 STS [R29+0x18], R14 ;  /* 0x0000180e1d009388 */ /* 0x0045e80000000800 */
[----:B---3--:R2:W-:Y:S04]  /*0580*/  @!P1 STS [R29+0xf38], R20 ;  /* 0x000f38141d009388 */ /* 0x0085e80000000800 */
[----:B------:R2:W-:Y:S04]  /*0590*/  @!P1 STS [R28+0x18], R15 ;  /* 0x0000180f1c009388 */ /* 0x0005e80000000800 */
[----:B------:R2:W-:Y:S01]  /*05a0*/  @!P1 STS [R28+0xf38], R19 ;  /* 0x000f38131c009388 */ /* 0x0005e20000000800 */
[----:B-1----:R-:W-:-:S03]  /*05b0*/  FFMA R3, R6, -R7, 1 ;  /* 0x3f80000006037423 */ /* 0x002fc60000000807 */
[----:B------:R2:W-:Y:S04]  /*05c0*/  @!P0 STS [R29+0x4b8], R12 ;  /* 0x0004b80c1d008388 */ /* 0x0005e80000000800 */
[----:B------:R2:W-:Y:S04]  /*05d0*/  @!P0 STS [R29+0x420], R8 ;  /* 0x000420081d008388 */ /* 0x0005e80000000800 */
[----:B------:R2:W-:Y:S04]  /*05e0*/  @!P0 STS [R28+0x420], R5 ;  /* 0x000420051c008388 */ /* 0x0005e80000000800 */
[----:B------:R2:W-:Y:S01]  /*05f0*/  @!P0 STS [R28+0x4b8], R17 ;  /* 0x0004b8111c008388 */ /* 0x0005e20000000800 */
[----:B0-----:R-:W0:Y:S01]  /*0600*/  FCHK P0, R21, 1000 ;  /* 0x447a000015007902 */ /* 0x001e220000000000 */
[----:B------:R-:W-:-:S04]  /*0610*/  FFMA R3, R3, R6, 0.0010000000474974513054 ;  /* 0x3a83126f03037423 */ /* 0x000fc80000000006 */
[----:B------:R-:W-:-:S04]  /*0620*/  FFMA R4, R3, R21, RZ ;  /* 0x0000001503047223 */ /* 0x000fc800000000ff */
[----:B------:R-:W-:-:S04]  /*0630*/  FFMA R7, R4, -1000, R21 ;  /* 0xc47a000004077823 */ /* 0x000fc80000000015 */
[----:B------:R-:W-:Y:S01]  /*0640*/  FFMA R3, R3, R7, R4 ;  /* 0x0000000703037223 */ /* 0x000fe20000000004 */
[----:B0-2---:R-:W-:Y:S06]  /*0650*/  @!P0 BRA `(.L_x_371) ;  /* 0x0000000000088947 */ /* 0x005fec0003800000 */
[----:B------:R-:W-:-:S07]  /*0660*/  MOV R4, 0x680 ;  /* 0x0000068000047802 */ /* 0x000fce0000000f00 */
[----:B------:R-:W-:Y:S05]  /*0670*/  CALL.REL.NOINC `($__internal_38_$__cuda_sm3x_div_rn_noftz_f32_slowpath) ;  /* 0x0000001000b87944 */ /* 0x000fea0003c00000 */
.L_x_371:
        /* <DEDUP_REMOVED lines=78> */
[----:B------:R-:W-:Y:S05]  /*0b60*/  CALL.REL.NOINC `($__internal_36_$__cuda_sm20_dblrcp_rn_slowpath_v3) ;  /* 0x0000000400687944 */ /* 0x000fea0003c00000 */
[----:B------:R-:W-:Y:S02]  /*0b70*/  IMAD.MOV.U32 R16, RZ, RZ, R18 ;  /* 0x000000ffff107224 */ /* 0x000fe400078e0012 */
[----:B------:R-:W-:-:S07]  /*0b80*/  IMAD.MOV.U32 R17, RZ, RZ, R19 ;  /* 0x000000ffff117224 */ /* 0x000fce00078e0013 */
.L_x_373:
[----:B------:R-:W-:Y:S05]  /*0b90*/  BSYNC.RECONVERGENT B0 ;  /* 0x0000000000007941 */ /* 0x000fea0003800200 */
.L_x_372:
        /* <DEDUP_REMOVED lines=26> */
[----:B------:R-:W-:Y:S05]  /*0d40*/  CALL.REL.NOINC `($__internal_36_$__cuda_sm20_dblrcp_rn_slowpath_v3) ;  /* 0x0000000000f07944 */ /* 0x000fea0003c00000 */
[----:B------:R-:W-:Y:S02]  /*0d50*/  IMAD.MOV.U32 R20, RZ, RZ, R18 ;  /* 0x000000ffff147224 */ /* 0x000fe400078e0012 */
[----:B------:R-:W-:-:S07]  /*0d60*/  IMAD.MOV.U32 R21, RZ, RZ, R19 ;  /* 0x000000ffff157224 */ /* 0x000fce00078e0013 */
.L_x_375:
[----:B------:R-:W-:Y:S05]  /*0d70*/  BSYNC.RECONVERGENT B0 ;  /* 0x0000000000007941 */ /* 0x000fea0003800200 */
.L_x_374:
        /* <DEDUP_REMOVED lines=27> */
[----:B------:R-:W-:Y:S05]  /*0f30*/  CALL.REL.NOINC `($__internal_36_$__cuda_sm20_dblrcp_rn_slowpath_v3) ;  /* 0x0000000000747944 */ /* 0x000fea0003c00000 */
[----:B------:R-:W-:Y:S01]  /*0f40*/  IMAD.MOV.U32 R10, RZ, RZ, R18 ;  /* 0x000000ffff0a7224 */ /* 0x000fe200078e0012 */
[----:B------:R-:W-:-:S07]  /*0f50*/  MOV R11, R19 ;  /* 0x00000013000b7202 */ /* 0x000fce0000000f00 */
.L_x_377:
[----:B------:R-:W-:Y:S05]  /*0f60*/  BSYNC.RECONVERGENT B0 ;  /* 0x0000000000007941 */ /* 0x000fea0003800200 */
.L_x_376:
        /* <DEDUP_REMOVED lines=18> */
[----:B------:R-:W-:Y:S05]  /*1090*/  CALL.REL.NOINC `($__internal_37_$__cuda_sm20_div_rn_f64_full) ;  /* 0x0000000000bc7944 */ /* 0x000fea0003c00000 */
.L_x_379:
[----:B------:R-:W-:Y:S05]  /*10a0*/  BSYNC.RECONVERGENT B0 ;  /* 0x0000000000007941 */ /* 0x000fea0003800200 */
.L_x_378:
[----:B------:R-:W0:Y:S01]  /*10b0*/  LDCU.64 UR4, c[0x0][0x380] ;  /* 0x00007000ff0477ac */ /* 0x000e220008000a00 */
[----:B------:R-:W1:Y:S01]  /*10c0*/  F2F.F32.F64 R5, R4 ;  /* 0x0000000400057310 */ /* 0x000e620000301000 */
[----:B0-----:R-:W-:-:S04]  /*10d0*/  IADD3 R2, P0, PT, R2, UR4, RZ ;  /* 0x0000000402027c10 */ /* 0x001fc8000ff1e0ff */
[----:B------:R-:W-:-:S05]  /*10e0*/  IADD3.X R3, PT, PT, R0, UR5, RZ, P0, !PT ;  /* 0x0000000500037c10 */ /* 0x000fca00087fe4ff */
[----:B-1----:R-:W-:Y:S01]  /*10f0*/  STG.E desc[UR6][R2.64+0x18], R5 ;  /* 0x0000180502007986 */ /* 0x002fe2000c101906 */
[----:B------:R-:W-:Y:S05]  /*1100*/  EXIT ;  /* 0x000000000000794d */ /* 0x000fea0003800000 */
        .weak           $__internal_36_$__cuda_sm20_dblrcp_rn_slowpath_v3
        .type           $__internal_36_$__cuda_sm20_dblrcp_rn_slowpath_v3,@function
        .size           $__internal_36_$__cuda_sm20_dblrcp_rn_slowpath_v3,($__internal_37_$__cuda_sm20_div_rn_f64_full - $__internal_36_$__cuda_sm20_dblrcp_rn_slowpath_v3)
$__internal_36_$__cuda_sm20_dblrcp_rn_slowpath_v3:
        /* <DEDUP_REMOVED lines=25> */
.L_x_383:
        /* <DEDUP_REMOVED lines=10> */
.L_x_381:
[----:B------:R-:W-:Y:S01]  /*1340*/  LOP3.LUT R19, R15, 0x80000, RZ, 0xfc, !PT ;  /* 0x000800000f137812 */ /* 0x000fe200078efcff */
[----:B------:R-:W-:-:S07]  /*1350*/  IMAD.MOV.U32 R18, RZ, RZ, R14 ;  /* 0x000000ffff127224 */ /* 0x000fce00078e000e */
.L_x_382:
[----:B------:R-:W-:Y:S05]  /*1360*/  BSYNC.RECONVERGENT B1 ;  /* 0x0000000000017941 */ /* 0x000fea0003800200 */
.L_x_380:
[----:B------:R-:W-:-:S04]  /*1370*/  IMAD.MOV.U32 R25, RZ, RZ, 0x0 ;  /* 0x00000000ff197424 */ /* 0x000fc800078e00ff */
[----:B------:R-:W-:Y:S05]  /*1380*/  RET.REL.NODEC R24 `(_Z10fwd_vx_newPfS_S_S_S_S_fffS_ffiiS_) ;  /* 0xffffffec181c7950 */ /* 0x000fea0003c3ffff */
        .weak           $__internal_37_$__cuda_sm20_div_rn_f64_full
        .type           $__internal_37_$__cuda_sm20_div_rn_f64_full,@function
        .size           $__internal_37_$__cuda_sm20_div_rn_f64_full,($__internal_38_$__cuda_sm3x_div_rn_noftz_f32_slowpath - $__internal_37_$__cuda_sm20_div_rn_f64_full)
$__internal_37_$__cuda_sm20_div_rn_f64_full:
        /* <DEDUP_REMOVED lines=67> */
.L_x_385:
        /* <DEDUP_REMOVED lines=16> */
.L_x_388:
[----:B------:R-:W-:Y:S01]  /*18c0*/  LOP3.LUT R17, R7, 0x80000, RZ, 0xfc, !PT ;  /* 0x0008000007117812 */ /* 0x000fe200078efcff */
[----:B------:R-:W-:Y:S01]  /*18d0*/  IMAD.MOV.U32 R16, RZ, RZ, R6 ;  /* 0x000000ffff107224 */ /* 0x000fe200078e0006 */
[----:B------:R-:W-:Y:S06]  /*18e0*/  BRA `(.L_x_386) ;  /* 0x0000000000087947 */ /* 0x000fec0003800000 */
.L_x_387:
[----:B------:R-:W-:Y:S01]  /*18f0*/  LOP3.LUT R17, R9, 0x80000, RZ, 0xfc, !PT ;  /* 0x0008000009117812 */ /* 0x000fe200078efcff */
[----:B------:R-:W-:-:S07]  /*1900*/  IMAD.MOV.U32 R16, RZ, RZ, R8 ;  /* 0x000000ffff107224 */ /* 0x000fce00078e0008 */
.L_x_386:
[----:B------:R-:W-:Y:S05]  /*1910*/  BSYNC.RECONVERGENT B1 ;  /* 0x0000000000017941 */ /* 0x000fea0003800200 */
.L_x_384:
[----:B------:R-:W-:Y:S02]  /*1920*/  HFMA2 R13, -RZ, RZ, 0, 0 ;  /* 0x00000000ff0d7431 */ /* 0x000fe400000001ff */
[----:B------:R-:W-:Y:S02]  /*1930*/  IMAD.MOV.U32 R4, RZ, RZ, R16 ;  /* 0x000000ffff047224 */ /* 0x000fe400078e0010 */
[----:B------:R-:W-:Y:S01]  /*1940*/  IMAD.MOV.U32 R5, RZ, RZ, R17 ;  /* 0x000000ffff057224 */ /* 0x000fe200078e0011 */
[----:B------:R-:W-:Y:S06]  /*1950*/  RET.REL.NODEC R12 `(_Z10fwd_vx_newPfS_S_S_S_S_fffS_ffiiS_) ;  /* 0xffffffe40ca87950 */ /* 0x000fec0003c3ffff */
        .weak           $__internal_38_$__cuda_sm3x_div_rn_noftz_f32_slowpath
        .type           $__internal_38_$__cuda_sm3x_div_rn_noftz_f32_slowpath,@function
        .size           $__internal_38_$__cuda_sm3x_div_rn_noftz_f32_slowpath,(.L_x_716 - $__internal_38_$__cuda_sm3x_div_rn_noftz_f32_slowpath)
$__internal_38_$__cuda_sm3x_div_rn_noftz_f32_slowpath:
        /* <DEDUP_REMOVED lines=23> */
.L_x_389:
        /* <DEDUP_REMOVED lines=49> */
.L_x_395:
[----:B------:R-:W-:-:S04]  /*1de0*/  LOP3.LUT R3, R3, 0x80000000, RZ, 0xc0, !PT ;  /* 0x8000000003037812 */ /* 0x000fc800078ec0ff */
[----:B------:R-:W-:Y:S01]  /*1df0*/  LOP3.LUT R3, R3, 0x7f800000, RZ, 0xfc, !PT ;  /* 0x7f80000003037812 */ /* 0x000fe200078efcff */
[----:B------:R-:W-:Y:S06]  /*1e00*/  BRA `(.L_x_396) ;  /* 0x0000000000287947 */ /* 0x000fec0003800000 */
.L_x_394:
[----:B------:R-:W-:Y:S01]  /*1e10*/  IMAD R3, R7, 0x800000, R3 ;  /* 0x0080000007037824 */ /* 0x000fe200078e0203 */
[----:B------:R-:W-:Y:S06]  /*1e20*/  BRA `(.L_x_396) ;  /* 0x0000000000207947 */ /* 0x000fec0003800000 */
.L_x_393:
[----:B------:R-:W-:-:S04]  /*1e30*/  LOP3.LUT R3, R7, 0x80000000, R6, 0x48, !PT ;  /* 0x8000000007037812 */ /* 0x000fc800078e4806 */
[----:B------:R-:W-:Y:S01]  /*1e40*/  LOP3.LUT R3, R3, 0x7f800000, RZ, 0xfc, !PT ;  /* 0x7f80000003037812 */ /* 0x000fe200078efcff */
[----:B------:R-:W-:Y:S06]  /*1e50*/  BRA `(.L_x_396) ;  /* 0x0000000000147947 */ /* 0x000fec0003800000 */
.L_x_392:
[----:B------:R-:W-:Y:S01]  /*1e60*/  LOP3.LUT R3, R7, 0x80000000, R6, 0x48, !PT ;  /* 0x8000000007037812 */ /* 0x000fe200078e4806 */
[----:B------:R-:W-:Y:S06]  /*1e70*/  BRA `(.L_x_396) ;  /* 0x00000000000c7947 */ /* 0x000fec0003800000 */
.L_x_391:
[----:B------:R-:W0:Y:S01]  /*1e80*/  MUFU.RSQ R3, -QNAN ;  /* 0xffc0000000037908 */ /* 0x000e220000001400 */
[----:B------:R-:W-:Y:S05]  /*1e90*/  BRA `(.L_x_396) ;  /* 0x0000000000047947 */ /* 0x000fea0003800000 */
.L_x_390:
[----:B------:R-:W-:-:S07]  /*1ea0*/  FADD.FTZ R3, R3, 1000 ;  /* 0x447a000003037421 */ /* 0x000fce0000010000 */
.L_x_396:
[----:B------:R-:W-:-:S04]  /*1eb0*/  IMAD.MOV.U32 R5, RZ, RZ, 0x0 ;  /* 0x00000000ff057424 */ /* 0x000fc800078e00ff */
[----:B0-----:R-:W-:Y:S05]  /*1ec0*/  RET.REL.NODEC R4 `(_Z10fwd_vx_newPfS_S_S_S_S_fffS_ffiiS_) ;  /* 0xffffffe0044c7950 */ /* 0x001fea0003c3ffff */
.L_x_397:
        /* <DEDUP_REMOVED lines=11> */
.L_x_716:


//--------------------- .text._Z6fwd_vxPfS_S_S_S_fffS_ffiiS_ --------------------------
	.section	.text._Z6fwd_vxPfS_S_S_S_fffS_ffiiS_,"ax",@progbits
	.align	128
        .global         _Z6fwd_vxPfS_S_S_S_fffS_ffiiS_
        .type           _Z6fwd_vxPfS_S_S_S_fffS_ffiiS_,@function
        .size           _Z6fwd_vxPfS_S_S_S_fffS_ffiiS_,(.L_x_718 - _Z6fwd_vxPfS_S_S_S_fffS_ffiiS_)
        .other          _Z6fwd_vxPfS_S_S_S_fffS_ffiiS_,@"STO_CUDA_ENTRY STV_DEFAULT"
_Z6fwd_vxPfS_S_S_S_fffS_ffiiS_:
.text._Z6fwd_vxPfS_S_S_S_fffS_ffiiS_:
        /* <DEDUP_REMOVED lines=12> */
[----:B------:R-:W-:Y:S02]  /*00c0*/  IMAD R9, R7, -0xb0, R4 ;  /* 0xffffff5007097824 */ /* 0x000fe400078e0204 */
[----:B------:R-:W-:Y:S02]  /*00d0*/  VIADD R4, R0, 0x1340 ;  /* 0x0000134000047836 */ /* 0x000fe40000000000 */
[----:B----4-:R-:W-:Y:S02]  /*00e0*/  IMAD R6, R6, UR5, R7 ;  /* 0x0000000506067c24 */ /* 0x010fe4000f8e0207 */
[C---:B---3--:R-:W-:Y:S01]  /*00f0*/  IMAD R10, R8.reuse, -0x4, R9 ;  /* 0xfffffffc080a7824 */ /* 0x048fe200078e0209 */
[----:B------:R-:W-:Y:S01]  /*0100*/  LEA R4, R11, R4, 0x18 ;  /* 0x000000040b047211 */ /* 0x000fe200078ec0ff */
[C---:B------:R-:W-:Y:S01]  /*0110*/  IMAD R0, R8.reuse, 0x4, R5 ;  /* 0x0000000408007824 */ /* 0x040fe200078e0205 */
[----:B------:R-:W-:Y:S01]  /*0120*/  LEA R11, R8, R9, 0x2 ;  /* 0x00000009080b7211 */ /* 0x000fe200078e10ff */
[----:B-1----:R-:W-:-:S02]  /*0130*/  IMAD R9, R15, UR4, R8 ;  /* 0x000000040f097c24 */ /* 0x002fc4000f8e0208 */
[C-C-:B------:R-:W-:Y:S01]  /*0140*/  IMAD R13, R7.reuse, 0xb0, R4.reuse ;  /* 0x000000b0070d7824 */ /* 0x140fe200078e0204 */
[----:B------:R1:W-:Y:S01]  /*0150*/  STS [R0+0x438], RZ ;  /* 0x000438ff00007388 */ /* 0x0003e20000000800 */
[----:B------:R-:W-:Y:S02]  /*0160*/  IMAD R15, R7, -0xb0, R4 ;  /* 0xffffff50070f7824 */ /* 0x000fe400078e0204 */
[----:B------:R-:W-:Y:S01]  /*0170*/  IMAD R5, R8, -0x4, R5 ;  /* 0xfffffffc08057824 */ /* 0x000fe200078e0205 */
[----:B------:R1:W-:Y:S01]  /*0180*/  STS [R0], RZ ;  /* 0x000000ff00007388 */ /* 0x0003e20000000800 */
[----:B0-----:R-:W-:Y:S01]  /*0190*/  ISETP.GE.AND P0, PT, R6, R3, PT ;  /* 0x000000030600720c */ /* 0x001fe20003f06270 */
[C---:B------:R-:W-:Y:S02]  /*01a0*/  IMAD R4, R8.reuse, 0x4, R13 ;  /* 0x0000000408047824 */ /* 0x040fe400078e020d */
[----:B------:R1:W-:Y:S01]  /*01b0*/  STS [R10+0x133c], RZ ;  /* 0x00133cff0a007388 */ /* 0x0003e20000000800 */
[----:B------:R-:W-:Y:S01]  /*01c0*/  ISETP.GE.OR P0, PT, R9, R2, P0 ;  /* 0x000000020900720c */ /* 0x000fe20000706670 */
[----:B------:R-:W-:-:S02]  /*01d0*/  IMAD R2, R8, -0x4, R15 ;  /* 0xfffffffc08027824 */ /* 0x000fc400078e020f */
        /* <DEDUP_REMOVED lines=136> */
[----:B-----5:R-:W-:Y:S05]  /*0a60*/  CALL.REL.NOINC `($__internal_40_$__cuda_sm3x_div_rn_noftz_f32_slowpath) ;  /* 0x0000000400a07944 */ /* 0x020fea0003c00000 */
[----:B------:R-:W-:-:S07]  /*0a70*/  MOV R7, R0 ;  /* 0x0000000000077202 */ /* 0x000fce0000000f00 */
.L_x_398:
        /* <DEDUP_REMOVED lines=20> */
[----:B------:R-:W-:Y:S05]  /*0bc0*/  CALL.REL.NOINC `($__internal_39_$__cuda_sm20_dblrcp_rn_slowpath_v3) ;  /* 0x0000000000a87944 */ /* 0x000fea0003c00000 */
[----:B------:R-:W-:Y:S01]  /*0bd0*/  MOV R6, R16 ;  /* 0x0000001000067202 */ /* 0x000fe20000000f00 */
[----:B------:R-:W-:-:S07]  /*0be0*/  IMAD.MOV.U32 R7, RZ, RZ, R17 ;  /* 0x000000ffff077224 */ /* 0x000fce00078e0011 */
.L_x_400:
[----:B------:R-:W-:Y:S05]  /*0bf0*/  BSYNC.RECONVERGENT B0 ;  /* 0x0000000000007941 */ /* 0x000fea0003800200 */
.L_x_399:
        /* <DEDUP_REMOVED lines=22> */
[----:B01----:R-:W-:Y:S05]  /*0d60*/  CALL.REL.NOINC `($__internal_39_$__cuda_sm20_dblrcp_rn_slowpath_v3) ;  /* 0x0000000000407944 */ /* 0x003fea0003c00000 */
[----:B------:R-:W-:Y:S01]  /*0d70*/  MOV R18, R16 ;  /* 0x0000001000127202 */ /* 0x000fe20000000f00 */
[----:B------:R-:W-:-:S07]  /*0d80*/  IMAD.MOV.U32 R19, RZ, RZ, R17 ;  /* 0x000000ffff137224 */ /* 0x000fce00078e0011 */
.L_x_402:
[----:B------:R-:W-:Y:S05]  /*0d90*/  BSYNC.RECONVERGENT B0 ;  /* 0x0000000000007941 */ /* 0x000fea0003800200 */
.L_x_401:
        /* <DEDUP_REMOVED lines=13> */
        .weak           $__internal_39_$__cuda_sm20_dblrcp_rn_slowpath_v3
        .type           $__internal_39_$__cuda_sm20_dblrcp_rn_slowpath_v3,@function
        .size           $__internal_39_$__cuda_sm20_dblrcp_rn_slowpath_v3,($__internal_40_$__cuda_sm3x_div_rn_noftz_f32_slowpath - $__internal_39_$__cuda_sm20_dblrcp_rn_slowpath_v3)
$__internal_39_$__cuda_sm20_dblrcp_rn_slowpath_v3:
        /* <DEDUP_REMOVED lines=24> */
.L_x_406:
        /* <DEDUP_REMOVED lines=10> */
.L_x_404:
[----:B------:R-:W-:Y:S01]  /*1090*/  LOP3.LUT R17, R15, 0x80000, RZ, 0xfc, !PT ;  /* 0x000800000f117812 */ /* 0x000fe200078efcff */
[----:B------:R-:W-:-:S07]  /*10a0*/  IMAD.MOV.U32 R16, RZ, RZ, R14 ;  /* 0x000000ffff107224 */ /* 0x000fce00078e000e */
.L_x_405:
[----:B------:R-:W-:Y:S05]  /*10b0*/  BSYNC.RECONVERGENT B1 ;  /* 0x0000000000017941 */ /* 0x000fea0003800200 */
.L_x_403:
[----:B------:R-:W-:Y:S01]  /*10c0*/  MOV R14, R0 ;  /* 0x00000000000e7202 */ /* 0x000fe20000000f00 */
[----:B------:R-:W-:-:S04]  /*10d0*/  IMAD.MOV.U32 R15, RZ, RZ, 0x0 ;  /* 0x00000000ff0f7424 */ /* 0x000fc800078e00ff */
[----:B------:R-:W-:Y:S05]  /*10e0*/  RET.REL.NODEC R14 `(_Z6fwd_vxPfS_S_S_S_fffS_ffiiS_) ;  /* 0xffffffec0ec47950 */ /* 0x000fea0003c3ffff */
        .weak           $__internal_40_$__cuda_sm3x_div_rn_noftz_f32_slowpath
        .type           $__internal_40_$__cuda_sm3x_div_rn_noftz_f32_slowpath,@function
        .size           $__internal_40_$__cuda_sm3x_div_rn_noftz_f32_slowpath,(.L_x_718 - $__internal_40_$__cuda_sm3x_div_rn_noftz_f32_slowpath)
$__internal_40_$__cuda_sm3x_div_rn_noftz_f32_slowpath:
        /* <DEDUP_REMOVED lines=23> */
.L_x_407:
        /* <DEDUP_REMOVED lines=49> */
.L_x_413:
[----:B------:R-:W-:-:S04]  /*1570*/  LOP3.LUT R0, R0, 0x80000000, RZ, 0xc0, !PT ;  /* 0x8000000000007812 */ /* 0x000fc800078ec0ff */
[----:B------:R-:W-:Y:S01]  /*1580*/  LOP3.LUT R0, R0, 0x7f800000, RZ, 0xfc, !PT ;  /* 0x7f80000000007812 */ /* 0x000fe200078efcff */
[----:B------:R-:W-:Y:S06]  /*1590*/  BRA `(.L_x_414) ;  /* 0x0000000000287947 */ /* 0x000fec0003800000 */
.L_x_412:
[----:B------:R-:W-:Y:S01]  /*15a0*/  IMAD R0, R10, 0x800000, R0 ;  /* 0x008000000a007824 */ /* 0x000fe200078e0200 */
[----:B------:R-:W-:Y:S06]  /*15b0*/  BRA `(.L_x_414) ;  /* 0x0000000000207947 */ /* 0x000fec0003800000 */
.L_x_411:
[----:B------:R-:W-:-:S04]  /*15c0*/  LOP3.LUT R0, R10, 0x80000000, R9, 0x48, !PT ;  /* 0x800000000a007812 */ /* 0x000fc800078e4809 */
[----:B------:R-:W-:Y:S01]  /*15d0*/  LOP3.LUT R0, R0, 0x7f800000, RZ, 0xfc, !PT ;  /* 0x7f80000000007812 */ /* 0x000fe200078efcff */
[----:B------:R-:W-:Y:S06]  /*15e0*/  BRA `(.L_x_414) ;  /* 0x0000000000147947 */ /* 0x000fec0003800000 */
.L_x_410:
[----:B------:R-:W-:Y:S01]  /*15f0*/  LOP3.LUT R0, R10, 0x80000000, R9, 0x48, !PT ;  /* 0x800000000a007812 */ /* 0x000fe200078e4809 */
[----:B------:R-:W-:Y:S06]  /*1600*/  BRA `(.L_x_414) ;  /* 0x00000000000c7947 */ /* 0x000fec0003800000 */
.L_x_409:
[----:B------:R-:W0:Y:S01]  /*1610*/  MUFU.RSQ R0, -QNAN ;  /* 0xffc0000000007908 */ /* 0x000e220000001400 */
[----:B------:R-:W-:Y:S05]  /*1620*/  BRA `(.L_x_414) ;  /* 0x0000000000047947 */ /* 0x000fea0003800000 */
.L_x_408:
[----:B------:R-:W-:-:S07]  /*1630*/  FADD.FTZ R0, R0, 1000 ;  /* 0x447a000000007421 */ /* 0x000fce0000010000 */
.L_x_414:
[----:B------:R-:W-:-:S04]  /*1640*/  HFMA2 R9, -RZ, RZ, 0, 0 ;  /* 0x00000000ff097431 */ /* 0x000fc800000001ff */
[----:B0-----:R-:W-:Y:S05]  /*1650*/  RET.REL.NODEC R8 `(_Z6fwd_vxPfS_S_S_S_fffS_ffiiS_) ;  /* 0xffffffe808687950 */ /* 0x001fea0003c3ffff */
.L_x_415:
        /* <DEDUP_REMOVED lines=10> */
.L_x_718:


//--------------------- .text._Z16rfwd_txxzzxz_newPfS_S_S_S_S_S_S_S_S_S_S_S_S_S_fffS_ffiiS_ --------------------------
	.section	.text._Z16rfwd_txxzzxz_newPfS_S_S_S_S_S_S_S_S_S_S_S_S_S_fffS_ffiiS_,"ax",@progbits
	.align	128
        .global         _Z16rfwd_txxzzxz_newPfS_S_S_S_S_S_S_S_S_S_S_S_S_S_fffS_ffiiS_
        .type           _Z16rfwd_txxzzxz_newPfS_S_S_S_S_S_S_S_S_S_S_S_S_S_fffS_ffiiS_,@function
        .size           _Z16rfwd_txxzzxz_newPfS_S_S_S_S_S_S_S_S_S_S_S_S_S_fffS_ffiiS_,(.L_x_720 - _Z16rfwd_txxzzxz_newPfS_S_S_S_S_S_S_S_S_S_S_S_S_S_fffS_ffiiS_)
        .other          _Z16rfwd_txxzzxz_newPfS_S_S_S_S_S_S_S_S_S_S_S_S_S_fffS_ffiiS_,@"STO_CUDA_ENTRY STV_DEFAULT"
_Z16rfwd_txxzzxz_newPfS_S_S_S_S_S_S_S_S_S_S_S_S_S_fffS_ffiiS_:
.text._Z16rfwd_txxzzxz_newPfS_S_S_S_S_S_S_S_S_S_S_S_S_S_fffS_ffiiS_:
        /* <DEDUP_REMOVED lines=89> */
[----:B------:R0:W3:Y:S01]  /*0590*/  LDG.E R10, desc[UR4][R10.64+0x18] ;  /* 0x000018040a0a7981 */ /* 0x0000e2000c1e1900 */
[----:B------:R-:W1:Y:S03]  /*05a0*/  LDC.64 R16, c[0x0][0x408] ;  /* 0x00010200ff107b82 */ /* 0x000e660000000a00 */
[----:B------:R-:W3:Y:S04]  /*05b0*/  LDG.E R28, desc[UR4][R28.64+0x18] ;  /* 0x000018041c1c7981 */ /* 0x000ee8000c1e1900 */
[----:B------:R-:W5:Y:S04]  /*05c0*/  LDG.E R26, desc[UR4][R26.64+0x18] ;  /* 0x000018041a1a7981 */ /* 0x000f68000c1e1900 */
[----:B--2---:R2:W-:Y:S04]  /*05d0*/  STS [R6+0x438], R5 ;  /* 0x0004380506007388 */ /* 0x0045e80000000800 */
[----:B----4-:R-:W-:Y:S04]  /*05e0*/  STS [R8+0x438], R21 ;  /* 0x0004381508007388 */ /* 0x010fe80000000800 */
[----:B---3--:R-:W-:Y:S04]  /*05f0*/  @!P1 STS [R6+0x18], R19 ;  /* 0x0000181306009388 */ /* 0x008fe80000000800 */
[----:B------:R-:W-:Y:S04]  /*0600*/  @!P1 STS [R6+0xf38], R9 ;  /* 0x000f380906009388 */ /* 0x000fe80000000800 */
[----:B------:R-:W-:Y:S04]  /*0610*/  @!P1 STS [R8+0x18], R7 ;  /* 0x0000180708009388 */ /* 0x000fe80000000800 */
[----:B------:R3:W-:Y:S04]  /*0620*/  @!P1 STS [R8+0xf38], R0 ;  /* 0x000f380008009388 */ /* 0x0007e80000000800 */
        /* <DEDUP_REMOVED lines=8> */
[----:B------:R-:W4:Y:S04]  /*06b0*/  LDG.E R2, desc[UR4][R16.64+0x10] ;  /* 0x0000100410027981 */ /* 0x000f28000c1e1900 */
[----:B--2---:R-:W2:Y:S04]  /*06c0*/  LDG.E R5, desc[UR4][R16.64+0x14] ;  /* 0x0000140410057981 */ /* 0x004ea8000c1e1900 */
[----:B---3--:R1:W3:Y:S04]  /*06d0*/  LDG.E R0, desc[UR4][R16.64+0x18] ;  /* 0x0000180410007981 */ /* 0x0082e8000c1e1900 */
[----:B0-----:R-:W-:Y:S04]  /*06e0*/  LDS R11, [R6+0x440] ;  /* 0x00044000060b7984 */ /* 0x001fe80000000800 */
[----:B------:R-:W0:Y:S04]  /*06f0*/  LDS R12, [R6+0x434] ;  /* 0x00043400060c7984 */ /* 0x000e280000000800 */
[----:B------:R-:W-:Y:S04]  /*0700*/  LDS R21, [R8+0x4e8] ;  /* 0x0004e80008157984 */ /* 0x000fe80000000800 */
[----:B------:R-:W0:Y:S04]  /*0710*/  LDS R23, [R8+0x2d8] ;  /* 0x0002d80008177984 */ /* 0x000e280000000800 */
[----:B------:R-:W-:Y:S04]  /*0720*/  LDS R24, [R6+0x43c] ;  /* 0x00043c0006187984 */ /* 0x000fe80000000800 */
[----:B------:R-:W0:Y:S04]  /*0730*/  LDS R7, [R6+0x438] ;  /* 0x0004380006077984 */ /* 0x000e280000000800 */
[----:B------:R-:W-:Y:S04]  /*0740*/  LDS R9, [R8+0x438] ;  /* 0x0004380008097984 */ /* 0x000fe80000000800 */
[----:B------:R-:W0:Y:S04]  /*0750*/  LDS R22, [R8+0x388] ;  /* 0x0003880008167984 */ /* 0x000e280000000800 */
[----:B------:R-:W-:Y:S04]  /*0760*/  LDS R19, [R6+0x444] ;  /* 0x0004440006137984 */ /* 0x000fe80000000800 */
[----:B------:R-:W0:Y:S04]  /*0770*/  LDS R20, [R6+0x430] ;  /* 0x0004300006147984 */ /* 0x000e280000000800 */
[----:B-1----:R-:W-:Y:S04]  /*0780*/  LDS R16, [R8+0x598] ;  /* 0x0005980008107984 */ /* 0x002fe80000000800 */
[----:B------:R-:W-:Y:S01]  /*0790*/  LDS R15, [R8+0x228] ;  /* 0x00022800080f7984 */ /* 0x000fe20000000800 */
[----:B0-----:R-:W-:-:S03]  /*07a0*/  FADD R17, R11, -R12 ;  /* 0x8000000c0b117221 */ /* 0x001fc60000000000 */
[----:B------:R-:W-:Y:S04]  /*07b0*/  LDS R12, [R6+0x448] ;  /* 0x00044800060c7984 */ /* 0x000fe80000000800 */
[----:B------:R-:W-:Y:S01]  /*07c0*/  LDS R11, [R6+0x42c] ;  /* 0x00042c00060b7984 */ /* 0x000fe20000000800 */
[----:B------:R-:W-:-:S03]  /*07d0*/  FADD R21, R21, -R23 ;  /* 0x8000001715157221 */ /* 0x000fc60000000000 */
[----:B------:R-:W-:Y:S01]  /*07e0*/  LDS R23, [R8+0x648] ;  /* 0x0006480008177984 */ /* 0x000fe20000000800 */
[----:B------:R-:W-:Y:S01]  /*07f0*/  FADD R24, R24, -R7 ;  /* 0x8000000718187221 */ /* 0x000fe20000000000 */
[----:B------:R-:W-:Y:S01]  /*0800*/  FADD R22, R9, -R22 ;  /* 0x8000001609167221 */ /* 0x000fe20000000000 */
[----:B------:R-:W-:Y:S02]  /*0810*/  FADD R19, R19, -R20 ;  /* 0x8000001413137221 */ /* 0x000fe40000000000 */
[----:B------:R-:W0:Y:S01]  /*0820*/  LDS R20, [R8+0x178] ;  /* 0x0001780008147984 */ /* 0x000e220000000800 */
[----:B------:R-:W-:Y:S01]  /*0830*/  BSSY.RECONVERGENT B0, `(.L_x_416) ;  /* 0x000002c000007945 */ /* 0x000fe20003800200 */
[----:B0-----:R-:W-:Y:S01]  /*0840*/  FADD R20, R23, -R20 ;  /* 0x8000001417147221 */ /* 0x001fe20000000000 */
[----:B------:R-:W-:Y:S01]  /*0850*/  FMUL R23, R10, R10 ;  /* 0x0000000a0a177220 */ /* 0x000fe20000400000 */
[C---:B----4-:R-:W-:Y:S01]  /*0860*/  FMUL R17, R18.reuse, R17 ;  /* 0x0000001112117220 */ /* 0x050fe20000400000 */
[----:B------:R-:W-:-:S02]  /*0870*/  FMUL R21, R18, R21 ;  /* 0x0000001512157220 */ /* 0x000fc40000400000 */
[----:B------:R-:W-:Y:S01]  /*0880*/  LDS R18, [R6+0x428] ;  /* 0x0004280006127984 */ /* 0x000fe20000000800 */
[C---:B------:R-:W-:Y:S01]  /*0890*/  FFMA R17, R13.reuse, R24, R17 ;  /* 0x000000180d117223 */ /* 0x040fe20000000011 */
[----:B------:R-:W-:Y:S02]  /*08a0*/  FFMA R25, R13, R22, R21 ;  /* 0x000000160d197223 */ /* 0x000fe40000000015 */
[----:B------:R-:W-:Y:S01]  /*08b0*/  LDS R21, [R6+0x450] ;  /* 0x0004500006157984 */ /* 0x000fe20000000800 */
[----:B------:R-:W-:-:S03]  /*08c0*/  FFMA R13, R14, R19, R17 ;  /* 0x000000130e0d7223 */ /* 0x000fc60000000011 */
[----:B------:R-:W0:Y:S01]  /*08d0*/  LDS R19, [R6+0x44c] ;  /* 0x00044c0006137984 */ /* 0x000e220000000800 */
[----:B------:R-:W-:Y:S02]  /*08e0*/  FADD R17, R16, -R15 ;  /* 0x8000000f10117221 */ /* 0x000fe40000000000 */
[----:B------:R-:W1:Y:S01]  /*08f0*/  LDC R15, c[0x0][0x3fc] ;  /* 0x0000ff00ff0f7b82 */ /* 0x000e620000000800 */
[----:B------:R-:W4:Y:S01]  /*0900*/  LDS R16, [R6+0x424] ;  /* 0x0004240006107984 */ /* 0x000f220000000800 */
[----:B------:R-:W-:-:S03]  /*0910*/  FFMA R25, R14, R17, R25 ;  /* 0x000000110e197223 */ /* 0x000fc60000000019 */
[----:B------:R-:W-:Y:S01]  /*0920*/  LDS R17, [R8+0x6f8] ;  /* 0x0006f80008117984 */ /* 0x000fe20000000800 */
[----:B------:R-:W-:-:S03]  /*0930*/  FADD R22, R12, -R11 ;  /* 0x8000000b0c167221 */ /* 0x000fc60000000000 */
[----:B------:R-:W3:Y:S04]  /*0940*/  LDS R14, [R8+0xc8] ;  /* 0x0000c800080e7984 */ /* 0x000ee80000000800 */
[----:B------:R-:W-:Y:S04]  /*0950*/  LDS R12, [R8+0x7a8] ;  /* 0x0007a800080c7984 */ /* 0x000fe80000000800 */
[----:B------:R-:W3:Y:S01]  /*0960*/  LDS R11, [R8+0x18] ;  /* 0x00001800080b7984 */ /* 0x000ee20000000800 */
[C---:B------:R-:W-:Y:S02]  /*0970*/  FFMA R24, R2.reuse, R22, R13 ;  /* 0x0000001602187223 */ /* 0x040fe4000000000d */
[----:B-1----:R-:W1:Y:S01]  /*0980*/  MUFU.RCP R22, R15 ;  /* 0x0000000f00167308 */ /* 0x002e620000001000 */
[----:B------:R-:W-:Y:S01]  /*0990*/  FFMA R20, R2, R20, R25 ;  /* 0x0000001402147223 */ /* 0x000fe20000000019 */
[----:B0-----:R-:W-:-:S04]  /*09a0*/  FADD R18, R19, -R18 ;  /* 0x8000001213127221 */ /* 0x001fc80000000000 */
[----:B--2---:R-:W-:Y:S01]  /*09b0*/  FFMA R13, R5, R18, R24 ;  /* 0x00000012050d7223 */ /* 0x004fe20000000018 */
[----:B----4-:R-:W-:-:S04]  /*09c0*/  FADD R16, R21, -R16 ;  /* 0x8000001015107221 */ /* 0x010fc80000000000 */
[----:B---3--:R-:W-:Y:S01]  /*09d0*/  FFMA R2, R0, R16, R13 ;  /* 0x0000001000027223 */ /* 0x008fe2000000000d */
[----:B-1----:R-:W-:-:S03]  /*09e0*/  FFMA R19, R22, -R15, 1 ;  /* 0x3f80000016137423 */ /* 0x002fc6000000080f */
[----:B------:R-:W0:Y:S01]  /*09f0*/  FCHK P0, R2, R15 ;  /* 0x0000000f02007302 */ /* 0x000e220000000000 */
[----:B------:R-:W-:Y:S01]  /*0a00*/  FFMA R19, R22, R19, R22 ;  /* 0x0000001316137223 */ /* 0x000fe20000000016 */
[----:B------:R-:W-:-:S03]  /*0a10*/  FADD R14, R17, -R14 ;  /* 0x8000000e110e7221 */ /* 0x000fc60000000000 */
[----:B------:R-:W-:Y:S01]  /*0a20*/  FFMA R16, R2, R19, RZ ;  /* 0x0000001302107223 */ /* 0x000fe200000000ff */
[----:B------:R-:W-:Y:S01]  /*0a30*/  FFMA R5, R5, R14, R20 ;  /* 0x0000000e05057223 */ /* 0x000fe20000000014 */
[----:B------:R-:W-:Y:S02]  /*0a40*/  FADD R11, R12, -R11 ;  /* 0x8000000b0c0b7221 */ /* 0x000fe40000000000 */
[----:B------:R-:W-:Y:S02]  /*0a50*/  FFMA R12, R16, -R15, R2 ;  /* 0x8000000f100c7223 */ /* 0x000fe40000000002 */
[----:B------:R-:W-:Y:S01]  /*0a60*/  FFMA R0, R0, R11, R5 ;  /* 0x0000000b00007223 */ /* 0x000fe20000000005 */
[----:B------:R-:W-:Y:S01]  /*0a70*/  FMUL R5, R28, R28 ;  /* 0x0000001c1c057220 */ /* 0x000fe20000400000 */
[----:B------:R-:W-:Y:S01]  /*0a80*/  FFMA R19, R19, R12, R16 ;  /* 0x0000000c13137223 */ /* 0x000fe20000000010 */
[----:B0-----:R-:W-:Y:S06]  /*0a90*/  @!P0 BRA `(.L_x_417) ;  /* 0x0000000000148947 */ /* 0x001fec0003800000 */
[----:B------:R-:W0:Y:S01]  /*0aa0*/  LDCU UR6, c[0x0][0x3fc] ;  /* 0x00007f80ff0677ac */ /* 0x000e220008000800 */
[----:B------:R-:W-:Y:S02]  /*0ab0*/  MOV R15, R2 ;  /* 0x00000002000f7202 */ /* 0x000fe40000000f00 */
[----:B------:R-:W-:Y:S02]  /*0ac0*/  MOV R17, 0xaf0 ;  /* 0x00000af000117802 */ /* 0x000fe40000000f00 */
[----:B0-----:R-:W-:-:S07]  /*0ad0*/  MOV R14, UR6 ;  /* 0x00000006000e7c02 */ /* 0x001fce0008000f00 */
[----:B-----5:R-:W-:Y:S05]  /*0ae0*/  CALL.REL.NOINC `($__internal_42_$__cuda_sm3x_div_rn_noftz_f32_slowpath) ;  /* 0x0000001000287944 */ /* 0x020fea0003c00000 */
.L_x_417:
[----:B------:R-:W-:Y:S05]  /*0af0*/  BSYNC.RECONVERGENT B0 ;  /* 0x0000000000007941 */ /* 0x000fea0003800200 */
.L_x_416:
        /* <DEDUP_REMOVED lines=18> */
[----:B-----5:R-:W-:Y:S05]  /*0c20*/  CALL.REL.NOINC `($__internal_42_$__cuda_sm3x_div_rn_noftz_f32_slowpath) ;  /* 0x0000000c00d87944 */ /* 0x020fea0003c00000 */
[----:B------:R-:W-:-:S07]  /*0c30*/  MOV R15, R19 ;  /* 0x00000013000f7202 */ /* 0x000fce0000000f00 */
.L_x_419:
[----:B------:R-:W-:Y:S05]  /*0c40*/  BSYNC.RECONVERGENT B0 ;  /* 0x0000000000007941 */ /* 0x000fea0003800200 */
.L_x_418:
        /* <DEDUP_REMOVED lines=18> */
[----:B-----5:R-:W-:Y:S05]  /*0d70*/  CALL.REL.NOINC `($__internal_42_$__cuda_sm3x_div_rn_noftz_f32_slowpath) ;  /* 0x0000000c00847944 */ /* 0x020fea0003c00000 */
[----:B------:R-:W-:-:S07]  /*0d80*/  MOV R11, R19 ;  /* 0x00000013000b7202 */ /* 0x000fce0000000f00 */
.L_x_420:
        /* <DEDUP_REMOVED lines=18> */
[----:B------:R-:W-:Y:S05]  /*0eb0*/  CALL.REL.NOINC `($__internal_41_$__cuda_sm20_dblrcp_rn_slowpath_v3) ;  /* 0x0000000800947944 */ /* 0x000fea0003c00000 */
.L_x_422:
[----:B------:R-:W-:Y:S05]  /*0ec0*/  BSYNC.RECONVERGENT B0 ;  /* 0x0000000000007941 */ /* 0x000fea0003800200 */
.L_x_421:
        /* <DEDUP_REMOVED lines=30> */
[----:B------:R-:W-:Y:S02]  /*10b0*/  IADD3.X R17, PT, PT, R4, UR9, RZ, P0, !PT ;  /* 0x0000000904117c10 */ /* 0x000fe400087fe4ff */
[----:B--2---:R-:W-:-:S03]  /*10c0*/  IADD3 R14, P1, PT, R3, UR14, RZ ;  /* 0x0000000e030e7c10 */ /* 0x004fc6000ff3e0ff */
[----:B0-----:R0:W-:Y:S04]  /*10d0*/  STG.E desc[UR4][R16.64+0x18], R29 ;  /* 0x0000181d10007986 */ /* 0x0011e8000c101904 */
[----:B------:R-:W2:Y:S01]  /*10e0*/  LDG.E R26, desc[UR4][R10.64+0x18] ;  /* 0x000018040a1a7981 */ /* 0x000ea2000c1e1900 */
[----:B------:R-:W-:-:S03]  /*10f0*/  IADD3.X R15, PT, PT, R4, UR15, RZ, P1, !PT ;  /* 0x0000000f040f7c10 */ /* 0x000fc60008ffe4ff */
[----:B------:R-:W-:Y:S04]  /*1100*/  LDS R29, [R6+0x388] ;  /* 0x00038800061d7984 */ /* 0x000fe80000000800 */
[----:B------:R1:W3:Y:S02]  /*1110*/  LDG.E R24, desc[UR4][R14.64+0x18] ;  /* 0x000018040e187981 */ /* 0x0002e4000c1e1900 */
[----:B-1----:R-:W1:Y:S01]  /*1120*/  LDC.64 R14, c[0x0][0x408] ;  /* 0x00010200ff0e7b82 */ /* 0x002e620000000a00 */
[-C--:B--2---:R-:W-:Y:S01]  /*1130*/  FMUL R27, R22, R26.reuse ;  /* 0x0000001a161b7220 */ /* 0x084fe20000400000 */
[----:B------:R-:W-:Y:S01]  /*1140*/  FMUL R23, R23, R26 ;  /* 0x0000001a17177220 */ /* 0x000fe20000400000 */
[----:B------:R-:W-:Y:S02]  /*1150*/  LDS R22, [R8+0x430] ;  /* 0x0004300008167984 */ /* 0x000fe40000000800 */
[----:B------:R-:W-:-:S04]  /*1160*/  FMUL R27, R2, R27 ;  /* 0x0000001b021b7220 */ /* 0x000fc80000400000 */
[----:B------:R-:W-:Y:S01]  /*1170*/  FMUL R2, R27, UR6 ;  /* 0x000000061b027c20 */ /* 0x000fe20008400000 */
[----:B---3--:R-:W-:Y:S01]  /*1180*/  F2F.F64.F32 R24, R24 ;  /* 0x0000001800187310 */ /* 0x008fe20000201800 */
[----:B------:R-:W-:-:S07]  /*1190*/  FMUL R23, R0, R23 ;  /* 0x0000001700177220 */ /* 0x000fce0000400000 */
[----:B------:R-:W2:Y:S01]  /*11a0*/  F2F.F64.F32 R18, R2 ;  /* 0x0000000200127310 */ /* 0x000ea20000201800 */
[----:B------:R-:W-:-:S07]  /*11b0*/  FMUL R0, R23, UR7 ;  /* 0x0000000717007c20 */ /* 0x000fce0008400000 */
[----:B0-----:R-:W0:Y:S01]  /*11c0*/  F2F.F64.F32 R16, R0 ;  /* 0x0000000000107310 */ /* 0x001e220000201800 */
[----:B--2---:R-:W-:-:S08]  /*11d0*/  DFMA R18, R20, R24, -R18 ;  /* 0x000000181412722b */ /* 0x004fd00000000812 */
[----:B0-----:R-:W-:Y:S01]  /*11e0*/  DADD R16, R18, -R16 ;  /* 0x0000000012107229 */ /* 0x001fe20000000810 */
[----:B------:R-:W-:Y:S01]  /*11f0*/  IADD3 R26, P0, PT, R3, UR12, RZ ;  /* 0x0000000c031a7c10 */ /* 0x000fe2000ff1e0ff */
[----:B------:R-:W0:Y:S06]  /*1200*/  LDS R19, [R8+0x43c] ;  /* 0x00043c0008137984 */ /* 0x000e2c0000000800 */
[----:B------:R-:W-:-:S10]  /*1210*/  DMUL R24, R16, R12 ;  /* 0x0000000c10187228 */ /* 0x000fd40000000000 */
[----:B------:R2:W3:Y:S01]  /*1220*/  F2F.F32.F64 R25, R24 ;  /* 0x0000001800197310 */ /* 0x0004e20000301000 */
[----:B------:R-:W-:Y:S01]  /*1230*/  IADD3.X R27, PT, PT, R4, UR13, RZ, P0, !PT ;  /* 0x0000000d041b7c10 */ /* 0x000fe200087fe4ff */
        /* <DEDUP_REMOVED lines=63> */
[----:B------:R-:W-:Y:S05]  /*1630*/  CALL.REL.NOINC `($__internal_42_$__cuda_sm3x_div_rn_noftz_f32_slowpath) ;  /* 0x0000000400547944 */ /* 0x000fea0003c00000 */
[----:B------:R-:W-:-:S07]  /*1640*/  MOV R17, R19 ;  /* 0x0000001300117202 */ /* 0x000fce0000000f00 */
.L_x_424:
[----:B------:R-:W-:Y:S05]  /*1650*/  BSYNC.RECONVERGENT B0 ;  /* 0x0000000000007941 */ /* 0x000fea0003800200 */
.L_x_423:
        /* <DEDUP_REMOVED lines=18> */
[----:B------:R-:W-:Y:S05]  /*1780*/  CALL.REL.NOINC `($__internal_42_$__cuda_sm3x_div_rn_noftz_f32_slowpath) ;  /* 0x0000000400007944 */ /* 0x000fea0003c00000 */
.L_x_426:
[----:B------:R-:W-:Y:S05]  /*1790*/  BSYNC.RECONVERGENT B0 ;  /* 0x0000000000007941 */ /* 0x000fea0003800200 */
.L_x_425:
        /* <DEDUP_REMOVED lines=23> */
        .weak           $__internal_41_$__cuda_sm20_dblrcp_rn_slowpath_v3
        .type           $__internal_41_$__cuda_sm20_dblrcp_rn_slowpath_v3,@function
        .size           $__internal_41_$__cuda_sm20_dblrcp_rn_slowpath_v3,($__internal_42_$__cuda_sm3x_div_rn_noftz_f32_slowpath - $__internal_41_$__cuda_sm20_dblrcp_rn_slowpath_v3)
$__internal_41_$__cuda_sm20_dblrcp_rn_slowpath_v3:
        /* <DEDUP_REMOVED lines=11> */
[----:B------:R-:W-:Y:S01]  /*19c0*/  VIADD R17, R11, 0xc0200000 ;  /* 0xc02000000b117836 */ /* 0x000fe20000000000 */
[----:B------:R-:W-:Y:S02]  /*19d0*/  MOV R16, R10 ;  /* 0x0000000a00107202 */ /* 0x000fe40000000f00 */
[----:B------:R-:W-:Y:S01]  /*19e0*/  MOV R12, R15 ;  /* 0x0000000f000c7202 */ /* 0x000fe20000000f00 */
[----:B------:R-:W0:Y:S05]  /*19f0*/  MUFU.RCP64H R13, R17 ;  /* 0x00000011000d7308 */ /* 0x000e2a0000001800 */
        /* <DEDUP_REMOVED lines=10> */
.L_x_430:
        /* <DEDUP_REMOVED lines=10> */
.L_x_428:
[----:B------:R-:W-:Y:S02]  /*1b40*/  LOP3.LUT R13, R11, 0x80000, RZ, 0xfc, !PT ;  /* 0x000800000b0d7812 */ /* 0x000fe400078efcff */
[----:B------:R-:W-:-:S07]  /*1b50*/  MOV R12, R10 ;  /* 0x0000000a000c7202 */ /* 0x000fce0000000f00 */
.L_x_429:
[----:B------:R-:W-:Y:S05]  /*1b60*/  BSYNC.RECONVERGENT B1 ;  /* 0x0000000000017941 */ /* 0x000fea0003800200 */
.L_x_427:
[----:B------:R-:W-:-:S04]  /*1b70*/  MOV R21, 0x0 ;  /* 0x0000000000157802 */ /* 0x000fc80000000f00 */
[----:B------:R-:W-:Y:S05]  /*1b80*/  RET.REL.NODEC R20 `(_Z16rfwd_txxzzxz_newPfS_S_S_S_S_S_S_S_S_S_S_S_S_S_fffS_ffiiS_) ;  /* 0xffffffe4141c7950 */ /* 0x000fea0003c3ffff */
        .weak           $__internal_42_$__cuda_sm3x_div_rn_noftz_f32_slowpath
        .type           $__internal_42_$__cuda_sm3x_div_rn_noftz_f32_slowpath,@function
        .size           $__internal_42_$__cuda_sm3x_div_rn_noftz_f32_slowpath,(.L_x_720 - $__internal_42_$__cuda_sm3x_div_rn_noftz_f32_slowpath)
$__internal_42_$__cuda_sm3x_div_rn_noftz_f32_slowpath:
[----:B------:R-:W-:Y:S01]  /*1b90*/  SHF.R.U32.HI R16, RZ, 0x17, R14 ;  /* 0x00000017ff107819 */ /* 0x000fe2000001160e */
[----:B------:R-:W-:Y:S01]  /*1ba0*/  BSSY.RECONVERGENT B1, `(.L_x_431) ;  /* 0x0000063000017945 */ /* 0x000fe20003800200 */
[----:B------:R-:W-:Y:S02]  /*1bb0*/  SHF.R.U32.HI R19, RZ, 0x17, R15 ;  /* 0x00000017ff137819 */ /* 0x000fe4000001160f */
[----:B------:R-:W-:Y:S02]  /*1bc0*/  LOP3.LUT R16, R16, 0xff, RZ, 0xc0, !PT ;  /* 0x000000ff10107812 */ /* 0x000fe400078ec0ff */
[----:B------:R-:W-:Y:S02]  /*1bd0*/  LOP3.LUT R19, R19, 0xff, RZ, 0xc0, !PT ;  /* 0x000000ff13137812 */ /* 0x000fe400078ec0ff */
[----:B------:R-:W-:Y:S01]  /*1be0*/  MOV R22, R15 ;  /* 0x0000000f00167202 */ /* 0x000fe20000000f00 */
[----:B------:R-:W-:Y:S01]  /*1bf0*/  VIADD R25, R16, 0xffffffff ;  /* 0xffffffff10197836 */ /* 0x000fe20000000000 */
[----:B------:R-:W-:-:S04]  /*1c00*/  IADD3 R24, PT, PT, R19, -0x1, RZ ;  /* 0xffffffff13187810 */ /* 0x000fc80007ffe0ff */
        /* <DEDUP_REMOVED lines=27> */
.L_x_432:
        /* <DEDUP_REMOVED lines=51> */
.L_x_439:
[----:B------:R-:W-:-:S04]  /*20f0*/  LOP3.LUT R15, R15, 0x80000000, RZ, 0xc0, !PT ;  /* 0x800000000f0f7812 */ /* 0x000fc800078ec0ff */
[----:B------:R-:W-:Y:S01]  /*2100*/  LOP3.LUT R15, R15, 0x7f800000, RZ, 0xfc, !PT ;  /* 0x7f8000000f0f7812 */ /* 0x000fe200078efcff */
[----:B------:R-:W-:Y:S06]  /*2110*/  BRA `(.L_x_440) ;  /* 0x0000000000047947 */ /* 0x000fec0003800000 */
.L_x_438:
[----:B------:R-:W-:-:S07]  /*2120*/  IMAD R15, R19, 0x800000, R15 ;  /* 0x00800000130f7824 */ /* 0x000fce00078e020f */
.L_x_440:
[----:B------:R-:W-:Y:S05]  /*2130*/  BSYNC.RECONVERGENT B2 ;  /* 0x0000000000027941 */ /* 0x000fea0003800200 */
.L_x_437:
[----:B------:R-:W-:Y:S05]  /*2140*/  BRA `(.L_x_441) ;  /* 0x0000000000207947 */ /* 0x000fea0003800000 */
.L_x_436:
[----:B------:R-:W-:-:S04]  /*2150*/  LOP3.LUT R14, R14, 0x80000000, R22, 0x48, !PT ;  /* 0x800000000e0e7812 */ /* 0x000fc800078e4816 */
[----:B------:R-:W-:Y:S01]  /*2160*/  LOP3.LUT R15, R14, 0x7f800000, RZ, 0xfc, !PT ;  /* 0x7f8000000e0f7812 */ /* 0x000fe200078efcff */
[----:B------:R-:W-:Y:S06]  /*2170*/  BRA `(.L_x_441) ;  /* 0x0000000000147947 */ /* 0x000fec0003800000 */
.L_x_435:
[----:B------:R-:W-:Y:S01]  /*2180*/  LOP3.LUT R15, R14, 0x80000000, R22, 0x48, !PT ;  /* 0x800000000e0f7812 */ /* 0x000fe200078e4816 */
[----:B------:R-:W-:Y:S06]  /*2190*/  BRA `(.L_x_441) ;  /* 0x00000000000c7947 */ /* 0x000fec0003800000 */
.L_x_434:
[----:B------:R-:W0:Y:S01]  /*21a0*/  MUFU.RSQ R15, -QNAN ;  /* 0xffc00000000f7908 */ /* 0x000e220000001400 */
[----:B------:R-:W-:Y:S05]  /*21b0*/  BRA `(.L_x_441) ;  /* 0x0000000000047947 */ /* 0x000fea0003800000 */
.L_x_433:
[----:B------:R-:W-:-:S07]  /*21c0*/  FADD.FTZ R15, R15, R14 ;  /* 0x0000000e0f0f7221 */ /* 0x000fce0000010000 */
.L_x_441:
[----:B------:R-:W-:Y:S05]  /*21d0*/  BSYNC.RECONVERGENT B1 ;  /* 0x0000000000017941 */ /* 0x000fea0003800200 */
.L_x_431:
[----:B0-----:R-:W-:Y:S01]  /*21e0*/  MOV R19, R15 ;  /* 0x0000000f00137202 */ /* 0x001fe20000000f00 */
[----:B------:R-:W-:Y:S01]  /*21f0*/  HFMA2 R15, -RZ, RZ, 0, 0 ;  /* 0x00000000ff0f7431 */ /* 0x000fe200000001ff */
[----:B------:R-:W-:-:S04]  /*2200*/  MOV R14, R17 ;  /* 0x00000011000e7202 */ /* 0x000fc80000000f00 */
[----:B------:R-:W-:Y:S05]  /*2210*/  RET.REL.NODEC R14 `(_Z16rfwd_txxzzxz_newPfS_S_S_S_S_S_S_S_S_S_S_S_S_S_fffS_ffiiS_) ;  /* 0xffffffdc0e787950 */ /* 0x000fea0003c3ffff */
.L_x_442:
        /* <DEDUP_REMOVED lines=14> */
.L_x_720:


//--------------------- .text._Z12rfwd_txxzzxzPfS_S_S_S_S_S_S_S_S_S_fS_ffiiS_ --------------------------
	.section	.text._Z12rfwd_txxzzxzPfS_S_S_S_S_S_S_S_S_S_fS_ffiiS_,"ax",@progbits
	.align	128
        .global         _Z12rfwd_txxzzxzPfS_S_S_S_S_S_S_S_S_S_fS_ffiiS_
        .type           _Z12rfwd_txxzzxzPfS_S_S_S_S_S_S_S_S_S_fS_ffiiS_,@function
        .size           _Z12rfwd_txxzzxzPfS_S_S_S_S_S_S_S_S_S_fS_ffiiS_,(.L_x_722 - _Z12rfwd_txxzzxzPfS_S_S_S_S_S_S_S_S_S_fS_ffiiS_)
        .other          _Z12rfwd_txxzzxzPfS_S_S_S_S_S_S_S_S_S_fS_ffiiS_,@"STO_CUDA_ENTRY STV_DEFAULT"
_Z12rfwd_txxzzxzPfS_S_S_S_S_S_S_S_S_S_fS_ffiiS_:
.text._Z12rfwd_txxzzxzPfS_S_S_S_S_S_S_S_S_S_fS_ffiiS_:
        /* <DEDUP_REMOVED lines=94> */
[----:B---3--:R-:W-:Y:S04]  /*05e0*/  STS [R7+0x438], R22 ;  /* 0x0004381607007388 */ /* 0x008fe80000000800 */
        /* <DEDUP_REMOVED lines=9> */
[----:B-1----:R-:W3:Y:S04]  /*0680*/  LDG.E R13, desc[UR6][R14.64+0x8] ;  /* 0x000008060e0d7981 */ /* 0x002ee8000c1e1900 */
[----:B------:R-:W4:Y:S04]  /*0690*/  LDG.E R21, desc[UR6][R14.64+0x4] ;  /* 0x000004060e157981 */ /* 0x000f28000c1e1900 */
[----:B------:R-:W4:Y:S04]  /*06a0*/  LDG.E R19, desc[UR6][R14.64+0xc] ;  /* 0x00000c060e137981 */ /* 0x000f28000c1e1900 */
[----:B--2---:R-:W2:Y:S04]  /*06b0*/  LDG.E R6, desc[UR6][R14.64+0x10] ;  /* 0x000010060e067981 */ /* 0x004ea8000c1e1900 */
[----:B------:R-:W2:Y:S04]  /*06c0*/  LDG.E R9, desc[UR6][R14.64+0x14] ;  /* 0x000014060e097981 */ /* 0x000ea8000c1e1900 */
[----:B------:R1:W2:Y:S04]  /*06d0*/  LDG.E R10, desc[UR6][R14.64+0x18] ;  /* 0x000018060e0a7981 */ /* 0x0002a8000c1e1900 */
[----:B------:R-:W-:Y:S04]  /*06e0*/  LDS R11, [R3+0x440] ;  /* 0x00044000030b7984 */ /* 0x000fe80000000800 */
[----:B0-----:R-:W0:Y:S04]  /*06f0*/  LDS R12, [R3+0x434] ;  /* 0x00043400030c7984 */ /* 0x001e280000000800 */
[----:B------:R-:W-:Y:S04]  /*0700*/  LDS R22, [R7+0x4e8] ;  /* 0x0004e80007167984 */ /* 0x000fe80000000800 */
[----:B------:R-:W0:Y:S04]  /*0710*/  LDS R25, [R7+0x2d8] ;  /* 0x0002d80007197984 */ /* 0x000e280000000800 */
[----:B------:R-:W-:Y:S04]  /*0720*/  LDS R20, [R3+0x43c] ;  /* 0x00043c0003147984 */ /* 0x000fe80000000800 */
[----:B------:R-:W0:Y:S04]  /*0730*/  LDS R5, [R3+0x438] ;  /* 0x0004380003057984 */ /* 0x000e280000000800 */
[----:B------:R-:W-:Y:S04]  /*0740*/  LDS R4, [R7+0x438] ;  /* 0x0004380007047984 */ /* 0x000fe80000000800 */
[----:B------:R-:W-:Y:S04]  /*0750*/  LDS R23, [R7+0x388] ;  /* 0x0003880007177984 */ /* 0x000fe80000000800 */
[----:B------:R-:W-:Y:S04]  /*0760*/  LDS R16, [R3+0x444] ;  /* 0x0004440003107984 */ /* 0x000fe80000000800 */
[----:B------:R-:W0:Y:S04]  /*0770*/  LDS R17, [R3+0x430] ;  /* 0x0004300003117984 */ /* 0x000e280000000800 */
[----:B-1----:R-:W-:Y:S04]  /*0780*/  LDS R15, [R7+0x598] ;  /* 0x00059800070f7984 */ /* 0x002fe80000000800 */
[----:B------:R-:W-:Y:S01]  /*0790*/  LDS R18, [R7+0x228] ;  /* 0x0002280007127984 */ /* 0x000fe20000000800 */
[----:B0-----:R-:W-:-:S03]  /*07a0*/  FADD R14, R11, -R12 ;  /* 0x8000000c0b0e7221 */ /* 0x001fc60000000000 */
[----:B------:R-:W-:Y:S04]  /*07b0*/  LDS R11, [R3+0x448] ;  /* 0x00044800030b7984 */ /* 0x000fe80000000800 */
[----:B------:R-:W0:Y:S01]  /*07c0*/  LDS R12, [R3+0x42c] ;  /* 0x00042c00030c7984 */ /* 0x000e220000000800 */
[----:B------:R-:W-:Y:S01]  /*07d0*/  FADD R22, R22, -R25 ;  /* 0x8000001916167221 */ /* 0x000fe20000000000 */
[----:B------:R-:W-:Y:S01]  /*07e0*/  FADD R20, R20, -R5 ;  /* 0x8000000514147221 */ /* 0x000fe20000000000 */
[----:B------:R-:W-:Y:S02]  /*07f0*/  FADD R25, R16, -R17 ;  /* 0x8000001110197221 */ /* 0x000fe40000000000 */
[----:B------:R-:W-:Y:S04]  /*0800*/  LDS R16, [R3+0x428] ;  /* 0x0004280003107984 */ /* 0x000fe80000000800 */
[----:B------:R-:W-:Y:S01]  /*0810*/  LDS R17, [R7+0x6f8] ;  /* 0x0006f80007117984 */ /* 0x000fe20000000800 */
[----:B0-----:R-:W-:-:S02]  /*0820*/  FADD R12, R11, -R12 ;  /* 0x8000000c0b0c7221 */ /* 0x001fc40000000000 */
[----:B------:R-:W0:Y:S02]  /*0830*/  LDC R11, c[0x0][0x3d8] ;  /* 0x0000f600ff0b7b82 */ /* 0x000e240000000800 */
[----:B0-----:R-:W0:Y:S01]  /*0840*/  FCHK P0, R11, 1000 ;  /* 0x447a00000b007902 */ /* 0x001e220000000000 */
[C---:B---3--:R-:W-:Y:S01]  /*0850*/  FMUL R14, R13.reuse, R14 ;  /* 0x0000000e0d0e7220 */ /* 0x048fe20000400000 */
[----:B------:R-:W-:Y:S02]  /*0860*/  FMUL R24, R13, R22 ;  /* 0x000000160d187220 */ /* 0x000fe40000400000 */
[----:B------:R-:W-:Y:S01]  /*0870*/  LDS R13, [R7+0x648] ;  /* 0x00064800070d7984 */ /* 0x000fe20000000800 */
[----:B----4-:R-:W-:-:S03]  /*0880*/  FFMA R20, R21, R20, R14 ;  /* 0x0000001415147223 */ /* 0x010fc6000000000e */
[----:B------:R-:W1:Y:S01]  /*0890*/  LDS R14, [R7+0x178] ;  /* 0x00017800070e7984 */ /* 0x000e620000000800 */
[----:B------:R-:W-:Y:S01]  /*08a0*/  FADD R22, R4, -R23 ;  /* 0x8000001704167221 */ /* 0x000fe20000000000 */
[----:B------:R-:W-:Y:S02]  /*08b0*/  FADD R23, R15, -R18 ;  /* 0x800000120f177221 */ /* 0x000fe40000000000 */
[----:B------:R-:W3:Y:S01]  /*08c0*/  LDS R15, [R3+0x44c] ;  /* 0x00044c00030f7984 */ /* 0x000ee20000000800 */
[----:B------:R-:W-:-:S03]  /*08d0*/  FFMA R22, R21, R22, R24 ;  /* 0x0000001615167223 */ /* 0x000fc60000000018 */
[----:B------:R-:W4:Y:S01]  /*08e0*/  LDS R18, [R7+0xc8] ;  /* 0x0000c80007127984 */ /* 0x000f220000000800 */
[C---:B------:R-:W-:Y:S01]  /*08f0*/  FFMA R23, R19.reuse, R23, R22 ;  /* 0x0000001713177223 */ /* 0x040fe20000000016 */
[----:B------:R-:W-:Y:S02]  /*0900*/  FFMA R25, R19, R25, R20 ;  /* 0x0000001913197223 */ /* 0x000fe40000000014 */
[----:B------:R-:W-:Y:S04]  /*0910*/  LDS R22, [R7+0x7a8] ;  /* 0x0007a80007167984 */ /* 0x000fe80000000800 */
[----:B------:R-:W0:Y:S04]  /*0920*/  LDS R21, [R7+0x18] ;  /* 0x0000180007157984 */ /* 0x000e280000000800 */
[----:B------:R-:W-:Y:S04]  /*0930*/  LDS R19, [R3+0x450] ;  /* 0x0004500003137984 */ /* 0x000fe80000000800 */
[----:B------:R-:W0:Y:S01]  /*0940*/  LDS R20, [R3+0x424] ;  /* 0x0004240003147984 */ /* 0x000e220000000800 */
[----:B------:R-:W-:Y:S01]  /*0950*/  MOV R24, 0x447a0000 ;  /* 0x447a000000187802 */ /* 0x000fe20000000f00 */
[----:B--2---:R-:W-:Y:S01]  /*0960*/  FFMA R12, R6, R12, R25 ;  /* 0x0000000c060c7223 */ /* 0x004fe20000000019 */
[----:B-1----:R-:W-:Y:S01]  /*0970*/  FADD R14, R13, -R14 ;  /* 0x8000000e0d0e7221 */ /* 0x002fe20000000000 */
[----:B------:R-:W-:-:S03]  /*0980*/  HFMA2 R13, -RZ, RZ, 0.81396484375, 0.000785350799560546875 ;  /* 0x3a83126fff0d7431 */ /* 0x000fc600000001ff */
[----:B------:R-:W-:Y:S01]  /*0990*/  FFMA R14, R6, R14, R23 ;  /* 0x0000000e060e7223 */ /* 0x000fe20000000017 */
[----:B---3--:R-:W-:Y:S01]  /*09a0*/  FADD R15, R15, -R16 ;  /* 0x800000100f0f7221 */ /* 0x008fe20000000000 */
[----:B------:R-:W-:-:S03]  /*09b0*/  FFMA R6, R13, -R24, 1 ;  /* 0x3f8000000d067423 */ /* 0x000fc60000000818 */
[----:B------:R-:W-:Y:S01]  /*09c0*/  FFMA R15, R9, R15, R12 ;  /* 0x0000000f090f7223 */ /* 0x000fe2000000000c */
[----:B------:R-:W-:Y:S01]  /*09d0*/  FFMA R6, R6, R13, 0.0010000000474974513054 ;  /* 0x3a83126f06067423 */ /* 0x000fe2000000000d */
[----:B----4-:R-:W-:-:S03]  /*09e0*/  FADD R17, R17, -R18 ;  /* 0x8000001211117221 */ /* 0x010fc60000000000 */
[----:B------:R-:W-:Y:S01]  /*09f0*/  FFMA R12, R6, R11, RZ ;  /* 0x0000000b060c7223 */ /* 0x000fe200000000ff */
[----:B------:R-:W-:Y:S01]  /*0a00*/  FFMA R9, R9, R17, R14 ;  /* 0x0000001109097223 */ /* 0x000fe2000000000e */
[----:B0-----:R-:W-:Y:S02]  /*0a10*/  FADD R22, R22, -R21 ;  /* 0x8000001516167221 */ /* 0x001fe40000000000 */
[----:B------:R-:W-:Y:S01]  /*0a20*/  FFMA R13, R12, -1000, R11 ;  /* 0xc47a00000c0d7823 */ /* 0x000fe2000000000b */
[----:B------:R-:W-:Y:S01]  /*0a30*/  FADD R19, R19, -R20 ;  /* 0x8000001413137221 */ /* 0x000fe20000000000 */
[----:B------:R-:W-:Y:S01]  /*0a40*/  FFMA R9, R10, R22, R9 ;  /* 0x000000160a097223 */ /* 0x000fe20000000009 */
[----:B------:R-:W-:Y:S01]  /*0a50*/  FMUL R22, R8, R8 ;  /* 0x0000000808167220 */ /* 0x000fe20000400000 */
[----:B------:R-:W-:Y:S01]  /*0a60*/  FFMA R13, R6, R13, R12 ;  /* 0x0000000d060d7223 */ /* 0x000fe2000000000c */
[----:B------:R-:W-:Y:S01]  /*0a70*/  FFMA R23, R10, R19, R15 ;  /* 0x000000130a177223 */ /* 0x000fe2000000000f */
[----:B------:R-:W-:Y:S01]  /*0a80*/  FMUL R6, R28, R28 ;  /* 0x0000001c1c067220 */ /* 0x000fe20000400000 */
[----:B------:R-:W-:Y:S06]  /*0a90*/  @!P0 BRA `(.L_x_443) ;  /* 0x00000000000c8947 */ /* 0x000fec0003800000 */
[----:B------:R-:W-:-:S07]  /*0aa0*/  MOV R10, 0xac0 ;  /* 0x00000ac0000a7802 */ /* 0x000fce0000000f00 */
[----:B-----5:R-:W-:Y:S05]  /*0ab0*/  CALL.REL.NOINC `($__internal_44_$__cuda_sm3x_div_rn_noftz_f32_slowpath) ;  /* 0x0000000800f07944 */ /* 0x020fea0003c00000 */
[----:B------:R-:W-:-:S07]  /*0ac0*/  MOV R13, R8 ;  /* 0x00000008000d7202 */ /* 0x000fce0000000f00 */
.L_x_443:
        /* <DEDUP_REMOVED lines=18> */
[----:B------:R-:W-:Y:S05]  /*0bf0*/  CALL.REL.NOINC `($__internal_43_$__cuda_sm20_dblrcp_rn_slowpath_v3) ;  /* 0x0000000400f47944 */ /* 0x000fea0003c00000 */
[----:B------:R-:W-:Y:S01]  /*0c00*/  IMAD.MOV.U32 R10, RZ, RZ, R12 ;  /* 0x000000ffff0a7224 */ /* 0x000fe200078e000c */
[----:B------:R-:W-:-:S07]  /*0c10*/  MOV R11, R13 ;  /* 0x0000000d000b7202 */ /* 0x000fce0000000f00 */
.L_x_445:
[----:B------:R-:W-:Y:S05]  /*0c20*/  BSYNC.RECONVERGENT B0 ;  /* 0x0000000000007941 */ /* 0x000fea0003800200 */
.L_x_444:
[----:B------:R-:W0:Y:S01]  /*0c30*/  LDCU.64 UR4, c[0x0][0x3f8] ;  /* 0x00007f00ff0477ac */ /* 0x000e220008000a00 */
[----:B------:R-:W1:Y:S01]  /*0c40*/  LDCU.128 UR8, c[0x0][0x380] ;  /* 0x00007000ff0877ac */ /* 0x000e620008000c00 */
[----:B------:R-:W-:Y:S01]  /*0c50*/  FADD R17, R6, R6 ;  /* 0x0000000606117221 */ /* 0x000fe20000000000 */
[----:B------:R-:W-:Y:S01]  /*0c60*/  LDS R28, [R3+0x598] ;  /* 0x00059800031c7984 */ /* 0x000fe20000000800 */
[----:B------:R-:W2:Y:S03]  /*0c70*/  LDCU.128 UR12, c[0x0][0x390] ;  /* 0x00007200ff0c77ac */ /* 0x000ea60008000c00 */
[----:B------:R-:W-:Y:S01]  /*0c80*/  LDS R29, [R3+0x388] ;  /* 0x00038800031d7984 */ /* 0x000fe20000000800 */
        /* <DEDUP_REMOVED lines=8> */
[----:B-1----:R-:W-:Y:S01]  /*0d10*/  HFMA2 R20, -RZ, RZ, 0, 0 ;  /* 0x00000000ff147431 */ /* 0x002fe200000001ff */
        /* <DEDUP_REMOVED lines=13> */
[----:B------:R-:W-:Y:S01]  /*0df0*/  DMUL R18, R18, R10 ;  /* 0x0000000a12127228 */ /* 0x000fe20000000000 */
[----:B------:R-:W-:-:S09]  /*0e00*/  IADD3 R16, P0, PT, R0, UR8, RZ ;  /* 0x0000000800107c10 */ /* 0x000fd2000ff1e0ff */
[----:B------:R-:W0:Y:S01]  /*0e10*/  F2F.F32.F64 R19, R18 ;  /* 0x0000001200137310 */ /* 0x000e220000301000 */
[----:B------:R-:W-:Y:S01]  /*0e20*/  IADD3.X R17, PT, PT, R2, UR9, RZ, P0, !PT ;  /* 0x0000000902117c10 */ /* 0x000fe200087fe4ff */
[----:B------:R-:W1:Y:S01]  /*0e30*/  LDCU.128 UR8, c[0x0][0x3a0] ;  /* 0x00007400ff0877ac */ /* 0x000e620008000c00 */
[----:B--2---:R-:W-:-:S04]  /*0e40*/  IADD3 R14, P1, PT, R0, UR14, RZ ;  /* 0x0000000e000e7c10 */ /* 0x004fc8000ff3e0ff */
[----:B------:R-:W-:Y:S01]  /*0e50*/  IADD3.X R15, PT, PT, R2, UR15, RZ, P1, !PT ;  /* 0x0000000f020f7c10 */ /* 0x000fe20008ffe4ff */
[----:B0-----:R0:W-:Y:S04]  /*0e60*/  STG.E desc[UR6][R16.64+0x18], R19 ;  /* 0x0000181310007986 */ /* 0x0011e8000c101906 */
[----:B------:R-:W2:Y:S04]  /*0e70*/  LDG.E R27, desc[UR6][R12.64+0x18] ;  /* 0x000018060c1b7981 */ /* 0x000ea8000c1e1900 */
[----:B------:R-:W3:Y:S01]  /*0e80*/  LDG.E R14, desc[UR6][R14.64+0x18] ;  /* 0x000018060e0e7981 */ /* 0x000ee2000c1e1900 */
[----:B------:R-:W-:Y:S01]  /*0e90*/  IADD3 R26, P0, PT, R0, UR12, RZ ;  /* 0x0000000c001a7c10 */ /* 0x000fe2000ff1e0ff */
        /* <DEDUP_REMOVED lines=10> */
[----:B0-----:R-:W-:Y:S02]  /*0f40*/  DADD R16, R8, -R16 ;  /* 0x0000000008107229 */ /* 0x001fe40000000810 */
[----:B------:R-:W0:Y:S06]  /*0f50*/  LDC.64 R8, c[0x0][0x3e0] ;  /* 0x0000f800ff087b82 */ /* 0x000e2c0000000a00 */
[----:B------:R-:W-:-:S10]  /*0f60*/  DMUL R24, R16, R10 ;  /* 0x0000000a10187228 */ /* 0x000fd40000000000 */
[----:B------:R2:W3:Y:S01]  /*0f70*/  F2F.F32.F64 R25, R24 ;  /* 0x0000001800197310 */ /* 0x0004e20000301000 */
[----:B------:R-:W-:Y:S01]  /*0f80*/  IADD3.X R27, PT, PT, R2, UR13, RZ, P0, !PT ;  /* 0x0000000d021b7c10 */ /* 0x000fe200087fe4ff */
[----:B--2---:R-:W2:Y:S04]  /*0f90*/  LDS R24, [R3+0x4e8] ;  /* 0x0004e80003187984 */ /* 0x004ea80000000800 */
[----:B---3--:R-:W-:Y:S04]  /*0fa0*/  STG.E desc[UR6][R26.64+0x18], R25 ;  /* 0x000018191a007986 */ /* 0x008fe8000c101906 */
[----:B0-----:R-:W3:Y:S04]  /*0fb0*/  LDG.E R23, desc[UR6][R8.64+0x8] ;  /* 0x0000080608177981 */ /* 0x001ee8000c1e1900 */
[----:B------:R-:W4:Y:S04]  /*0fc0*/  LDG.E R19, desc[UR6][R8.64+0x4] ;  /* 0x0000040608137981 */ /* 0x000f28000c1e1900 */
[----:B------:R-:W5:Y:S04]  /*0fd0*/  LDG.E R18, desc[UR6][R8.64+0xc] ;  /* 0x00000c0608127981 */ /* 0x000f68000c1e1900 */
[----:B------:R-:W5:Y:S04]  /*0fe0*/  LDG.E R16, desc[UR6][R8.64+0x10] ;  /* 0x0000100608107981 */ /* 0x000f68000c1e1900 */
[----:B------:R-:W5:Y:S04]  /*0ff0*/  LDG.E R17, desc[UR6][R8.64+0x14] ;  /* 0x0000140608117981 */ /* 0x000f68000c1e1900 */
[----:B------:R-:W5:Y:S01]  /*1000*/  LDG.E R22, desc[UR6][R8.64+0x18] ;  /* 0x0000180608167981 */ /* 0x000f62000c1e1900 */
[----:B-1----:R-:W-:-:S03]  /*1010*/  IADD3 R14, P0, PT, R0, UR10, RZ ;  /* 0x0000000a000e7c10 */ /* 0x002fc6000ff1e0ff */
[----:B------:R-:W5:Y:S01]  /*1020*/  LDG.E R13, desc[UR6][R12.64+0x18] ;  /* 0x000018060c0d7981 */ /* 0x000f62000c1e1900 */
[----:B------:R-:W-:-:S03]  /*1030*/  IADD3.X R15, PT, PT, R2, UR11, RZ, P0, !PT ;  /* 0x0000000b020f7c10 */ /* 0x000fc600087fe4ff */
[----:B------:R-:W-:Y:S04]  /*1040*/  LDS R26, [R7+0x43c] ;  /* 0x00043c00071a7984 */ /* 0x000fe80000000800 */
[----:B------:R0:W5:Y:S04]  /*1050*/  LDG.E R14, desc[UR6][R14.64+0x18] ;  /* 0x000018060e0e7981 */ /* 0x000168000c1e1900 */
[----:B------:R-:W1:Y:S04]  /*1060*/  LDS R27, [R7+0x430] ;  /* 0x00043000071b7984 */ /* 0x000e680000000800 */
[----:B------:R-:W1:Y:S04]  /*1070*/  LDS R25, [R7+0x434] ;  /* 0x0004340007197984 */ /* 0x000e680000000800 */
[----:B0-----:R-:W-:Y:S04]  /*1080*/  LDS R15, [R3+0x648] ;  /* 0x00064800030f7984 */ /* 0x001fe80000000800 */
[----:B------:R-:W0:Y:S04]  /*1090*/  LDS R8, [R3+0x2d8] ;  /* 0x0002d80003087984 */ /* 0x000e280000000800 */
[----:B------:R-:W-:Y:S01]  /*10a0*/  LDS R12, [R7+0x440] ;  /* 0x00044000070c7984 */ /* 0x000fe20000000800 */
[----:B--2---:R-:W-:-:S03]  /*10b0*/  FADD R24, -R5, R24 ;  /* 0x0000001805187221 */ /* 0x004fc60000000100 */
[----:B------:R-:W-:Y:S01]  /*10c0*/  LDS R5, [R3+0x6f8] ;  /* 0x0006f80003057984 */ /* 0x000fe20000000800 */
[----:B-1----:R-:W-:Y:S01]  /*10d0*/  FADD R26, R26, -R27 ;  /* 0x8000001b1a1a7221 */ /* 0x002fe20000000000 */
[----:B------:R-:W-:Y:S02]  /*10e0*/  FADD R28, R28, -R29 ;  /* 0x8000001d1c1c7221 */ /* 0x000fe40000000000 */
[----:B------:R-:W-:Y:S01]  /*10f0*/  LDS R27, [R7+0x428] ;  /* 0x00042800071b7984 */ /* 0x000fe20000000800 */
[----:B------:R-:W-:-:S03]  /*1100*/  FADD R4, R4, -R25 ;  /* 0x8000001904047221 */ /* 0x000fc60000000000 */
[----:B------:R-:W1:Y:S01]  /*1110*/  LDS R25, [R7+0x42c] ;  /* 0x00042c0007197984 */ /* 0x000e620000000800 */
[----:B0-----:R-:W-:-:S03]  /*1120*/  FADD R8, R15, -R8 ;  /* 0x800000080f087221 */ /* 0x001fc60000000000 */
[----:B------:R-:W-:Y:S01]  /*1130*/  LDS R15, [R3+0x7a8] ;  /* 0x0007a800030f7984 */ /* 0x000fe20000000800 */
[----:B-1----:R-:W-:-:S03]  /*1140*/  FADD R12, R12, -R25 ;  /* 0x800000190c0c7221 */ /* 0x002fc60000000000 */
[----:B------:R-:W-:Y:S01]  /*1150*/  LDS R25, [R7+0x420] ;  /* 0x0004200007197984 */ /* 0x000fe20000000800 */
[----:B---3--:R-:W-:-:S04]  /*1160*/  FMUL R26, R23, R26 ;  /* 0x0000001a171a7220 */ /* 0x008fc80000400000 */
[----:B----4-:R-:W-:Y:S02]  /*1170*/  FFMA R9, R19, R4, R26 ;  /* 0x0000000413097223 */ /* 0x010fe4000000001a */
[----:B------:R-:W0:Y:S01]  /*1180*/  LDS R4, [R3+0x228] ;  /* 0x0002280003047984 */ /* 0x000e220000000800 */
[----:B------:R-:W-:Y:S01]  /*1190*/  FMUL R28, R23, R28 ;  /* 0x0000001c171c7220 */ /* 0x000fe20000400000 */
[----:B-----5:R-:W-:Y:S02]  /*11a0*/  FFMA R9, R18, R12, R9 ;  /* 0x0000000c12097223 */ /* 0x020fe40000000009 */
        /* <DEDUP_REMOVED lines=10> */
[----:B------:R-:W-:Y:S01]  /*1250*/  FFMA R26, R16, R26, R19 ;  /* 0x0000001a101a7223 */ /* 0x000fe20000000013 */
        /* <DEDUP_REMOVED lines=23> */
        .weak           $__internal_43_$__cuda_sm20_dblrcp_rn_slowpath_v3
        .type           $__internal_43_$__cuda_sm20_dblrcp_rn_slowpath_v3,@function
        .size           $__internal_43_$__cuda_sm20_dblrcp_rn_slowpath_v3,($__internal_44_$__cuda_sm3x_div_rn_noftz_f32_slowpath - $__internal_43_$__cuda_sm20_dblrcp_rn_slowpath_v3)
$__internal_43_$__cuda_sm20_dblrcp_rn_slowpath_v3:
[----:B------:R-:W-:Y:S01]  /*13d0*/  IMAD.MOV.U32 R10, RZ, RZ, R12 ;  /* 0x000000ffff0a7224 */ /* 0x000fe200078e000c */
[----:B------:R-:W-:Y:S01]  /*13e0*/  MOV R11, R13 ;  /* 0x0000000d000b7202 */ /* 0x000fe20000000f00 */
[----:B------:R-:W-:Y:S05]  /*13f0*/  BSSY.RECONVERGENT B1, `(.L_x_446) ;  /* 0x0000025000017945 */ /* 0x000fea0003800200 */
[----:B------:R-:W-:-:S14]  /*1400*/  DSETP.GTU.AND P0, PT, |R10|, +INF , PT ;  /* 0x7ff000000a00742a */ /* 0x000fdc0003f0c200 */
        /* <DEDUP_REMOVED lines=23> */
.L_x_449:
        /* <DEDUP_REMOVED lines=10> */
.L_x_447:
[----:B------:R-:W-:Y:S01]  /*1620*/  LOP3.LUT R13, R11, 0x80000, RZ, 0xfc, !PT ;  /* 0x000800000b0d7812 */ /* 0x000fe200078efcff */
[----:B------:R-:W-:-:S07]  /*1630*/  IMAD.MOV.U32 R12, RZ, RZ, R10 ;  /* 0x000000ffff0c7224 */ /* 0x000fce00078e000a */
.L_x_448:
[----:B------:R-:W-:Y:S05]  /*1640*/  BSYNC.RECONVERGENT B1 ;  /* 0x0000000000017941 */ /* 0x000fea0003800200 */
.L_x_446:
[----:B------:R-:W-:Y:S01]  /*1650*/  HFMA2 R11, -RZ, RZ, 0, 0 ;  /* 0x00000000ff0b7431 */ /* 0x000fe200000001ff */
[----:B------:R-:W-:-:S04]  /*1660*/  MOV R10, R8 ;  /* 0x00000008000a7202 */ /* 0x000fc80000000f00 */
[----:B------:R-:W-:Y:S05]  /*1670*/  RET.REL.NODEC R10 `(_Z12rfwd_txxzzxzPfS_S_S_S_S_S_S_S_S_S_fS_ffiiS_) ;  /* 0xffffffe80a607950 */ /* 0x000fea0003c3ffff */
        .weak           $__internal_44_$__cuda_sm3x_div_rn_noftz_f32_slowpath
        .type           $__internal_44_$__cuda_sm3x_div_rn_noftz_f32_slowpath,@function
        .size           $__internal_44_$__cuda_sm3x_div_rn_noftz_f32_slowpath,(.L_x_722 - $__internal_44_$__cuda_sm3x_div_rn_noftz_f32_slowpath)
$__internal_44_$__cuda_sm3x_div_rn_noftz_f32_slowpath:
        /* <DEDUP_REMOVED lines=23> */
.L_x_450:
        /* <DEDUP_REMOVED lines=28> */
[C---:B------:R-:W-:Y:S02]  /*19b0*/  IADD3 R14, PT, PT, R15.reuse, 0x20, RZ ;  /* 0x000000200f0e7810 */ /* 0x040fe40007ffe0ff */
[----:B------:R-:W-:Y:S02]  /*19c0*/  ISETP.NE.AND P2, PT, R15, RZ, PT ;  /* 0x000000ff0f00720c */ /* 0x000fe40003f45270 */
[----:B------:R-:W-:Y:S01]  /*19d0*/  LOP3.LUT R13, R12, 0x7fffff, RZ, 0xc0, !PT ;  /* 0x007fffff0c0d7812 */ /* 0x000fe200078ec0ff */
[CCC-:B------:R-:W-:Y:S01]  /*19e0*/  FFMA.RP R12, R11.reuse, R17.reuse, R16.reuse ;  /* 0x000000110b0c7223 */ /* 0x1c0fe20000008010 */
[----:B------:R-:W-:Y:S01]  /*19f0*/  FFMA.RM R11, R11, R17, R16 ;  /* 0x000000110b0b7223 */ /* 0x000fe20000004010 */
[----:B------:R-:W-:Y:S01]  /*1a00*/  ISETP.NE.AND P1, PT, R15, RZ, PT ;  /* 0x000000ff0f00720c */ /* 0x000fe20003f25270 */
        /* <DEDUP_REMOVED lines=15> */
.L_x_456:
[----:B------:R-:W-:-:S04]  /*1b00*/  LOP3.LUT R8, R8, 0x80000000, RZ, 0xc0, !PT ;  /* 0x8000000008087812 */ /* 0x000fc800078ec0ff */
[----:B------:R-:W-:Y:S01]  /*1b10*/  LOP3.LUT R8, R8, 0x7f800000, RZ, 0xfc, !PT ;  /* 0x7f80000008087812 */ /* 0x000fe200078efcff */
[----:B------:R-:W-:Y:S06]  /*1b20*/  BRA `(.L_x_457) ;  /* 0x0000000000287947 */ /* 0x000fec0003800000 */
.L_x_455:
[----:B------:R-:W-:Y:S01]  /*1b30*/  LEA R8, R13, R8, 0x17 ;  /* 0x000000080d087211 */ /* 0x000fe200078eb8ff */
[----:B------:R-:W-:Y:S06]  /*1b40*/  BRA `(.L_x_457) ;  /* 0x0000000000207947 */ /* 0x000fec0003800000 */
.L_x_454:
[----:B------:R-:W-:-:S04]  /*1b50*/  LOP3.LUT R8, R13, 0x80000000, R12, 0x48, !PT ;  /* 0x800000000d087812 */ /* 0x000fc800078e480c */
[----:B------:R-:W-:Y:S01]  /*1b60*/  LOP3.LUT R8, R8, 0x7f800000, RZ, 0xfc, !PT ;  /* 0x7f80000008087812 */ /* 0x000fe200078efcff */
[----:B------:R-:W-:Y:S06]  /*1b70*/  BRA `(.L_x_457) ;  /* 0x0000000000147947 */ /* 0x000fec0003800000 */
.L_x_453:
[----:B------:R-:W-:Y:S01]  /*1b80*/  LOP3.LUT R8, R13, 0x80000000, R12, 0x48, !PT ;  /* 0x800000000d087812 */ /* 0x000fe200078e480c */
[----:B------:R-:W-:Y:S06]  /*1b90*/  BRA `(.L_x_457) ;  /* 0x00000000000c7947 */ /* 0x000fec0003800000 */
.L_x_452:
[----:B------:R-:W0:Y:S01]  /*1ba0*/  MUFU.RSQ R8, -QNAN ;  /* 0xffc0000000087908 */ /* 0x000e220000001400 */
[----:B------:R-:W-:Y:S05]  /*1bb0*/  BRA `(.L_x_457) ;  /* 0x0000000000047947 */ /* 0x000fea0003800000 */
.L_x_451:
[----:B------:R-:W-:-:S07]  /*1bc0*/  FADD.FTZ R8, R8, 1000 ;  /* 0x447a000008087421 */ /* 0x000fce0000010000 */
.L_x_457:
[----:B------:R-:W-:-:S04]  /*1bd0*/  HFMA2 R11, -RZ, RZ, 0, 0 ;  /* 0x00000000ff0b7431 */ /* 0x000fc800000001ff */
[----:B0-----:R-:W-:Y:S05]  /*1be0*/  RET.REL.NODEC R10 `(_Z12rfwd_txxzzxzPfS_S_S_S_S_S_S_S_S_S_fS_ffiiS_) ;  /* 0xffffffe40a047950 */ /* 0x001fea0003c3ffff */
.L_x_458:
        /* <DEDUP_REMOVED lines=9> */
.L_x_722:


//--------------------- .text._Z20rfwd_vxp_vzp_vxs_vzsPfS_S_S_S_S_S_S_S_S_S_S_S_S_fS_ffiiS_ --------------------------
	.section	.text._Z20rfwd_vxp_vzp_vxs_vzsPfS_S_S_S_S_S_S_S_S_S_S_S_S_fS_ffiiS_,"ax",@progbits
	.align	128
        .global         _Z20rfwd_vxp_vzp_vxs_vzsPfS_S_S_S_S_S_S_S_S_S_S_S_S_fS_ffiiS_
        .type           _Z20rfwd_vxp_vzp_vxs_vzsPfS_S_S_S_S_S_S_S_S_S_S_S_S_fS_ffiiS_,@function
        .size           _Z20rfwd_vxp_vzp_vxs_vzsPfS_S_S_S_S_S_S_S_S_S_S_S_S_fS_ffiiS_,(.L_x_724 - _Z20rfwd_vxp_vzp_vxs_vzsPfS_S_S_S_S_S_S_S_S_S_S_S_S_fS_ffiiS_)
        .other          _Z20rfwd_vxp_vzp_vxs_vzsPfS_S_S_S_S_S_S_S_S_S_S_S_S_fS_ffiiS_,@"STO_CUDA_ENTRY STV_DEFAULT"
_Z20rfwd_vxp_vzp_vxs_vzsPfS_S_S_S_S_S_S_S_S_S_S_S_S_fS_ffiiS_:
.text._Z20rfwd_vxp_vzp_vxs_vzsPfS_S_S_S_S_S_S_S_S_S_S_S_S_fS_ffiiS_:
[----:B------:R-:W-:Y:S01]  /*0000*/  LDC R1, c[0x0][0x37c] ;  /* 0x0000df00ff017b82 */ /* 0x000fe20000000800 */
[----:B------:R-:W0:Y:S07]  /*0010*/  S2R R9, SR_CgaCtaId ;  /* 0x0000000000097919 */ /* 0x000e2e0000008800 */
[----:B------:R-:W1:Y:S01]  /*0020*/  LDC R17, c[0x0][0x360] ;  /* 0x0000d800ff117b82 */ /* 0x000e620000000800 */
[----:B------:R-:W-:Y:S01]  /*0030*/  MOV R2, 0x400 ;  /* 0x0000040000027802 */ /* 0x000fe20000000f00 */
[----:B------:R-:W2:Y:S03]  /*0040*/  S2R R19, SR_TID.Y ;  /* 0x0000000000137919 */ /* 0x000ea60000002200 */
[C---:B------:R-:W-:Y:S01]  /*0050*/  IADD3 R6, PT, PT, R2.reuse, 0x1340, RZ ;  /* 0x0000134002067810 */ /* 0x040fe20007ffe0ff */
[----:B------:R-:W3:Y:S02]  /*0060*/  S2R R0, SR_TID.X ;  /* 0x0000000000007919 */ /* 0x000ee40000002100 */
[----:B------:R-:W4:Y:S01]  /*0070*/  S2UR UR5, SR_CTAID.Y ;  /* 0x00000000000579c3 */ /* 0x000f220000002600 */
[----:B------:R-:W-:-:S07]  /*0080*/  IADD3 R8, PT, PT, R2, 0x2680, RZ ;  /* 0x0000268002087810 */ /* 0x000fce0007ffe0ff */
[----:B------:R-:W4:Y:S08]  /*0090*/  LDC R15, c[0x0][0x364] ;  /* 0x0000d900ff0f7b82 */ /* 0x000f300000000800 */
[----:B------:R-:W1:Y:S01]  /*00a0*/  S2UR UR4, SR_CTAID.X ;  /* 0x00000000000479c3 */ /* 0x000e620000002500 */
[----:B0-----:R-:W-:-:S07]  /*00b0*/  LEA R3, R9, R2, 0x18 ;  /* 0x0000000209037211 */ /* 0x001fce00078ec0ff */
[----:B------:R-:W0:Y:S01]  /*00c0*/  LDC.64 R4, c[0x0][0x408] ;  /* 0x00010200ff047b82 */ /* 0x000e220000000a00 */
[C---:B------:R-:W-:Y:S02]  /*00d0*/  LEA R2, R9.reuse, R6, 0x18 ;  /* 0x0000000609027211 */ /* 0x040fe400078ec0ff */
[----:B------:R-:W-:Y:S01]  /*00e0*/  LEA R14, R9, R8, 0x18 ;  /* 0x00000008090e7211 */ /* 0x000fe200078ec0ff */
[C-C-:B--2---:R-:W-:Y:S02]  /*00f0*/  IMAD R7, R19.reuse, 0xb0, R3.reuse ;  /* 0x000000b013077824 */ /* 0x144fe400078e0203 */
[C---:B------:R-:W-:Y:S02]  /*0100*/  IMAD R3, R19.reuse, -0xb0, R3 ;  /* 0xffffff5013037824 */ /* 0x040fe400078e0203 */
[----:B------:R-:W-:Y:S01]  /*0110*/  IMAD R13, R19, -0xb0, R2 ;  /* 0xffffff50130d7824 */ /* 0x000fe200078e0202 */
[C---:B---3--:R-:W-:Y:S01]  /*0120*/  LEA R8, R0.reuse, R7, 0x2 ;  /* 0x0000000700087211 */ /* 0x048fe200078e10ff */
[----:B------:R-:W-:-:S02]  /*0130*/  IMAD R6, R0, -0x4, R3 ;  /* 0xfffffffc00067824 */ /* 0x000fc400078e0203 */
[C---:B------:R-:W-:Y:S02]  /*0140*/  IMAD R9, R0.reuse, 0x4, R3 ;  /* 0x0000000400097824 */ /* 0x040fe400078e0203 */
[----:B------:R-:W-:Y:S01]  /*0150*/  IMAD R3, R19, 0xb0, R2 ;  /* 0x000000b013037824 */ /* 0x000fe200078e0202 */
[----:B------:R-:W-:Y:S01]  /*0160*/  STS [R8+0x438], RZ ;  /* 0x000438ff08007388 */ /* 0x000fe20000000800 */
[----:B----4-:R-:W-:Y:S02]  /*0170*/  IMAD R2, R15, UR5, R19 ;  /* 0x000000050f027c24 */ /* 0x010fe4000f8e0213 */
[C---:B------:R-:W-:Y:S01]  /*0180*/  IMAD R12, R0.reuse, -0x4, R3 ;  /* 0xfffffffc000c7824 */ /* 0x040fe200078e0203 */
[C---:B------:R-:W-:Y:S01]  /*0190*/  LEA R11, R0.reuse, R3, 0x2 ;  /* 0x00000003000b7211 */ /* 0x040fe200078e10ff */
[----:B------:R-:W-:Y:S01]  /*01a0*/  IMAD R7, R0, -0x4, R7 ;  /* 0xfffffffc00077824 */ /* 0x000fe200078e0207 */
[----:B------:R-:W-:Y:S01]  /*01b0*/  STS [R8], RZ ;  /* 0x000000ff08007388 */ /* 0x000fe20000000800 */
[----:B-1----:R-:W-:Y:S01]  /*01c0*/  IMAD R3, R17, UR4, R0 ;  /* 0x0000000411037c24 */ /* 0x002fe2000f8e0200 */
[----:B0-----:R-:W-:-:S02]  /*01d0*/  ISETP.GE.AND P0, PT, R2, R5, PT ;  /* 0x000000050200720c */ /* 0x001fc40003f06270 */
[----:B------:R-:W-:Y:S01]  /*01e0*/  STS [R6+0x133c], RZ ;  /* 0x00133cff06007388 */ /* 0x000fe20000000800 */
[--C-:B------:R-:W-:Y:S01]  /*01f0*/  IMAD R15, R19, 0xb0, R14.reuse ;  /* 0x000000b0130f7824 */ /* 0x100fe200078e020e */
[----:B------:R-:W-:Y:S02]  /*0200*/  ISETP.GE.OR P0, PT, R3, R4, P0 ;  /* 0x000000040300720c */ /* 0x000fe40000706670 */
[----:B------:R0:W-:Y:S01]  /*0210*/  STS [R7+0xac], RZ ;  /* 0x0000acff07007388 */ /* 0x0001e20000000800 */
[C---:B------:R-:W-:Y:S01]  /*0220*/  IMAD R10, R0.reuse, -0x4, R13 ;  /* 0xfffffffc000a7824 */ /* 0x040fe200078e020d */
[----:B------:R-:W-:Y:S02]  /*0230*/  LEA R13, R0, R13, 0x2 ;  /* 0x0000000d000d7211 */ /* 0x000fe400078e10ff */
[----:B------:R1:W-:Y:S01]  /*0240*/  STS [R9+0x1290], RZ ;  /* 0x001290ff09007388 */ /* 0x0003e20000000800 */
[----:B0-----:R-:W-:-:S03]  /*0250*/  IMAD R7, R19, -0xb0, R14 ;  /* 0xffffff5013077824 */ /* 0x001fc600078e020e */
[----:B------:R0:W-:Y:S01]  /*0260*/  STS [R11+0x438], RZ ;  /* 0x000438ff0b007388 */ /* 0x0001e20000000800 */
[----:B-1----:R-:W-:-:S03]  /*0270*/  LEA R9, R0, R15, 0x2 ;  /* 0x0000000f00097211 */ /* 0x002fc600078e10ff */
[----:B------:R0:W-:Y:S01]  /*0280*/  STS [R11], RZ ;  /* 0x000000ff0b007388 */ /* 0x0001e20000000800 */
[C---:B------:R-:W-:Y:S02]  /*0290*/  IMAD R4, R0.reuse, -0x4, R7 ;  /* 0xfffffffc00047824 */ /* 0x040fe400078e0207 */
[C---:B------:R-:W-:Y:S01]  /*02a0*/  IMAD R15, R0.reuse, -0x4, R15 ;  /* 0xfffffffc000f7824 */ /* 0x040fe200078e020f */
[----:B------:R0:W-:Y:S01]  /*02b0*/  STS [R10+0x133c], RZ ;  /* 0x00133cff0a007388 */ /* 0x0001e20000000800 */
[----:B------:R-:W-:-:S03]  /*02c0*/  IMAD R7, R0, 0x4, R7 ;  /* 0x0000000400077824 */ /* 0x000fc600078e0207 */
[----:B------:R0:W-:Y:S04]  /*02d0*/  STS [R12+0xac], RZ ;  /* 0x0000acff0c007388 */ /* 0x0001e80000000800 */
        /* <DEDUP_REMOVED lines=8> */
[----:B------:R-:W1:Y:S01]  /*0360*/  LDCU.128 UR8, c[0x0][0x3c0] ;  /* 0x00007800ff0877ac */ /* 0x000e620008000c00 */
[----:B------:R-:W-:Y:S01]  /*0370*/  IADD3 R5, PT, PT, R5, 0xc, RZ ;  /* 0x0000000c05057810 */ /* 0x000fe20007ffe0ff */
[----:B------:R-:W2:Y:S01]  /*0380*/  LDC.64 R16, c[0x0][0x3c0] ;  /* 0x0000f000ff107b82 */ /* 0x000ea20000000a00 */
[----:B0-----:R-:W-:Y:S01]  /*0390*/  IADD3 R4, PT, PT, R3, 0x6, RZ ;  /* 0x0000000603047810 */ /* 0x001fe20007ffe0ff */
[----:B------:R-:W0:Y:S04]  /*03a0*/  LDCU.64 UR6, c[0x0][0x3d0] ;  /* 0x00007a00ff0677ac */ /* 0x000e280008000a00 */
[----:B------:R-:W-:Y:S01]  /*03b0*/  IMAD R21, R5, R4, RZ ;  /* 0x0000000405157224 */ /* 0x000fe200078e02ff */
[----:B------:R-:W3:Y:S01]  /*03c0*/  LDCU.64 UR4, c[0x0][0x358] ;  /* 0x00006b00ff0477ac */ /* 0x000ee20008000a00 */
[----:B------:R-:W4:Y:S02]  /*03d0*/  LDC.64 R18, c[0x0][0x3c8] ;  /* 0x0000f200ff127b82 */ /* 0x000f240000000a00 */
[----:B------:R-:W-:-:S06]  /*03e0*/  @!P0 IMAD.IADD R25, R2, 0x1, R21 ;  /* 0x0000000102198824 */ /* 0x000fcc00078e0215 */
[----:B------:R-:W-:Y:S01]  /*03f0*/  BAR.SYNC.DEFER_BLOCKING 0x0 ;  /* 0x0000000000007b1d */ /* 0x000fe20000010000 */
[----:B------:R-:W-:-:S04]  /*0400*/  IADD3 R4, P1, PT, R2, R21, RZ ;  /* 0x0000001502047210 */ /* 0x000fc80007f3e0ff */
[----:B------:R-:W-:-:S03]  /*0410*/  LEA.HI.X.SX32 R7, R21, RZ, 0x1, P1 ;  /* 0x000000ff15077211 */ /* 0x000fc600008f0eff */
[----:B------:R-:W5:Y:S01]  /*0420*/  @!P0 LDC.64 R22, c[0x0][0x3d0] ;  /* 0x0000f400ff168b82 */ /* 0x000f620000000a00 */
[C---:B------:R-:W-:Y:S02]  /*0430*/  SHF.L.U32 R3, R4.reuse, 0x2, RZ ;  /* 0x0000000204037819 */ /* 0x040fe400000006ff */
[----:B------:R-:W-:Y:S02]  /*0440*/  SHF.L.U64.HI R4, R4, 0x2, R7 ;  /* 0x0000000204047819 */ /* 0x000fe40000010207 */
[C---:B-1----:R-:W-:Y:S02]  /*0450*/  IADD3 R14, P1, PT, R3.reuse, UR8, RZ ;  /* 0x00000008030e7c10 */ /* 0x042fe4000ff3e0ff */
[----:B------:R-:W-:Y:S01]  /*0460*/  IADD3 R12, P2, PT, R3, UR10, RZ ;  /* 0x0000000a030c7c10 */ /* 0x000fe2000ff5e0ff */
[----:B--2---:R-:W-:Y:S01]  /*0470*/  @!P0 IMAD.WIDE R16, R25, 0x4, R16 ;  /* 0x0000000419108825 */ /* 0x004fe200078e0210 */
[----:B0-----:R-:W-:Y:S02]  /*0480*/  IADD3 R6, P3, PT, R3, UR6, RZ ;  /* 0x0000000603067c10 */ /* 0x001fe4000ff7e0ff */
[----:B------:R-:W-:-:S02]  /*0490*/  IADD3.X R15, PT, PT, R4, UR9, RZ, P1, !PT ;  /* 0x00000009040f7c10 */ /* 0x000fc40008ffe4ff */
[C---:B------:R-:W-:Y:S02]  /*04a0*/  IADD3.X R13, PT, PT, R4.reuse, UR11, RZ, P2, !PT ;  /* 0x0000000b040d7c10 */ /* 0x040fe400097fe4ff */
[----:B------:R-:W-:Y:S01]  /*04b0*/  IADD3.X R7, PT, PT, R4, UR7, RZ, P3, !PT ;  /* 0x0000000704077c10 */ /* 0x000fe20009ffe4ff */
[C---:B----4-:R-:W-:Y:S02]  /*04c0*/  @!P0 IMAD.WIDE R18, R25.reuse, 0x4, R18 ;  /* 0x0000000419128825 */ /* 0x050fe400078e0212 */
[----:B---3--:R-:W2:Y:S04]  /*04d0*/  LDG.E R10, desc[UR4][R12.64+0x18] ;  /* 0x000018040c0a7981 */ /* 0x008ea8000c1e1900 */
[----:B------:R-:W3:Y:S01]  /*04e0*/  LDG.E R20, desc[UR4][R6.64+0x18] ;  /* 0x0000180406147981 */ /* 0x000ee2000c1e1900 */
[----:B-----5:R-:W-:-:S03]  /*04f0*/  @!P0 IMAD.WIDE R22, R25, 0x4, R22 ;  /* 0x0000000419168825 */ /* 0x020fc600078e0216 */
[----:B------:R-:W4:Y:S04]  /*0500*/  LDG.E R25, desc[UR4][R14.64+0x18] ;  /* 0x000018040e197981 */ /* 0x000f28000c1e1900 */
[----:B------:R-:W5:Y:S04]  /*0510*/  @!P0 LDG.E R17, desc[UR4][R16.64] ;  /* 0x0000000410118981 */ /* 0x000f68000c1e1900 */
[----:B------:R-:W5:Y:S04]  /*0520*/  @!P0 LDG.E R27, desc[UR4][R14.64+0x58] ;  /* 0x000058040e1b8981 */ /* 0x000f68000c1e1900 */
[----:B------:R-:W5:Y:S04]  /*0530*/  @!P0 LDG.E R18, desc[UR4][R18.64] ;  /* 0x0000000412128981 */ /* 0x000f68000c1e1900 */
[----:B------:R-:W5:Y:S04]  /*0540*/  @!P0 LDG.E R24, desc[UR4][R12.64+0x58] ;  /* 0x000058040c188981 */ /* 0x000f68000c1e1900 */
[----:B------:R-:W5:Y:S04]  /*0550*/  @!P0 LDG.E R22, desc[UR4][R22.64] ;  /* 0x0000000416168981 */ /* 0x000f68000c1e1900 */
[----:B------:R-:W5:Y:S01]  /*0560*/  @!P0 LDG.E R26, desc[UR4][R6.64+0x58] ;  /* 0x00005804061a8981 */ /* 0x000f62000c1e1900 */
[----:B------:R-:W-:Y:S01]  /*0570*/  ISETP.GT.U32.AND P1, PT, R0, 0x5, PT ;  /* 0x000000050000780c */ /* 0x000fe20003f24070 */
[----:B------:R-:W-:Y:S02]  /*0580*/  BSSY.RECONVERGENT B0, `(.L_x_459) ;  /* 0x0000024000007945 */ /* 0x000fe40003800200 */
[----:B----4-:R0:W-:Y:S04]  /*0590*/  STS [R8+0x438], R25 ;  /* 0x0004381908007388 */ /* 0x0101e80000000800 */
[----:B--2---:R0:W-:Y:S04]  /*05a0*/  STS [R11+0x438], R10 ;  /* 0x0004380a0b007388 */ /* 0x0041e80000000800 */
[----:B---3--:R0:W-:Y:S04]  /*05b0*/  STS [R9+0x438], R20 ;  /* 0x0004381409007388 */ /* 0x0081e80000000800 */
[----:B-----5:R0:W-:Y:S04]  /*05c0*/  @!P0 STS [R8+0x18], R17 ;  /* 0x0000181108008388 */ /* 0x0201e80000000800 */
[----:B------:R0:W-:Y:S04]  /*05d0*/  @!P0 STS [R8+0xf38], R27 ;  /* 0x000f381b08008388 */ /* 0x0001e80000000800 */
[----:B------:R0:W-:Y:S04]  /*05e0*/  @!P0 STS [R11+0x18], R18 ;  /* 0x000018120b008388 */ /* 0x0001e80000000800 */
[----:B------:R0:W-:Y:S04]  /*05f0*/  @!P0 STS [R11+0xf38], R24 ;  /* 0x000f38180b008388 */ /* 0x0001e80000000800 */
[----:B------:R0:W-:Y:S04]  /*0600*/  @!P0 STS [R9+0x18], R22 ;  /* 0x0000181609008388 */ /* 0x0001e80000000800 */
[----:B------:R0:W-:Y:S01]  /*0610*/  @!P0 STS [R9+0xf38], R26 ;  /* 0x000f381a09008388 */ /* 0x0001e20000000800 */
[----:B------:R-:W-:Y:S05]  /*0620*/  @P1 BRA `(.L_x_460) ;  /* 0x0000000000641947 */ /* 0x000fea0003800000 */
[----:B0-----:R-:W0:Y:S01]  /*0630*/  LDC.64 R22, c[0x0][0x3c0] ;  /* 0x0000f000ff167b82 */ /* 0x001e220000000a00 */
[----:B------:R-:W-:Y:S02]  /*0640*/  IADD3 R0, PT, PT, R2, R21, RZ ;  /* 0x0000001502007210 */ /* 0x000fe40007ffe0ff */
[----:B------:R-:W-:-:S03]  /*0650*/  SHF.L.U32 R21, R5, 0x5, RZ ;  /* 0x0000000505157819 */ /* 0x000fc600000006ff */
[----:B------:R-:W-:Y:S02]  /*0660*/  IMAD R0, R5, -0x6, R0 ;  /* 0xfffffffa05007824 */ /* 0x000fe400078e0200 */
[----:B------:R-:W1:Y:S01]  /*0670*/  LDC.64 R18, c[0x0][0x3c8] ;  /* 0x0000f200ff127b82 */ /* 0x000e620000000a00 */
[C---:B------:R-:W-:Y:S02]  /*0680*/  IMAD.WIDE R14, R21.reuse, 0x4, R14 ;  /* 0x00000004150e7825 */ /* 0x040fe400078e020e */
[----:B------:R-:W-:Y:S02]  /*0690*/  IADD3 R5, PT, PT, R0, 0x6, RZ ;  /* 0x0000000600057810 */ /* 0x000fe40007ffe0ff */
[C---:B------:R-:W-:Y:S02]  /*06a0*/  IMAD.WIDE R12, R21.reuse, 0x4, R12 ;  /* 0x00000004150c7825 */ /* 0x040fe400078e020c */
[----:B------:R-:W2:Y:S01]  /*06b0*/  LDG.E R15, desc[UR4][R14.64+0x18] ;  /* 0x000018040e0f7981 */ /* 0x000ea2000c1e1900 */
[----:B------:R-:W3:Y:S01]  /*06c0*/  LDC.64 R16, c[0x0][0x3d0] ;  /* 0x0000f400ff107b82 */ /* 0x000ee20000000a00 */
[----:B------:R-:W-:-:S02]  /*06d0*/  IMAD.WIDE R6, R21, 0x4, R6 ;  /* 0x0000000415067825 */ /* 0x000fc400078e0206 */
[----:B------:R-:W4:Y:S04]  /*06e0*/  LDG.E R12, desc[UR4][R12.64+0x18] ;  /* 0x000018040c0c7981 */ /* 0x000f28000c1e1900 */
[----:B------:R-:W5:Y:S01]  /*06f0*/  LDG.E R6, desc[UR4][R6.64+0x18] ;  /* 0x0000180406067981 */ /* 0x000f62000c1e1900 */
[----:B0-----:R-:W-:-:S06]  /*0700*/  IMAD.WIDE R22, R5, 0x4, R22 ;  /* 0x0000000405167825 */ /* 0x001fcc00078e0216 */
[----:B------:R-:W4:Y:S01]  /*0710*/  LDG.E R23, desc[UR4][R22.64] ;  /* 0x0000000416177981 */ /* 0x000f22000c1e1900 */
[----:B-1----:R-:W-:-:S06]  /*0720*/  IMAD.WIDE R18, R5, 0x4, R18 ;  /* 0x0000000405127825 */ /* 0x002fcc00078e0212 */
[----:B------:R-:W5:Y:S01]  /*0730*/  LDG.E R18, desc[UR4][R18.64] ;  /* 0x0000000412127981 */ /* 0x000f62000c1e1900 */
[----:B---3--:R-:W-:-:S06]  /*0740*/  IMAD.WIDE R16, R5, 0x4, R16 ;  /* 0x0000000405107825 */ /* 0x008fcc00078e0210 */
[----:B------:R-:W3:Y:S04]  /*0750*/  LDG.E R16, desc[UR4][R16.64] ;  /* 0x0000000410107981 */ /* 0x000ee8000c1e1900 */
[----:B--2---:R1:W-:Y:S04]  /*0760*/  STS [R8+0x4b8], R15 ;  /* 0x0004b80f08007388 */ /* 0x0043e80000000800 */
[----:B----4-:R1:W-:Y:S04]  /*0770*/  STS [R8+0x420], R23 ;  /* 0x0004201708007388 */ /* 0x0103e80000000800 */
[----:B------:R1:W-:Y:S04]  /*0780*/  STS [R11+0x4b8], R12 ;  /* 0x0004b80c0b007388 */ /* 0x0003e80000000800 */
[----:B-----5:R1:W-:Y:S04]  /*0790*/  STS [R11+0x420], R18 ;  /* 0x000420120b007388 */ /* 0x0203e80000000800 */
[----:B------:R1:W-:Y:S04]  /*07a0*/  STS [R9+0x4b8], R6 ;  /* 0x0004b80609007388 */ /* 0x0003e80000000800 */
[----:B---3--:R1:W-:Y:S02]  /*07b0*/  STS [R9+0x420], R16 ;  /* 0x0004201009007388 */ /* 0x0083e40000000800 */
.L_x_460:
[----:B------:R-:W-:Y:S05]  /*07c0*/  BSYNC.RECONVERGENT B0 ;  /* 0x0000000000007941 */ /* 0x000fea0003800200 */
.L_x_459:
[----:B------:R-:W2:Y:S01]  /*07d0*/  LDCU.64 UR6, c[0x0][0x3d8] ;  /* 0x00007b00ff0677ac */ /* 0x000ea20008000a00 */
[----:B-1----:R-:W1:Y:S01]  /*07e0*/  LDC.64 R12, c[0x0][0x3f8] ;  /* 0x0000fe00ff0c7b82 */ /* 0x002e620000000a00 */
[----:B------:R-:W3:Y:S01]  /*07f0*/  LDCU.128 UR8, c[0x0][0x3e0] ;  /* 0x00007c00ff0877ac */ /* 0x000ee20008000c00 */
[----:B--2---:R-:W-:-:S04]  /*0800*/  IADD3 R16, P0, PT, R3, UR6, RZ ;  /* 0x0000000603107c10 */ /* 0x004fc8000ff1e0ff */
[C---:B0-----:R-:W-:Y:S02]  /*0810*/  IADD3.X R17, PT, PT, R4.reuse, UR7, RZ, P0, !PT ;  /* 0x0000000704117c10 */ /* 0x041fe400087fe4ff */
[C---:B---3--:R-:W-:Y:S02]  /*0820*/  IADD3 R18, P1, PT, R3.reuse, UR8, RZ ;  /* 0x0000000803127c10 */ /* 0x048fe4000ff3e0ff */
[----:B------:R-:W-:Y:S01]  /*0830*/  IADD3 R20, P0, PT, R3, UR10, RZ ;  /* 0x0000000a03147c10 */ /* 0x000fe2000ff1e0ff */
[----:B------:R-:W2:Y:S01]  /*0840*/  LDG.E R2, desc[UR4][R16.64+0x18] ;  /* 0x0000180410027981 */ /* 0x000ea2000c1e1900 */
[C---:B------:R-:W-:Y:S02]  /*0850*/  IADD3.X R19, PT, PT, R4.reuse, UR9, RZ, P1, !PT ;  /* 0x0000000904137c10 */ /* 0x040fe40008ffe4ff */
[----:B------:R-:W-:-:S03]  /*0860*/  IADD3.X R21, PT, PT, R4, UR11, RZ, P0, !PT ;  /* 0x0000000b04157c10 */ /* 0x000fc600087fe4ff */
[----:B------:R-:W5:Y:S04]  /*0870*/  LDG.E R29, desc[UR4][R18.64+0x18] ;  /* 0x00001804121d7981 */ /* 0x000f68000c1e1900 */
[----:B------:R0:W5:Y:S01]  /*0880*/  LDG.E R10, desc[UR4][R20.64+0x18] ;  /* 0x00001804140a7981 */ /* 0x000162000c1e1900 */
[----:B------:R-:W-:Y:S06]  /*0890*/  BAR.SYNC.DEFER_BLOCKING 0x0 ;  /* 0x0000000000007b1d */ /* 0x000fec0000010000 */
[----:B-1----:R-:W3:Y:S04]  /*08a0*/  LDG.E R7, desc[UR4][R12.64+0x8] ;  /* 0x000008040c077981 */ /* 0x002ee8000c1e1900 */
[----:B------:R-:W4:Y:S04]  /*08b0*/  LDG.E R30, desc[UR4][R12.64+0x4] ;  /* 0x000004040c1e7981 */ /* 0x000f28000c1e1900 */
[----:B------:R-:W2:Y:S04]  /*08c0*/  LDG.E R25, desc[UR4][R12.64+0xc] ;  /* 0x00000c040c197981 */ /* 0x000ea8000c1e1900 */
[----:B------:R-:W2:Y:S04]  /*08d0*/  LDG.E R14, desc[UR4][R12.64+0x10] ;  /* 0x000010040c0e7981 */ /* 0x000ea8000c1e1900 */
[----:B------:R-:W2:Y:S04]  /*08e0*/  LDG.E R5, desc[UR4][R12.64+0x14] ;  /* 0x000014040c057981 */ /* 0x000ea8000c1e1900 */
[----:B------:R1:W2:Y:S04]  /*08f0*/  LDG.E R28, desc[UR4][R12.64+0x18] ;  /* 0x000018040c1c7981 */ /* 0x0002a8000c1e1900 */
        /* <DEDUP_REMOVED lines=12> */
[----:B-1----:R-:W-:Y:S04]  /*09c0*/  LDS R13, [R11+0x598] ;  /* 0x000598000b0d7984 */ /* 0x002fe80000000800 */
[----:B------:R-:W1:Y:S04]  /*09d0*/  LDS R22, [R11+0x388] ;  /* 0x000388000b167984 */ /* 0x000e680000000800 */
[----:B------:R-:W-:Y:S04]  /*09e0*/  LDS R16, [R9+0x440] ;  /* 0x0004400009107984 */ /* 0x000fe80000000800 */
[----:B------:R-:W1:Y:S04]  /*09f0*/  LDS R17, [R9+0x434] ;  /* 0x0004340009117984 */ /* 0x000e680000000800 */
[----:B------:R-:W-:Y:S04]  /*0a00*/  LDS R18, [R9+0x4e8] ;  /* 0x0004e80009127984 */ /* 0x000fe80000000800 */
[----:B------:R-:W-:Y:S01]  /*0a10*/  LDS R23, [R9+0x2d8] ;  /* 0x0002d80009177984 */ /* 0x000fe20000000800 */
[----:B0-----:R-:W-:Y:S01]  /*0a20*/  FADD R20, R20, -R31 ;  /* 0x8000001f14147221 */ /* 0x001fe20000000000 */
[----:B------:R-:W-:Y:S01]  /*0a30*/  FADD R12, R0, -R15 ;  /* 0x8000000f000c7221 */ /* 0x000fe20000000000 */
[C---:B------:R-:W-:Y:S01]  /*0a40*/  FADD R31, R27.reuse, -R6 ;  /* 0x800000061b1f7221 */ /* 0x040fe20000000000 */
[----:B------:R-:W-:Y:S04]  /*0a50*/  LDS R0, [R9+0x43c] ;  /* 0x00043c0009007984 */ /* 0x000fe80000000800 */
[----:B------:R-:W-:Y:S04]  /*0a60*/  LDS R15, [R9+0x438] ;  /* 0x00043800090f7984 */ /* 0x000fe80000000800 */
[----:B------:R-:W-:Y:S01]  /*0a70*/  LDS R6, [R9+0x388] ;  /* 0x0003880009067984 */ /* 0x000fe20000000800 */
[----:B------:R-:W-:Y:S01]  /*0a80*/  FADD R35, R24, -R33 ;  /* 0x8000002118237221 */ /* 0x000fe20000000000 */
[----:B------:R-:W-:Y:S01]  /*0a90*/  FADD R27, -R27, R32 ;  /* 0x000000201b1b7221 */ /* 0x000fe20000000100 */
[----:B------:R-:W-:-:S02]  /*0aa0*/  FADD R32, R26, -R21 ;  /* 0x800000151a207221 */ /* 0x000fc40000000000 */
[----:B------:R-:W-:Y:S04]  /*0ab0*/  LDS R21, [R9+0x444] ;  /* 0x0004440009157984 */ /* 0x000fe80000000800 */
[----:B------:R-:W0:Y:S01]  /*0ac0*/  LDS R26, [R9+0x430] ;  /* 0x00043000091a7984 */ /* 0x000e220000000800 */
[----:B-1----:R-:W-:-:S03]  /*0ad0*/  FADD R34, R13, -R22 ;  /* 0x800000160d227221 */ /* 0x002fc60000000000 */
[----:B------:R-:W-:Y:S04]  /*0ae0*/  LDS R13, [R8+0x440] ;  /* 0x00044000080d7984 */ /* 0x000fe80000000800 */
[----:B------:R-:W1:Y:S01]  /*0af0*/  LDS R22, [R8+0x42c] ;  /* 0x00042c0008167984 */ /* 0x000e620000000800 */
[----:B------:R-:W-:Y:S01]  /*0b00*/  FADD R16, R16, -R17 ;  /* 0x8000001110107221 */ /* 0x000fe20000000000 */
[----:B0-----:R-:W-:Y:S02]  /*0b10*/  FADD R21, R21, -R26 ;  /* 0x8000001a15157221 */ /* 0x001fe40000000000 */
[----:B------:R-:W-:Y:S01]  /*0b20*/  LDS R26, [R9+0x448] ;  /* 0x00044800091a7984 */ /* 0x000fe20000000800 */
[----:B-1----:R-:W-:-:S03]  /*0b30*/  FADD R13, R13, -R22 ;  /* 0x800000160d0d7221 */ /* 0x002fc60000000000 */
[----:B------:R-:W-:Y:S01]  /*0b40*/  LDS R22, [R8+0x444] ;  /* 0x0004440008167984 */ /* 0x000fe20000000800 */
[C---:B---3--:R-:W-:Y:S01]  /*0b50*/  FMUL R33, R7.reuse, R12 ;  /* 0x0000000c07217220 */ /* 0x048fe20000400000 */
[----:B------:R-:W-:-:S03]  /*0b60*/  FMUL R12, R7, R20 ;  /* 0x00000014070c7220 */ /* 0x000fc60000400000 */
[----:B----4-:R-:W-:Y:S01]  /*0b70*/  FFMA R20, R30, R31, R33 ;  /* 0x0000001f1e147223 */ /* 0x010fe20000000021 */
[----:B------:R-:W-:Y:S01]  /*0b80*/  FADD R31, -R24, R19 ;  /* 0x00000013181f7221 */ /* 0x000fe20000000100 */
[C---:B------:R-:W-:Y:S01]  /*0b90*/  FMUL R17, R7.reuse, R32 ;  /* 0x0000002007117220 */ /* 0x040fe20000400000 */
[----:B------:R-:W-:Y:S04]  /*0ba0*/  LDS R19, [R11+0x440] ;  /* 0x000440000b137984 */ /* 0x000fe80000000800 */
[----:B------:R-:W0:Y:S01]  /*0bb0*/  LDS R24, [R11+0x42c] ;  /* 0x00042c000b187984 */ /* 0x000e220000000800 */
[C---:B------:R-:W-:Y:S01]  /*0bc0*/  FMUL R32, R7.reuse, R34 ;  /* 0x0000002207207220 */ /* 0x040fe20000400000 */
[----:B------:R-:W-:Y:S01]  /*0bd0*/  FADD R34, R18, -R23 ;  /* 0x8000001712227221 */ /* 0x000fe20000000000 */
[C---:B------:R-:W-:Y:S01]  /*0be0*/  FMUL R23, R7.reuse, R16 ;  /* 0x0000001007177220 */ /* 0x040fe20000400000 */
[----:B------:R-:W-:Y:S01]  /*0bf0*/  FFMA R18, R30, R27, R17 ;  /* 0x0000001b1e127223 */ /* 0x000fe20000000011 */
[----:B------:R-:W-:Y:S01]  /*0c00*/  LDS R33, [R9+0x42c] ;  /* 0x00042c0009217984 */ /* 0x000fe20000000800 */
[----:B------:R-:W-:-:S03]  /*0c10*/  FMUL R36, R7, R34 ;  /* 0x0000002207247220 */ /* 0x000fc60000400000 */
[----:B------:R-:W-:Y:S01]  /*0c20*/  LDS R7, [R8+0x648] ;  /* 0x0006480008077984 */ /* 0x000fe20000000800 */
[----:B------:R-:W-:-:S03]  /*0c30*/  FFMA R32, R30, R31, R32 ;  /* 0x0000001f1e207223 */ /* 0x000fc60000000020 */
[----:B------:R-:W1:Y:S01]  /*0c40*/  LDS R34, [R8+0x2d8] ;  /* 0x0002d80008227984 */ /* 0x000e620000000800 */
[----:B------:R-:W-:Y:S01]  /*0c50*/  FADD R27, R0, -R15 ;  /* 0x8000000f001b7221 */ /* 0x000fe20000000000 */
[----:B------:R-:W-:Y:S02]  /*0c60*/  FADD R31, R15, -R6 ;  /* 0x800000060f1f7221 */ /* 0x000fe40000000000 */
[----:B------:R-:W-:Y:S04]  /*0c70*/  LDS R16, [R9+0x598] ;  /* 0x0005980009107984 */ /* 0x000fe80000000800 */
[----:B------:R-:W3:Y:S04]  /*0c80*/  LDS R17, [R9+0x228] ;  /* 0x0002280009117984 */ /* 0x000ee80000000800 */
[----:B------:R-:W-:Y:S04]  /*0c90*/  LDS R0, [R11+0x648] ;  /* 0x000648000b007984 */ /* 0x000fe80000000800 */
[----:B------:R-:W4:Y:S01]  /*0ca0*/  LDS R15, [R11+0x2d8] ;  /* 0x0002d8000b0f7984 */ /* 0x000f220000000800 */
[C---:B------:R-:W-:Y:S01]  /*0cb0*/  FFMA R12, R30.reuse, R35, R12 ;  /* 0x000000231e0c7223 */ /* 0x040fe2000000000c */
[C---:B------:R-:W-:Y:S01]  /*0cc0*/  FFMA R6, R30.reuse, R27, R23 ;  /* 0x0000001b1e067223 */ /* 0x040fe20000000017 */
[----:B------:R-:W-:Y:S01]  /*0cd0*/  FFMA R30, R30, R31, R36 ;  /* 0x0000001f1e1e7223 */ /* 0x000fe20000000024 */
[----:B------:R-:W4:Y:S04]  /*0ce0*/  LDS R27, [R8+0x428] ;  /* 0x00042800081b7984 */ /* 0x000f280000000800 */
[----:B------:R-:W-:Y:S01]  /*0cf0*/  LDS R31, [R11+0x428] ;  /* 0x000428000b1f7984 */ /* 0x000fe20000000800 */
[----:B0-----:R-:W-:Y:S01]  /*0d00*/  FADD R19, R19, -R24 ;  /* 0x8000001813137221 */ /* 0x001fe20000000000 */
[----:B--2---:R-:W-:-:S02]  /*0d10*/  FFMA R6, R25, R21, R6 ;  /* 0x0000001519067223 */ /* 0x004fc40000000006 */
[----:B------:R-:W0:Y:S01]  /*0d20*/  LDS R24, [R11+0x444] ;  /* 0x000444000b187984 */ /* 0x000e220000000800 */
[----:B------:R-:W-:-:S03]  /*0d30*/  FFMA R12, R25, R19, R12 ;  /* 0x00000013190c7223 */ /* 0x000fc6000000000c */
[----:B------:R-:W-:Y:S04]  /*0d40*/  LDS R21, [R8+0x6f8] ;  /* 0x0006f80008157984 */ /* 0x000fe80000000800 */
[----:B------:R-:W-:Y:S01]  /*0d50*/  LDS R19, [R9+0x648] ;  /* 0x0006480009137984 */ /* 0x000fe20000000800 */
[----:B-1----:R-:W-:Y:S01]  /*0d60*/  FADD R23, R7, -R34 ;  /* 0x8000002207177221 */ /* 0x002fe20000000000 */
[C---:B------:R-:W-:Y:S01]  /*0d70*/  FFMA R7, R25.reuse, R13, R20 ;  /* 0x0000000d19077223 */ /* 0x040fe20000000014 */
[----:B------:R-:W-:Y:S01]  /*0d80*/  FADD R37, R26, -R33 ;  /* 0x800000211a257221 */ /* 0x000fe20000000000 */
[----:B------:R-:W-:Y:S01]  /*0d90*/  LDS R20, [R11+0x6f8] ;  /* 0x0006f8000b147984 */ /* 0x000fe20000000800 */
[----:B------:R-:W-:-:S03]  /*0da0*/  FFMA R13, R25, R23, R18 ;  /* 0x00000017190d7223 */ /* 0x000fc60000000012 */
[----:B------:R-:W-:Y:S01]  /*0db0*/  LDS R18, [R8+0x448] ;  /* 0x0004480008127984 */ /* 0x000fe20000000800 */
[----:B---3--:R-:W-:-:S03]  /*0dc0*/  FADD R35, R16, -R17 ;  /* 0x8000001110237221 */ /* 0x008fc60000000000 */
[----:B------:R-:W1:Y:S04]  /*0dd0*/  LDS R17, [R11+0x228] ;  /* 0x000228000b117984 */ /* 0x000e680000000800 */
[----:B------:R-:W2:Y:S01]  /*0de0*/  LDS R16, [R9+0x178] ;  /* 0x0001780009107984 */ /* 0x000ea20000000800 */
[----:B----4-:R-:W-:-:S03]  /*0df0*/  FADD R23, R0, -R15 ;  /* 0x8000000f00177221 */ /* 0x010fc60000000000 */
[----:B------:R-:W3:Y:S04]  /*0e00*/  LDS R0, [R8+0x228] ;  /* 0x0002280008007984 */ /* 0x000ee80000000800 */
[----:B------:R-:W4:Y:S01]  /*0e10*/  LDS R15, [R8+0x424] ;  /* 0x00042400080f7984 */ /* 0x000f220000000800 */
[----:B------:R-:W-:-:S03]  /*0e20*/  FFMA R23, R25, R23, R32 ;  /* 0x0000001719177223 */ /* 0x000fc60000000020 */
[----:B------:R-:W-:Y:S01]  /*0e30*/  LDS R33, [R11+0x448] ;  /* 0x000448000b217984 */ /* 0x000fe20000000800 */
[----:B------:R-:W-:-:S03]  /*0e40*/  FFMA R25, R25, R35, R30 ;  /* 0x0000002319197223 */ /* 0x000fc6000000001e */
[----:B------:R-:W4:Y:S01]  /*0e50*/  LDS R26, [R11+0x424] ;  /* 0x000424000b1a7984 */ /* 0x000f220000000800 */
[----:B------:R-:W-:Y:S01]  /*0e60*/  FADD R32, R22, -R27 ;  /* 0x8000001b16207221 */ /* 0x000fe20000000000 */
[----:B0-----:R-:W-:Y:S02]  /*0e70*/  FADD R35, R24, -R31 ;  /* 0x8000001f18237221 */ /* 0x001fe40000000000 */
[----:B------:R-:W-:Y:S04]  /*0e80*/  LDS R27, [R9+0x44c] ;  /* 0x00044c00091b7984 */ /* 0x000fe80000000800 */
[----:B------:R-:W0:Y:S04]  /*0e90*/  LDS R24, [R9+0x428] ;  /* 0x0004280009187984 */ /* 0x000e280000000800 */
[----:B------:R-:W-:Y:S04]  /*0ea0*/  LDS R31, [R8+0x7a8] ;  /* 0x0007a800081f7984 */ /* 0x000fe80000000800 */
[----:B------:R-:W0:Y:S01]  /*0eb0*/  LDS R22, [R8+0x178] ;  /* 0x0001780008167984 */ /* 0x000e220000000800 */
[----:B------:R-:W-:Y:S01]  /*0ec0*/  FFMA R32, R14, R32, R7 ;  /* 0x000000200e207223 */ /* 0x000fe20000000007 */
[----:B-1----:R-:W-:-:S02]  /*0ed0*/  FADD R20, R20, -R17 ;  /* 0x8000001114147221 */ /* 0x002fc40000000000 */
[----:B------:R-:W-:Y:S01]  /*0ee0*/  LDS R36, [R11+0x44c] ;  /* 0x00044c000b247984 */ /* 0x000fe20000000800 */
[----:B--2---:R-:W-:-:S03]  /*0ef0*/  FADD R30, R19, -R16 ;  /* 0x80000010131e7221 */ /* 0x004fc60000000000 */
[----:B------:R-:W-:Y:S01]  /*0f00*/  LDS R34, [R8+0xc8] ;  /* 0x0000c80008227984 */ /* 0x000fe20000000800 */
[----:B---3--:R-:W-:Y:S01]  /*0f10*/  FADD R0, R21, -R0 ;  /* 0x8000000015007221 */ /* 0x008fe20000000000 */
[----:B------:R-:W-:Y:S01]  /*0f20*/  FFMA R12, R14, R35, R12 ;  /* 0x000000230e0c7223 */ /* 0x000fe2000000000c */
[----:B----4-:R-:W-:Y:S01]  /*0f30*/  FADD R7, R18, -R15 ;  /* 0x8000000f12077221 */ /* 0x010fe20000000000 */
[C---:B------:R-:W-:Y:S01]  /*0f40*/  FFMA R6, R14.reuse, R37, R6 ;  /* 0x000000250e067223 */ /* 0x040fe20000000006 */
[C---:B------:R-:W-:Y:S01]  /*0f50*/  FFMA R16, R14.reuse, R0, R13 ;  /* 0x000000000e107223 */ /* 0x040fe2000000000d */
[C---:B------:R-:W-:Y:S01]  /*0f60*/  FFMA R18, R14.reuse, R20, R23 ;  /* 0x000000140e127223 */ /* 0x040fe20000000017 */
[----:B------:R-:W-:Y:S01]  /*0f70*/  FFMA R30, R14, R30, R25 ;  /* 0x0000001e0e1e7223 */ /* 0x000fe20000000019 */
[----:B------:R-:W-:Y:S01]  /*0f80*/  FFMA R7, R5, R7, R32 ;  /* 0x0000000705077223 */ /* 0x000fe20000000020 */
[----:B------:R-:W-:Y:S01]  /*0f90*/  LDS R13, [R11+0x7a8] ;  /* 0x0007a8000b0d7984 */ /* 0x000fe20000000800 */
[----:B------:R-:W-:-:S03]  /*0fa0*/  HFMA2 R0, -RZ, RZ, 4.4765625, 0 ;  /* 0x447a0000ff007431 */ /* 0x000fc600000001ff */
[----:B------:R-:W1:Y:S04]  /*0fb0*/  LDS R20, [R11+0x178] ;  /* 0x000178000b147984 */ /* 0x000e680000000800 */
[----:B------:R-:W-:Y:S04]  /*0fc0*/  LDS R19, [R9+0x6f8] ;  /* 0x0006f80009137984 */ /* 0x000fe80000000800 */
[----:B------:R-:W2:Y:S04]  /*0fd0*/  LDS R14, [R9+0xc8] ;  /* 0x0000c800090e7984 */ /* 0x000ea80000000800 */
[----:B------:R-:W-:Y:S04]  /*0fe0*/  LDS R32, [R8+0x44c] ;  /* 0x00044c0008207984 */ /* 0x000fe80000000800 */
[----:B------:R-:W3:Y:S01]  /*0ff0*/  LDS R15, [R8+0x420] ;  /* 0x00042000080f7984 */ /* 0x000ee20000000800 */
[----:B------:R-:W-:-:S03]  /*1000*/  FADD R26, R33, -R26 ;  /* 0x8000001a211a7221 */ /* 0x000fc60000000000 */
[----:B------:R-:W4:Y:S01]  /*1010*/  LDS R21, [R11+0x420] ;  /* 0x000420000b157984 */ /* 0x000f220000000800 */
[----:B------:R-:W-:-:S03]  /*1020*/  IMAD.MOV.U32 R33, RZ, RZ, 0x3a83126f ;  /* 0x3a83126fff217424 */ /* 0x000fc600078e00ff */
[----:B------:R-:W4:Y:S01]  /*1030*/  LDS R17, [R8+0x858] ;  /* 0x0008580008117984 */ /* 0x000f220000000800 */
[----:B0-----:R-:W-:Y:S01]  /*1040*/  FADD R27, R27, -R24 ;  /* 0x800000181b1b7221 */ /* 0x001fe20000000000 */
[----:B------:R-:W-:Y:S01]  /*1050*/  FADD R35, R31, -R22 ;  /* 0x800000161f237221 */ /* 0x000fe20000000000 */
[----:B------:R-:W-:Y:S01]  /*1060*/  FFMA R0, R33, -R0, 1 ;  /* 0x3f80000021007423 */ /* 0x000fe20000000800 */
[----:B------:R-:W-:Y:S04]  /*1070*/  LDS R22, [R11+0x858] ;  /* 0x000858000b167984 */ /* 0x000fe80000000800 */
[----:B------:R0:W4:Y:S01]  /*1080*/  LDS R23, [R11+0xc8] ;  /* 0x0000c8000b177984 */ /* 0x0001220000000800 */
[----:B------:R-:W-:Y:S02]  /*1090*/  FFMA R0, R0, R33, 0.0010000000474974513054 ;  /* 0x3a83126f00007423 */ /* 0x000fe40000000021 */
[----:B------:R-:W4:Y:S01]  /*10a0*/  LDC R33, c[0x0][0x3f0] ;  /* 0x0000fc00ff217b82 */ /* 0x000f220000000800 */
[----:B------:R-:W-:Y:S04]  /*10b0*/  LDS R24, [R9+0x450] ;  /* 0x0004500009187984 */ /* 0x000fe80000000800 */
[----:B------:R-:W4:Y:S04]  /*10c0*/  LDS R25, [R9+0x424] ;  /* 0x0004240009197984 */ /* 0x000f280000000800 */
[----:B------:R-:W-:Y:S04]  /*10d0*/  LDS R31, [R9+0x7a8] ;  /* 0x0007a800091f7984 */ /* 0x000fe80000000800 */
[----:B------:R4:W4:Y:S01]  /*10e0*/  LDS R8, [R9+0x18] ;  /* 0x0000180009087984 */ /* 0x0009220000000800 */
[----:B-1----:R-:W-:Y:S01]  /*10f0*/  FADD R13, R13, -R20 ;  /* 0x800000140d0d7221 */ /* 0x002fe20000000000 */
[----:B--2---:R-:W-:Y:S01]  /*1100*/  FADD R14, R19, -R14 ;  /* 0x8000000e130e7221 */ /* 0x004fe20000000000 */
[C---:B0-----:R-:W-:Y:S01]  /*1110*/  FFMA R11, R5.reuse, R26, R12 ;  /* 0x0000001a050b7223 */ /* 0x041fe2000000000c */
[C---:B------:R-:W-:Y:S01]  /*1120*/  FFMA R27, R5.reuse, R27, R6 ;  /* 0x0000001b051b7223 */ /* 0x040fe20000000006 */
[C---:B------:R-:W-:Y:S01]  /*1130*/  FFMA R35, R5.reuse, R35, R16 ;  /* 0x0000002305237223 */ /* 0x040fe20000000010 */
[----:B---3--:R-:W-:Y:S01]  /*1140*/  FADD R15, R32, -R15 ;  /* 0x8000000f200f7221 */ /* 0x008fe20000000000 */
[----:B----4-:R-:W0:Y:S01]  /*1150*/  FCHK P0, R33, 1000 ;  /* 0x447a000021007902 */ /* 0x010e220000000000 */
[----:B------:R-:W-:Y:S01]  /*1160*/  FADD R36, R36, -R21 ;  /* 0x8000001524247221 */ /* 0x000fe20000000000 */
[----:B------:R-:W-:Y:S01]  /*1170*/  FFMA R13, R5, R13, R18 ;  /* 0x0000000d050d7223 */ /* 0x000fe20000000012 */
[----:B------:R-:W-:Y:S01]  /*1180*/  FADD R6, R17, -R34 ;  /* 0x8000002211067221 */ /* 0x000fe20000000000 */
[----:B------:R-:W-:Y:S01]  /*1190*/  FFMA R17, R5, R14, R30 ;  /* 0x0000000e05117223 */ /* 0x000fe2000000001e */
[C---:B------:R-:W-:Y:S01]  /*11a0*/  FFMA R5, R28.reuse, R15, R7 ;  /* 0x0000000f1c057223 */ /* 0x040fe20000000007 */
[----:B------:R-:W-:Y:S01]  /*11b0*/  FFMA R7, R28, R36, R11 ;  /* 0x000000241c077223 */ /* 0x000fe2000000000b */
[----:B------:R-:W-:Y:S01]  /*11c0*/  FFMA R11, R0, R33, RZ ;  /* 0x00000021000b7223 */ /* 0x000fe200000000ff */
[----:B------:R-:W-:-:S03]  /*11d0*/  FADD R22, R22, -R23 ;  /* 0x8000001716167221 */ /* 0x000fc60000000000 */
[----:B------:R-:W-:Y:S01]  /*11e0*/  FFMA R14, R11, -1000, R33 ;  /* 0xc47a00000b0e7823 */ /* 0x000fe20000000021 */
[----:B------:R-:W-:Y:S01]  /*11f0*/  FFMA R6, R28, R6, R35 ;  /* 0x000000061c067223 */ /* 0x000fe20000000023 */
[----:B------:R-:W-:Y:S02]  /*1200*/  FADD R24, R24, -R25 ;  /* 0x8000001918187221 */ /* 0x000fe40000000000 */
[----:B------:R-:W-:Y:S01]  /*1210*/  FFMA R11, R0, R14, R11 ;  /* 0x0000000e000b7223 */ /* 0x000fe2000000000b */
[----:B------:R-:W-:Y:S01]  /*1220*/  FMUL R0, R2, R2 ;  /* 0x0000000202007220 */ /* 0x000fe20000400000 */
[C---:B------:R-:W-:Y:S01]  /*1230*/  FFMA R9, R28.reuse, R24, R27 ;  /* 0x000000181c097223 */ /* 0x040fe2000000001b */
[----:B------:R-:W-:Y:S01]  /*1240*/  FADD R12, R31, -R8 ;  /* 0x800000081f0c7221 */ /* 0x000fe20000000000 */
[----:B------:R-:W-:-:S03]  /*1250*/  FFMA R8, R28, R22, R13 ;  /* 0x000000161c087223 */ /* 0x000fc6000000000d */
[----:B------:R-:W-:Y:S01]  /*1260*/  FFMA R28, R28, R12, R17 ;  /* 0x0000000c1c1c7223 */ /* 0x000fe20000000011 */
[----:B0-----:R-:W-:Y:S06]  /*1270*/  @!P0 BRA `(.L_x_461) ;  /* 0x0000000000188947 */ /* 0x001fec0003800000 */
[----:B------:R-:W0:Y:S01]  /*1280*/  LDCU UR6, c[0x0][0x3f0] ;  /* 0x00007e00ff0677ac */ /* 0x000e220008000800 */
[----:B------:R-:W-:Y:S02]  /*1290*/  MOV R31, 0x447a0000 ;  /* 0x447a0000001f7802 */ /* 0x000fe40000000f00 */
[----:B------:R-:W-:Y:S02]  /*12a0*/  MOV R18, 0x12d0 ;  /* 0x000012d000127802 */ /* 0x000fe40000000f00 */
[----:B0-----:R-:W-:-:S07]  /*12b0*/  MOV R2, UR6 ;  /* 0x0000000600027c02 */ /* 0x001fce0008000f00 */
[----:B-----5:R-:W-:Y:S05]  /*12c0*/  CALL.REL.NOINC `($__internal_46_$__cuda_sm3x_div_rn_noftz_f32_slowpath) ;  /* 0x0000000c00e07944 */ /* 0x020fea0003c00000 */
[----:B------:R-:W-:-:S07]  /*12d0*/  IMAD.MOV.U32 R11, RZ, RZ, R2 ;  /* 0x000000ffff0b7224 */ /* 0x000fce00078e0002 */
.L_x_461:
[----:B-----5:R-:W-:Y:S01]  /*12e0*/  FMUL R14, R10, R11 ;  /* 0x0000000b0a0e7220 */ /* 0x020fe20000400000 */
[----:B------:R-:W-:Y:S01]  /*12f0*/  MOV R18, 0x0 ;  /* 0x0000000000127802 */ /* 0x000fe20000000f00 */
[----:B------:R-:W-:Y:S01]  /*1300*/  BSSY.RECONVERGENT B0, `(.L_x_462) ;  /* 0x0000013000007945 */ /* 0x000fe20003800200 */
[----:B------:R-:W-:-:S03]  /*1310*/  MOV R19, 0x3ff00000 ;  /* 0x3ff0000000137802 */ /* 0x000fc60000000f00 */
        /* <DEDUP_REMOVED lines=14> */
[----:B------:R-:W-:Y:S05]  /*1400*/  CALL.REL.NOINC `($__internal_45_$__cuda_sm20_dblrcp_rn_slowpath_v3) ;  /* 0x0000000800f07944 */ /* 0x000fea0003c00000 */
[----:B------:R-:W-:Y:S02]  /*1410*/  MOV R10, R26 ;  /* 0x0000001a000a7202 */ /* 0x000fe40000000f00 */
[----:B------:R-:W-:-:S07]  /*1420*/  MOV R11, R27 ;  /* 0x0000001b000b7202 */ /* 0x000fce0000000f00 */
.L_x_463:
[----:B------:R-:W-:Y:S05]  /*1430*/  BSYNC.RECONVERGENT B0 ;  /* 0x0000000000007941 */ /* 0x000fea0003800200 */
.L_x_462:
        /* <DEDUP_REMOVED lines=9> */
[----:B------:R-:W-:Y:S01]  /*14d0*/  MOV R21, 0x3ff00000 ;  /* 0x3ff0000000157802 */ /* 0x000fe20000000f00 */
[----:B------:R-:W-:Y:S05]  /*14e0*/  BSSY.RECONVERGENT B0, `(.L_x_464) ;  /* 0x0000013000007945 */ /* 0x000fea0003800200 */
        /* <DEDUP_REMOVED lines=9> */
[----:B------:R-:W-:Y:S01]  /*1580*/  DFMA R26, R16, R26, R16 ;  /* 0x0000001a101a722b */ /* 0x000fe20000000010 */
[----:B------:R-:W-:-:S07]  /*1590*/  FMUL R16, R29, R29 ;  /* 0x0000001d1d107220 */ /* 0x000fce0000400000 */
[----:B------:R-:W-:-:S08]  /*15a0*/  DFMA R20, -R18, R26, 1 ;  /* 0x3ff000001214742b */ /* 0x000fd0000000011a */
[----:B------:R-:W-:Y:S01]  /*15b0*/  DFMA R26, R26, R20, R26 ;  /* 0x000000141a1a722b */ /* 0x000fe2000000001a */
[----:B------:R-:W-:Y:S10]  /*15c0*/  @P0 BRA `(.L_x_465) ;  /* 0x0000000000100947 */ /* 0x000ff40003800000 */
[----:B------:R-:W-:Y:S02]  /*15d0*/  LOP3.LUT R22, R19, 0x7fffffff, RZ, 0xc0, !PT ;  /* 0x7fffffff13167812 */ /* 0x000fe400078ec0ff */
[----:B------:R-:W-:Y:S02]  /*15e0*/  MOV R2, 0x1610 ;  /* 0x0000161000027802 */ /* 0x000fe40000000f00 */
[----:B------:R-:W-:-:S07]  /*15f0*/  IADD3 R22, PT, PT, R22, -0x100000, RZ ;  /* 0xfff0000016167810 */ /* 0x000fce0007ffe0ff */
[----:B------:R-:W-:Y:S05]  /*1600*/  CALL.REL.NOINC `($__internal_45_$__cuda_sm20_dblrcp_rn_slowpath_v3) ;  /* 0x0000000800707944 */ /* 0x000fea0003c00000 */
.L_x_465:
[----:B------:R-:W-:Y:S05]  /*1610*/  BSYNC.RECONVERGENT B0 ;  /* 0x0000000000007941 */ /* 0x000fea0003800200 */
.L_x_464:
[----:B------:R-:W-:Y:S01]  /*1620*/  FFMA R29, R29, R29, R16 ;  /* 0x0000001d1d1d7223 */ /* 0x000fe20000000010 */
[----:B------:R-:W-:Y:S01]  /*1630*/  FADD R2, R0, R0 ;  /* 0x0000000000027221 */ /* 0x000fe20000000000 */
[----:B------:R-:W-:Y:S03]  /*1640*/  BSSY.RECONVERGENT B0, `(.L_x_466) ;  /* 0x000000e000007945 */ /* 0x000fe60003800200 */
[----:B------:R-:W-:-:S04]  /*1650*/  FADD R31, R2, -R29 ;  /* 0x8000001d021f7221 */ /* 0x000fc80000000000 */
[----:B------:R-:W0:Y:S08]  /*1660*/  MUFU.RCP R2, R31 ;  /* 0x0000001f00027308 */ /* 0x000e300000001000 */
[----:B------:R-:W1:Y:S01]  /*1670*/  FCHK P0, R0, R31 ;  /* 0x0000001f00007302 */ /* 0x000e620000000000 */
[----:B0-----:R-:W-:-:S04]  /*1680*/  FFMA R17, -R31, R2, 1 ;  /* 0x3f8000001f117423 */ /* 0x001fc80000000102 */
[----:B------:R-:W-:-:S04]  /*1690*/  FFMA R17, R2, R17, R2 ;  /* 0x0000001102117223 */ /* 0x000fc80000000002 */
[----:B------:R-:W-:-:S04]  /*16a0*/  FFMA R30, R0, R17, RZ ;  /* 0x00000011001e7223 */ /* 0x000fc800000000ff */
[----:B------:R-:W-:-:S04]  /*16b0*/  FFMA R2, -R31, R30, R0 ;  /* 0x0000001e1f027223 */ /* 0x000fc80000000100 */
[----:B------:R-:W-:Y:S01]  /*16c0*/  FFMA R30, R17, R2, R30 ;  /* 0x00000002111e7223 */ /* 0x000fe2000000001e */
[----:B-1----:R-:W-:Y:S06]  /*16d0*/  @!P0 BRA `(.L_x_467) ;  /* 0x0000000000108947 */ /* 0x002fec0003800000 */
[----:B------:R-:W-:Y:S02]  /*16e0*/  MOV R2, R0 ;  /* 0x0000000000027202 */ /* 0x000fe40000000f00 */
[----:B------:R-:W-:-:S07]  /*16f0*/  MOV R18, 0x1710 ;  /* 0x0000171000127802 */ /* 0x000fce0000000f00 */
[----:B------:R-:W-:Y:S05]  /*1700*/  CALL.REL.NOINC `($__internal_46_$__cuda_sm3x_div_rn_noftz_f32_slowpath) ;  /* 0x0000000800d07944 */ /* 0x000fea0003c00000 */
[----:B------:R-:W-:-:S07]  /*1710*/  IMAD.MOV.U32 R30, RZ, RZ, R2 ;  /* 0x000000ffff1e7224 */ /* 0x000fce00078e0002 */
.L_x_467:
[----:B------:R-:W-:Y:S05]  /*1720*/  BSYNC.RECONVERGENT B0 ;  /* 0x0000000000007941 */ /* 0x000fea0003800200 */
.L_x_466:
[----:B------:R-:W0:Y:S01]  /*1730*/  LDCU UR6, c[0x0][0x400] ;  /* 0x00008000ff0677ac */ /* 0x000e220008000800 */
[----:B------:R-:W1:Y:S02]  /*1740*/  F2F.F64.F32 R16, R30 ;  /* 0x0000001e00107310 */ /* 0x000e640000201800 */
[----:B-1----:R-:W-:Y:S01]  /*1750*/  DMUL R26, R16, R26 ;  /* 0x0000001a101a7228 */ /* 0x002fe20000000000 */
[----:B0-----:R-:W-:-:S04]  /*1760*/  FMUL R2, R7, UR6 ;  /* 0x0000000607027c20 */ /* 0x001fc80008400000 */
[----:B------:R-:W-:Y:S01]  /*1770*/  FFMA R2, R5, UR6, R2 ;  /* 0x0000000605027c23 */ /* 0x000fe20008000002 */
[----:B------:R-:W0:Y:S03]  /*1780*/  LDCU.64 UR6, c[0x0][0x380] ;  /* 0x00007000ff0677ac */ /* 0x000e260008000a00 */
[----:B------:R-:W1:Y:S02]  /*1790*/  F2F.F64.F32 R18, R2 ;  /* 0x0000000200127310 */ /* 0x000e640000201800 */
[----:B-1----:R-:W-:Y:S01]  /*17a0*/  DFMA R18, -R26, R18, R24 ;  /* 0x000000121a12722b */ /* 0x002fe20000000118 */
[----:B0-----:R-:W-:-:S04]  /*17b0*/  IADD3 R24, P0, PT, R3, UR6, RZ ;  /* 0x0000000603187c10 */ /* 0x001fc8000ff1e0ff */
[----:B------:R-:W-:Y:S01]  /*17c0*/  IADD3.X R25, PT, PT, R4, UR7, RZ, P0, !PT ;  /* 0x0000000704197c10 */ /* 0x000fe200087fe4ff */
[----:B------:R-:W0:Y:S02]  /*17d0*/  LDCU.64 UR6, c[0x0][0x398] ;  /* 0x00007300ff0677ac */ /* 0x000e240008000a00 */
[----:B------:R-:W-:-:S10]  /*17e0*/  DMUL R20, R18, R10 ;  /* 0x0000000a12147228 */ /* 0x000fd40000000000 */
[----:B------:R-:W1:Y:S02]  /*17f0*/  F2F.F32.F64 R21, R20 ;  /* 0x0000001400157310 */ /* 0x000e640000301000 */
[----:B-1----:R1:W-:Y:S04]  /*1800*/  STG.E desc[UR4][R24.64+0x18], R21 ;  /* 0x0000181518007986 */ /* 0x0023e8000c101904 */
[----:B------:R-:W2:Y:S01]  /*1810*/  LDG.E R18, desc[UR4][R12.64+0x18] ;  /* 0x000018040c127981 */ /* 0x000ea2000c1e1900 */
[----:B0-----:R-:W-:-:S04]  /*1820*/  IADD3 R32, P0, PT, R3, UR6, RZ ;  /* 0x0000000603207c10 */ /* 0x001fc8000ff1e0ff */
[----:B------:R-:W-:-:S05]  /*1830*/  IADD3.X R33, PT, PT, R4, UR7, RZ, P0, !PT ;  /* 0x0000000704217c10 */ /* 0x000fca00087fe4ff */
[----:B------:R-:W1:Y:S01]  /*1840*/  LDG.E R32, desc[UR4][R32.64+0x18] ;  /* 0x0000180420207981 */ /* 0x000e62000c1e1900 */
[----:B------:R-:W-:Y:S01]  /*1850*/  BSSY.RECONVERGENT B0, `(.L_x_468) ;  /* 0x0000011000007945 */ /* 0x000fe20003800200 */
[----:B--2---:R-:W0:Y:S08]  /*1860*/  F2F.F64.F32 R18, R18 ;  /* 0x0000001200127310 */ /* 0x004e300000201800 */
[----:B-1----:R-:W1:Y:S01]  /*1870*/  F2F.F64.F32 R24, R32 ;  /* 0x0000002000187310 */ /* 0x002e620000201800 */
[----:B0-----:R-:W-:-:S07]  /*1880*/  IADD3 R26, PT, PT, R19, 0x300402, RZ ;  /* 0x00300402131a7810 */ /* 0x001fce0007ffe0ff */
[----:B------:R-:W0:Y:S01]  /*1890*/  MUFU.RCP64H R27, R19 ;  /* 0x00000013001b7308 */ /* 0x000e220000001800 */
[----:B------:R-:W-:Y:S01]  /*18a0*/  FSETP.GEU.AND P0, PT, |R26|, 5.8789094863358348022e-39, PT ;  /* 0x004004021a00780b */ /* 0x000fe20003f0e200 */
[----:B-1----:R-:W-:Y:S02]  /*18b0*/  DMUL R24, R14, R24 ;  /* 0x000000180e187228 */ /* 0x002fe40000000000 */
        /* <DEDUP_REMOVED lines=9> */
[----:B------:R-:W-:Y:S05]  /*1950*/  CALL.REL.NOINC `($__internal_45_$__cuda_sm20_dblrcp_rn_slowpath_v3) ;  /* 0x00000004009c7944 */ /* 0x000fea0003c00000 */
.L_x_469:
[----:B------:R-:W-:Y:S05]  /*1960*/  BSYNC.RECONVERGENT B0 ;  /* 0x0000000000007941 */ /* 0x000fea0003800200 */
.L_x_468:
[----:B------:R-:W0:Y:S01]  /*1970*/  LDCU UR6, c[0x0][0x404] ;  /* 0x00008080ff0677ac */ /* 0x000e220008000800 */
[----:B------:R-:W-:Y:S01]  /*1980*/  DMUL R26, R16, R26 ;  /* 0x0000001a101a7228 */ /* 0x000fe20000000000 */
        /* <DEDUP_REMOVED lines=32> */
.L_x_471:
[----:B------:R-:W-:Y:S05]  /*1b90*/  BSYNC.RECONVERGENT B0 ;  /* 0x0000000000007941 */ /* 0x000fea0003800200 */
.L_x_470:
[----:B------:R-:W0:Y:S01]  /*1ba0*/  MUFU.RCP R18, R31 ;  /* 0x0000001f00127308 */ /* 0x000e220000001000 */
[----:B------:R-:W1:Y:S01]  /*1bb0*/  LDCU.64 UR6, c[0x0][0x400] ;  /* 0x00008000ff0677ac */ /* 0x000e620008000a00 */
[----:B------:R-:W-:Y:S01]  /*1bc0*/  FADD R2, R0, -R29 ;  /* 0x8000001d00027221 */ /* 0x000fe20000000000 */
[----:B------:R-:W-:Y:S01]  /*1bd0*/  FMUL R7, R7, R30 ;  /* 0x0000001e07077220 */ /* 0x000fe20000400000 */
[----:B------:R-:W-:Y:S04]  /*1be0*/  BSSY.RECONVERGENT B0, `(.L_x_472) ;  /* 0x000000d000007945 */ /* 0x000fe80003800200 */
[----:B------:R-:W2:Y:S01]  /*1bf0*/  FCHK P0, R2, R31 ;  /* 0x0000001f02007302 */ /* 0x000ea20000000000 */
[----:B0-----:R-:W-:Y:S01]  /*1c00*/  FFMA R19, -R31, R18, 1 ;  /* 0x3f8000001f137423 */ /* 0x001fe20000000112 */
[----:B-1----:R-:W-:-:S03]  /*1c10*/  FMUL R7, R7, UR6 ;  /* 0x0000000607077c20 */ /* 0x002fc60008400000 */
[----:B------:R-:W-:Y:S01]  /*1c20*/  FFMA R0, R18, R19, R18 ;  /* 0x0000001312007223 */ /* 0x000fe20000000012 */
[----:B------:R-:W-:-:S03]  /*1c30*/  FFMA R28, R28, UR7, -R7 ;  /* 0x000000071c1c7c23 */ /* 0x000fc60008000807 */
[----:B------:R-:W-:-:S04]  /*1c40*/  FFMA R19, R0, R2, RZ ;  /* 0x0000000200137223 */ /* 0x000fc800000000ff */
[----:B------:R-:W-:-:S04]  /*1c50*/  FFMA R18, -R31, R19, R2 ;  /* 0x000000131f127223 */ /* 0x000fc80000000102 */
[----:B------:R-:W-:Y:S01]  /*1c60*/  FFMA R0, R0, R18, R19 ;  /* 0x0000001200007223 */ /* 0x000fe20000000013 */
[----:B--2---:R-:W-:Y:S06]  /*1c70*/  @!P0 BRA `(.L_x_473) ;  /* 0x00000000000c8947 */ /* 0x004fec0003800000 */
[----:B------:R-:W-:-:S07]  /*1c80*/  MOV R18, 0x1ca0 ;  /* 0x00001ca000127802 */ /* 0x000fce0000000f00 */
[----:B------:R-:W-:Y:S05]  /*1c90*/  CALL.REL.NOINC `($__internal_46_$__cuda_sm3x_div_rn_noftz_f32_slowpath) ;  /* 0x00000004006c7944 */ /* 0x000fea0003c00000 */
[----:B------:R-:W-:-:S07]  /*1ca0*/  MOV R0, R2 ;  /* 0x0000000200007202 */ /* 0x000fce0000000f00 */
.L_x_473:
[----:B------:R-:W-:Y:S05]  /*1cb0*/  BSYNC.RECONVERGENT B0 ;  /* 0x0000000000007941 */ /* 0x000fea0003800200 */
.L_x_472:
[----:B------:R-:W0:Y:S01]  /*1cc0*/  LDCU UR6, c[0x0][0x400] ;  /* 0x00008000ff0677ac */ /* 0x000e220008000800 */
[----:B------:R-:W-:-:S04]  /*1cd0*/  FMUL R5, R5, R0 ;  /* 0x0000000005057220 */ /* 0x000fc80000400000 */
[----:B0-----:R-:W-:Y:S01]  /*1ce0*/  FFMA R5, R5, UR6, R28 ;  /* 0x0000000605057c23 */ /* 0x001fe2000800001c */
[----:B------:R-:W0:Y:S03]  /*1cf0*/  LDCU.64 UR6, c[0x0][0x3a0] ;  /* 0x00007400ff0677ac */ /* 0x000e260008000a00 */
[----:B------:R-:W1:Y:S02]  /*1d00*/  F2F.F64.F32 R18, R5 ;  /* 0x0000000500127310 */ /* 0x000e640000201800 */
[----:B-1----:R-:W-:Y:S01]  /*1d10*/  DFMA R16, R18, -R26, R16 ;  /* 0x8000001a1210722b */ /* 0x002fe20000000010 */
[----:B0-----:R-:W-:-:S04]  /*1d20*/  IADD3 R24, P0, PT, R3, UR6, RZ ;  /* 0x0000000603187c10 */ /* 0x001fc8000ff1e0ff */
[----:B------:R-:W-:Y:S01]  /*1d30*/  IADD3.X R25, PT, PT, R4, UR7, RZ, P0, !PT ;  /* 0x0000000704197c10 */ /* 0x000fe200087fe4ff */
[----:B------:R-:W0:Y:S02]  /*1d40*/  LDCU.64 UR6, c[0x0][0x3b8] ;  /* 0x00007700ff0677ac */ /* 0x000e240008000a00 */
        /* <DEDUP_REMOVED lines=23> */
[----:B------:R-:W-:Y:S05]  /*1ec0*/  CALL.REL.NOINC `($__internal_45_$__cuda_sm20_dblrcp_rn_slowpath_v3) ;  /* 0x0000000000407944 */ /* 0x000fea0003c00000 */
.L_x_475:
[----:B------:R-:W-:Y:S05]  /*1ed0*/  BSYNC.RECONVERGENT B0 ;  /* 0x0000000000007941 */ /* 0x000fea0003800200 */
.L_x_474:
[----:B------:R-:W0:Y:S01]  /*1ee0*/  LDCU.64 UR6, c[0x0][0x400] ;  /* 0x00008000ff0677ac */ /* 0x000e220008000a00 */
[----:B------:R-:W-:Y:S01]  /*1ef0*/  FMUL R6, R6, R30 ;  /* 0x0000001e06067220 */ /* 0x000fe20000400000 */
[----:B------:R-:W-:-:S03]  /*1f00*/  FMUL R5, R8, R0 ;  /* 0x0000000008057220 */ /* 0x000fc60000400000 */
[----:B0-----:R-:W-:-:S04]  /*1f10*/  FMUL R6, R6, UR7 ;  /* 0x0000000706067c20 */ /* 0x001fc80008400000 */
[----:B------:R-:W-:-:S04]  /*1f20*/  FFMA R6, R9, UR6, -R6 ;  /* 0x0000000609067c23 */ /* 0x000fc80008000806 */
        /* <DEDUP_REMOVED lines=10> */
        .weak           $__internal_45_$__cuda_sm20_dblrcp_rn_slowpath_v3
        .type           $__internal_45_$__cuda_sm20_dblrcp_rn_slowpath_v3,@function
        .size           $__internal_45_$__cuda_sm20_dblrcp_rn_slowpath_v3,($__internal_46_$__cuda_sm3x_div_rn_noftz_f32_slowpath - $__internal_45_$__cuda_sm20_dblrcp_rn_slowpath_v3)
$__internal_45_$__cuda_sm20_dblrcp_rn_slowpath_v3:
        /* <DEDUP_REMOVED lines=11> */
[----:B------:R-:W-:Y:S02]  /*2080*/  IADD3 R21, PT, PT, R19, -0x3fe00000, RZ ;  /* 0xc020000013157810 */ /* 0x000fe40007ffe0ff */
        /* <DEDUP_REMOVED lines=12> */
.L_x_479:
        /* <DEDUP_REMOVED lines=10> */
.L_x_477:
[----:B------:R-:W-:Y:S01]  /*21f0*/  LOP3.LUT R27, R19, 0x80000, RZ, 0xfc, !PT ;  /* 0x00080000131b7812 */ /* 0x000fe200078efcff */
[----:B------:R-:W-:-:S07]  /*2200*/  IMAD.MOV.U32 R26, RZ, RZ, R18 ;  /* 0x000000ffff1a7224 */ /* 0x000fce00078e0012 */
.L_x_478:
[----:B------:R-:W-:Y:S05]  /*2210*/  BSYNC.RECONVERGENT B1 ;  /* 0x0000000000017941 */ /* 0x000fea0003800200 */
.L_x_476:
[----:B------:R-:W-:Y:S01]  /*2220*/  HFMA2 R19, -RZ, RZ, 0, 0 ;  /* 0x00000000ff137431 */ /* 0x000fe200000001ff */
[----:B------:R-:W-:-:S04]  /*2230*/  MOV R18, R2 ;  /* 0x0000000200127202 */ /* 0x000fc80000000f00 */
[----:B------:R-:W-:Y:S05]  /*2240*/  RET.REL.NODEC R18 `(_Z20rfwd_vxp_vzp_vxs_vzsPfS_S_S_S_S_S_S_S_S_S_S_S_S_fS_ffiiS_) ;  /* 0xffffffdc126c7950 */ /* 0x000fea0003c3ffff */
        .weak           $__internal_46_$__cuda_sm3x_div_rn_noftz_f32_slowpath
        .type           $__internal_46_$__cuda_sm3x_div_rn_noftz_f32_slowpath,@function
        .size           $__internal_46_$__cuda_sm3x_div_rn_noftz_f32_slowpath,(.L_x_724 - $__internal_46_$__cuda_sm3x_div_rn_noftz_f32_slowpath)
$__internal_46_$__cuda_sm3x_div_rn_noftz_f32_slowpath:
[--C-:B------:R-:W-:Y:S01]  /*2250*/  SHF.R.U32.HI R19, RZ, 0x17, R31.reuse ;  /* 0x00000017ff137819 */ /* 0x100fe2000001161f */
[----:B------:R-:W-:Y:S01]  /*2260*/  BSSY.RECONVERGENT B1, `(.L_x_480) ;  /* 0x0000063000017945 */ /* 0x000fe20003800200 */
[----:B------:R-:W-:Y:S01]  /*2270*/  SHF.R.U32.HI R21, RZ, 0x17, R2 ;  /* 0x00000017ff157819 */ /* 0x000fe20000011602 */
[----:B------:R-:W-:Y:S01]  /*2280*/  IMAD.MOV.U32 R33, RZ, RZ, R31 ;  /* 0x000000ffff217224 */ /* 0x000fe200078e001f */
[----:B------:R-:W-:Y:S02]  /*2290*/  LOP3.LUT R19, R19, 0xff, RZ, 0xc0, !PT ;  /* 0x000000ff13137812 */ /* 0x000fe400078ec0ff */
[----:B------:R-:W-:Y:S02]  /*22a0*/  LOP3.LUT R21, R21, 0xff, RZ, 0xc0, !PT ;  /* 0x000000ff15157812 */ /* 0x000fe400078ec0ff */
[----:B------:R-:W-:Y:S02]  /*22b0*/  IADD3 R23, PT, PT, R19, -0x1, RZ ;  /* 0xffffffff13177810 */ /* 0x000fe40007ffe0ff */
[----:B------:R-:W-:-:S02]  /*22c0*/  IADD3 R22, PT, PT, R21, -0x1, RZ ;  /* 0xffffffff15167810 */ /* 0x000fc40007ffe0ff */
[----:B------:R-:W-:-:S04]  /*22d0*/  ISETP.GT.U32.AND P0, PT, R23, 0xfd, PT ;  /* 0x000000fd1700780c */ /* 0x000fc80003f04070 */
[----:B------:R-:W-:-:S13]  /*22e0*/  ISETP.GT.U32.OR P0, PT, R22, 0xfd, P0 ;  /* 0x000000fd1600780c */ /* 0x000fda0000704470 */
[----:B------:R-:W-:Y:S01]  /*22f0*/  @!P0 MOV R20, RZ ;  /* 0x000000ff00148202 */ /* 0x000fe20000000f00 */
        /* <DEDUP_REMOVED lines=24> */
.L_x_481:
        /* <DEDUP_REMOVED lines=30> */
[CCC-:B------:R-:W-:Y:S01]  /*2660*/  FFMA.RP R21, R33.reuse, R23.reuse, R32.reuse ;  /* 0x0000001721157223 */ /* 0x1c0fe20000008020 */
[----:B------:R-:W-:Y:S01]  /*2670*/  FFMA.RM R32, R33, R23, R32 ;  /* 0x0000001721207223 */ /* 0x000fe20000004020 */
[C---:B------:R-:W-:Y:S01]  /*2680*/  VIADD R23, R19.reuse, 0x20 ;  /* 0x0000002013177836 */ /* 0x040fe20000000000 */
[C---:B------:R-:W-:Y:S02]  /*2690*/  ISETP.NE.AND P2, PT, R19.reuse, RZ, PT ;  /* 0x000000ff1300720c */ /* 0x040fe40003f45270 */
[----:B------:R-:W-:Y:S02]  /*26a0*/  LOP3.LUT R20, R20, 0x7fffff, RZ, 0xc0, !PT ;  /* 0x007fffff14147812 */ /* 0x000fe400078ec0ff */
[----:B------:R-:W-:Y:S02]  /*26b0*/  ISETP.NE.AND P1, PT, R19, RZ, PT ;  /* 0x000000ff1300720c */ /* 0x000fe40003f25270 */
        /* <DEDUP_REMOVED lines=15> */
.L_x_488:
[----:B------:R-:W-:-:S04]  /*27b0*/  LOP3.LUT R2, R2, 0x80000000, RZ, 0xc0, !PT ;  /* 0x8000000002027812 */ /* 0x000fc800078ec0ff */
[----:B------:R-:W-:Y:S01]  /*27c0*/  LOP3.LUT R2, R2, 0x7f800000, RZ, 0xfc, !PT ;  /* 0x7f80000002027812 */ /* 0x000fe200078efcff */
[----:B------:R-:W-:Y:S06]  /*27d0*/  BRA `(.L_x_489) ;  /* 0x0000000000047947 */ /* 0x000fec0003800000 */
.L_x_487:
[----:B------:R-:W-:-:S07]  /*27e0*/  LEA R2, R21, R2, 0x17 ;  /* 0x0000000215027211 */ /* 0x000fce00078eb8ff */
.L_x_489:
[----:B------:R-:W-:Y:S05]  /*27f0*/  BSYNC.RECONVERGENT B2 ;  /* 0x0000000000027941 */ /* 0x000fea0003800200 */
.L_x_486:
[----:B------:R-:W-:Y:S05]  /*2800*/  BRA `(.L_x_490) ;  /* 0x0000000000207947 */ /* 0x000fea0003800000 */
.L_x_485:
[----:B------:R-:W-:-:S04]  /*2810*/  LOP3.LUT R2, R33, 0x80000000, R2, 0x48, !PT ;  /* 0x8000000021027812 */ /* 0x000fc800078e4802 */
[----:B------:R-:W-:Y:S01]  /*2820*/  LOP3.LUT R2, R2, 0x7f800000, RZ, 0xfc, !PT ;  /* 0x7f80000002027812 */ /* 0x000fe200078efcff */
[----:B------:R-:W-:Y:S06]  /*2830*/  BRA `(.L_x_490) ;  /* 0x0000000000147947 */ /* 0x000fec0003800000 */
.L_x_484:
[----:B------:R-:W-:Y:S01]  /*2840*/  LOP3.LUT R2, R33, 0x80000000, R2, 0x48, !PT ;  /* 0x8000000021027812 */ /* 0x000fe200078e4802 */
[----:B------:R-:W-:Y:S06]  /*2850*/  BRA `(.L_x_490) ;  /* 0x00000000000c7947 */ /* 0x000fec0003800000 */
.L_x_483:
[----:B------:R-:W0:Y:S01]  /*2860*/  MUFU.RSQ R2, -QNAN ;  /* 0xffc0000000027908 */ /* 0x000e220000001400 */
[----:B------:R-:W-:Y:S05]  /*2870*/  BRA `(.L_x_490) ;  /* 0x0000000000047947 */ /* 0x000fea0003800000 */
.L_x_482:
[----:B------:R-:W-:-:S07]  /*2880*/  FADD.FTZ R2, R2, R31 ;  /* 0x0000001f02027221 */ /* 0x000fce0000010000 */
.L_x_490:
[----:B------:R-:W-:Y:S05]  /*2890*/  BSYNC.RECONVERGENT B1 ;  /* 0x0000000000017941 */ /* 0x000fea0003800200 */
.L_x_480:
[----:B------:R-:W-:-:S04]  /*28a0*/  HFMA2 R19, -RZ, RZ, 0, 0 ;  /* 0x00000000ff137431 */ /* 0x000fc800000001ff */
[----:B0-----:R-:W-:Y:S05]  /*28b0*/  RET.REL.NODEC R18 `(_Z20rfwd_vxp_vzp_vxs_vzsPfS_S_S_S_S_S_S_S_S_S_S_S_S_fS_ffiiS_) ;  /* 0xffffffd412d07950 */ /* 0x001fea0003c3ffff */
.L_x_491:
        /* <DEDUP_REMOVED lines=12> */
.L_x_724:


//--------------------- .text._Z15fwd_txxzzxz_newPfS_S_S_S_S_S_S_S_S_S_S_S_S_S_fffS_ffiiS_ --------------------------
	.section	.text._Z15fwd_txxzzxz_newPfS_S_S_S_S_S_S_S_S_S_S_S_S_S_fffS_ffiiS_,"ax",@progbits
	.align	128
        .global         _Z15fwd_txxzzxz_newPfS_S_S_S_S_S_S_S_S_S_S_S_S_S_fffS_ffiiS_
        .type           _Z15fwd_txxzzxz_newPfS_S_S_S_S_S_S_S_S_S_S_S_S_S_fffS_ffiiS_,@function
        .size           _Z15fwd_txxzzxz_newPfS_S_S_S_S_S_S_S_S_S_S_S_S_S_fffS_ffiiS_,(.L_x_726 - _Z15fwd_txxzzxz_newPfS_S_S_S_S_S_S_S_S_S_S_S_S_S_fffS_ffiiS_)
        .other          _Z15fwd_txxzzxz_newPfS_S_S_S_S_S_S_S_S_S_S_S_S_S_fffS_ffiiS_,@"STO_CUDA_ENTRY STV_DEFAULT"
_Z15fwd_txxzzxz_newPfS_S_S_S_S_S_S_S_S_S_S_S_S_S_fffS_ffiiS_:
.text._Z15fwd_txxzzxz_newPfS_S_S_S_S_S_S_S_S_S_S_S_S_S_fffS_ffiiS_:
        /* <DEDUP_REMOVED lines=174> */
[----:B-----5:R-:W-:Y:S05]  /*0ae0*/  CALL.REL.NOINC `($__internal_48_$__cuda_sm3x_div_rn_noftz_f32_slowpath) ;  /* 0x0000001000287944 */ /* 0x020fea0003c00000 */
.L_x_493:
[----:B------:R-:W-:Y:S05]  /*0af0*/  BSYNC.RECONVERGENT B0 ;  /* 0x0000000000007941 */ /* 0x000fea0003800200 */
.L_x_492:
        /* <DEDUP_REMOVED lines=18> */
[----:B-----5:R-:W-:Y:S05]  /*0c20*/  CALL.REL.NOINC `($__internal_48_$__cuda_sm3x_div_rn_noftz_f32_slowpath) ;  /* 0x0000000c00d87944 */ /* 0x020fea0003c00000 */
[----:B------:R-:W-:-:S07]  /*0c30*/  MOV R15, R19 ;  /* 0x00000013000f7202 */ /* 0x000fce0000000f00 */
.L_x_495:
[----:B------:R-:W-:Y:S05]  /*0c40*/  BSYNC.RECONVERGENT B0 ;  /* 0x0000000000007941 */ /* 0x000fea0003800200 */
.L_x_494:
        /* <DEDUP_REMOVED lines=18> */
[----:B-----5:R-:W-:Y:S05]  /*0d70*/  CALL.REL.NOINC `($__internal_48_$__cuda_sm3x_div_rn_noftz_f32_slowpath) ;  /* 0x0000000c00847944 */ /* 0x020fea0003c00000 */
[----:B------:R-:W-:-:S07]  /*0d80*/  MOV R11, R19 ;  /* 0x00000013000b7202 */ /* 0x000fce0000000f00 */
.L_x_496:
        /* <DEDUP_REMOVED lines=18> */
[----:B------:R-:W-:Y:S05]  /*0eb0*/  CALL.REL.NOINC `($__internal_47_$__cuda_sm20_dblrcp_rn_slowpath_v3) ;  /* 0x0000000800947944 */ /* 0x000fea0003c00000 */
.L_x_498:
[----:B------:R-:W-:Y:S05]  /*0ec0*/  BSYNC.RECONVERGENT B0 ;  /* 0x0000000000007941 */ /* 0x000fea0003800200 */
.L_x_497:
        /* <DEDUP_REMOVED lines=48> */
[----:B--2---:R-:W-:-:S08]  /*11d0*/  DFMA R18, R20, R24, R18 ;  /* 0x000000181412722b */ /* 0x004fd00000000012 */
[----:B0-----:R-:W-:Y:S01]  /*11e0*/  DADD R16, R18, R16 ;  /* 0x0000000012107229 */ /* 0x001fe20000000010 */
        /* <DEDUP_REMOVED lines=68> */
[----:B------:R-:W-:Y:S05]  /*1630*/  CALL.REL.NOINC `($__internal_48_$__cuda_sm3x_div_rn_noftz_f32_slowpath) ;  /* 0x0000000400547944 */ /* 0x000fea0003c00000 */
[----:B------:R-:W-:-:S07]  /*1640*/  MOV R17, R19 ;  /* 0x0000001300117202 */ /* 0x000fce0000000f00 */
.L_x_500:
[----:B------:R-:W-:Y:S05]  /*1650*/  BSYNC.RECONVERGENT B0 ;  /* 0x0000000000007941 */ /* 0x000fea0003800200 */
.L_x_499:
        /* <DEDUP_REMOVED lines=18> */
[----:B------:R-:W-:Y:S05]  /*1780*/  CALL.REL.NOINC `($__internal_48_$__cuda_sm3x_div_rn_noftz_f32_slowpath) ;  /* 0x0000000400007944 */ /* 0x000fea0003c00000 */
.L_x_502:
[----:B------:R-:W-:Y:S05]  /*1790*/  BSYNC.RECONVERGENT B0 ;  /* 0x0000000000007941 */ /* 0x000fea0003800200 */
.L_x_501:
        /* <DEDUP_REMOVED lines=23> */
        .weak           $__internal_47_$__cuda_sm20_dblrcp_rn_slowpath_v3
        .type           $__internal_47_$__cuda_sm20_dblrcp_rn_slowpath_v3,@function
        .size           $__internal_47_$__cuda_sm20_dblrcp_rn_slowpath_v3,($__internal_48_$__cuda_sm3x_div_rn_noftz_f32_slowpath - $__internal_47_$__cuda_sm20_dblrcp_rn_slowpath_v3)
$__internal_47_$__cuda_sm20_dblrcp_rn_slowpath_v3:
        /* <DEDUP_REMOVED lines=25> */
.L_x_506:
        /* <DEDUP_REMOVED lines=10> */
.L_x_504:
[----:B------:R-:W-:Y:S02]  /*1b40*/  LOP3.LUT R13, R11, 0x80000, RZ, 0xfc, !PT ;  /* 0x000800000b0d7812 */ /* 0x000fe400078efcff */
[----:B------:R-:W-:-:S07]  /*1b50*/  MOV R12, R10 ;  /* 0x0000000a000c7202 */ /* 0x000fce0000000f00 */
.L_x_505:
[----:B------:R-:W-:Y:S05]  /*1b60*/  BSYNC.RECONVERGENT B1 ;  /* 0x0000000000017941 */ /* 0x000fea0003800200 */
.L_x_503:
[----:B------:R-:W-:-:S04]  /*1b70*/  MOV R21, 0x0 ;  /* 0x0000000000157802 */ /* 0x000fc80000000f00 */
[----:B------:R-:W-:Y:S05]  /*1b80*/  RET.REL.NODEC R20 `(_Z15fwd_txxzzxz_newPfS_S_S_S_S_S_S_S_S_S_S_S_S_S_fffS_ffiiS_) ;  /* 0xffffffe4141c7950 */ /* 0x000fea0003c3ffff */
        .weak           $__internal_48_$__cuda_sm3x_div_rn_noftz_f32_slowpath
        .type           $__internal_48_$__cuda_sm3x_div_rn_noftz_f32_slowpath,@function
        .size           $__internal_48_$__cuda_sm3x_div_rn_noftz_f32_slowpath,(.L_x_726 - $__internal_48_$__cuda_sm3x_div_rn_noftz_f32_slowpath)
$__internal_48_$__cuda_sm3x_div_rn_noftz_f32_slowpath:
        /* <DEDUP_REMOVED lines=35> */
.L_x_508:
        /* <DEDUP_REMOVED lines=51> */
.L_x_515:
[----:B------:R-:W-:-:S04]  /*20f0*/  LOP3.LUT R15, R15, 0x80000000, RZ, 0xc0, !PT ;  /* 0x800000000f0f7812 */ /* 0x000fc800078ec0ff */
[----:B------:R-:W-:Y:S01]  /*2100*/  LOP3.LUT R15, R15, 0x7f800000, RZ, 0xfc, !PT ;  /* 0x7f8000000f0f7812 */ /* 0x000fe200078efcff */
[----:B------:R-:W-:Y:S06]  /*2110*/  BRA `(.L_x_516) ;  /* 0x0000000000047947 */ /* 0x000fec0003800000 */
.L_x_514:
[----:B------:R-:W-:-:S07]  /*2120*/  IMAD R15, R19, 0x800000, R15 ;  /* 0x00800000130f7824 */ /* 0x000fce00078e020f */
.L_x_516:
[----:B------:R-:W-:Y:S05]  /*2130*/  BSYNC.RECONVERGENT B2 ;  /* 0x0000000000027941 */ /* 0x000fea0003800200 */
.L_x_513:
[----:B------:R-:W-:Y:S05]  /*2140*/  BRA `(.L_x_517) ;  /* 0x0000000000207947 */ /* 0x000fea0003800000 */
.L_x_512:
[----:B------:R-:W-:-:S04]  /*2150*/  LOP3.LUT R14, R14, 0x80000000, R22, 0x48, !PT ;  /* 0x800000000e0e7812 */ /* 0x000fc800078e4816 */
[----:B------:R-:W-:Y:S01]  /*2160*/  LOP3.LUT R15, R14, 0x7f800000, RZ, 0xfc, !PT ;  /* 0x7f8000000e0f7812 */ /* 0x000fe200078efcff */
[----:B------:R-:W-:Y:S06]  /*2170*/  BRA `(.L_x_517) ;  /* 0x0000000000147947 */ /* 0x000fec0003800000 */
.L_x_511:
[----:B------:R-:W-:Y:S01]  /*2180*/  LOP3.LUT R15, R14, 0x80000000, R22, 0x48, !PT ;  /* 0x800000000e0f7812 */ /* 0x000fe200078e4816 */
[----:B------:R-:W-:Y:S06]  /*2190*/  BRA `(.L_x_517) ;  /* 0x00000000000c7947 */ /* 0x000fec0003800000 */
.L_x_510:
[----:B------:R-:W0:Y:S01]  /*21a0*/  MUFU.RSQ R15, -QNAN ;  /* 0xffc00000000f7908 */ /* 0x000e220000001400 */
[----:B------:R-:W-:Y:S05]  /*21b0*/  BRA `(.L_x_517) ;  /* 0x0000000000047947 */ /* 0x000fea0003800000 */
.L_x_509:
[----:B------:R-:W-:-:S07]  /*21c0*/  FADD.FTZ R15, R15, R14 ;  /* 0x0000000e0f0f7221 */ /* 0x000fce0000010000 */
.L_x_517:
[----:B------:R-:W-:Y:S05]  /*21d0*/  BSYNC.RECONVERGENT B1 ;  /* 0x0000000000017941 */ /* 0x000fea0003800200 */
.L_x_507:
[----:B0-----:R-:W-:Y:S01]  /*21e0*/  MOV R19, R15 ;  /* 0x0000000f00137202 */ /* 0x001fe20000000f00 */
[----:B------:R-:W-:Y:S01]  /*21f0*/  HFMA2 R15, -RZ, RZ, 0, 0 ;  /* 0x00000000ff0f7431 */ /* 0x000fe200000001ff */
[----:B------:R-:W-:-:S04]  /*2200*/  MOV R14, R17 ;  /* 0x00000011000e7202 */ /* 0x000fc80000000f00 */
[----:B------:R-:W-:Y:S05]  /*2210*/  RET.REL.NODEC R14 `(_Z15fwd_txxzzxz_newPfS_S_S_S_S_S_S_S_S_S_S_S_S_S_fffS_ffiiS_) ;  /* 0xffffffdc0e787950 */ /* 0x000fea0003c3ffff */
.L_x_518:
        /* <DEDUP_REMOVED lines=14> */
.L_x_726:


//--------------------- .text._Z11fwd_txxzzxzPfS_S_S_S_S_S_S_S_S_S_fS_ffiiS_ --------------------------
	.section	.text._Z11fwd_txxzzxzPfS_S_S_S_S_S_S_S_S_S_fS_ffiiS_,"ax",@progbits
	.align	128
        .global         _Z11fwd_txxzzxzPfS_S_S_S_S_S_S_S_S_S_fS_ffiiS_
        .type           _Z11fwd_txxzzxzPfS_S_S_S_S_S_S_S_S_S_fS_ffiiS_,@function
        .size           _Z11fwd_txxzzxzPfS_S_S_S_S_S_S_S_S_S_fS_ffiiS_,(.L_x_728 - _Z11fwd_txxzzxzPfS_S_S_S_S_S_S_S_S_S_fS_ffiiS_)
        .other          _Z11fwd_txxzzxzPfS_S_S_S_S_S_S_S_S_S_fS_ffiiS_,@"STO_CUDA_ENTRY STV_DEFAULT"
_Z11fwd_txxzzxzPfS_S_S_S_S_S_S_S_S_S_fS_ffiiS_:
.text._Z11fwd_txxzzxzPfS_S_S_S_S_S_S_S_S_S_fS_ffiiS_:
        /* <DEDUP_REMOVED lines=171> */
[----:B-----5:R-:W-:Y:S05]  /*0ab0*/  CALL.REL.NOINC `($__internal_50_$__cuda_sm3x_div_rn_noftz_f32_slowpath) ;  /* 0x0000000800f07944 */ /* 0x020fea0003c00000 */
[----:B------:R-:W-:-:S07]  /*0ac0*/  MOV R13, R8 ;  /* 0x00000008000d7202 */ /* 0x000fce0000000f00 */
.L_x_519:
        /* <DEDUP_REMOVED lines=18> */
[----:B------:R-:W-:Y:S05]  /*0bf0*/  CALL.REL.NOINC `($__internal_49_$__cuda_sm20_dblrcp_rn_slowpath_v3) ;  /* 0x0000000400f47944 */ /* 0x000fea0003c00000 */
[----:B------:R-:W-:Y:S01]  /*0c00*/  IMAD.MOV.U32 R10, RZ, RZ, R12 ;  /* 0x000000ffff0a7224 */ /* 0x000fe200078e000c */
[----:B------:R-:W-:-:S07]  /*0c10*/  MOV R11, R13 ;  /* 0x0000000d000b7202 */ /* 0x000fce0000000f00 */
.L_x_521:
[----:B------:R-:W-:Y:S05]  /*0c20*/  BSYNC.RECONVERGENT B0 ;  /* 0x0000000000007941 */ /* 0x000fea0003800200 */
.L_x_520:
        /* <DEDUP_REMOVED lines=49> */
[----:B0-----:R-:W-:Y:S02]  /*0f40*/  DADD R16, R8, R16 ;  /* 0x0000000008107229 */ /* 0x001fe40000000010 */
        /* <DEDUP_REMOVED lines=65> */
[----:B0-----:R-:W-:-:S08]  /*1360*/  DFMA R4, R20, R14, R4 ;  /* 0x0000000e1404722b */ /* 0x001fd00000000004 */
[----:B------:R-:W-:Y:S01]  /*1370*/  DMUL R4, R4, R10 ;  /* 0x0000000a04047228 */ /* 0x000fe20000000000 */
[----:B------:R-:W-:-:S09]  /*1380*/  IADD3 R6, P0, PT, R0, UR8, RZ ;  /* 0x0000000800067c10 */ /* 0x000fd2000ff1e0ff */
[----:B------:R-:W0:Y:S01]  /*1390*/  F2F.F32.F64 R5, R4 ;  /* 0x0000000400057310 */ /* 0x000e220000301000 */
[----:B------:R-:W-:-:S05]  /*13a0*/  IADD3.X R7, PT, PT, R2, UR9, RZ, P0, !PT ;  /* 0x0000000902077c10 */ /* 0x000fca00087fe4ff */
[----:B0-----:R-:W-:Y:S01]  /*13b0*/  STG.E desc[UR6][R6.64+0x18], R5 ;  /* 0x0000180506007986 */ /* 0x001fe2000c101906 */
[----:B------:R-:W-:Y:S05]  /*13c0*/  EXIT ;  /* 0x000000000000794d */ /* 0x000fea0003800000 */
        .weak           $__internal_49_$__cuda_sm20_dblrcp_rn_slowpath_v3
        .type           $__internal_49_$__cuda_sm20_dblrcp_rn_slowpath_v3,@function
        .size           $__internal_49_$__cuda_sm20_dblrcp_rn_slowpath_v3,($__internal_50_$__cuda_sm3x_div_rn_noftz_f32_slowpath - $__internal_49_$__cuda_sm20_dblrcp_rn_slowpath_v3)
$__internal_49_$__cuda_sm20_dblrcp_rn_slowpath_v3:
        /* <DEDUP_REMOVED lines=27> */
.L_x_525:
        /* <DEDUP_REMOVED lines=10> */
.L_x_523:
[----:B------:R-:W-:Y:S01]  /*1620*/  LOP3.LUT R13, R11, 0x80000, RZ, 0xfc, !PT ;  /* 0x000800000b0d7812 */ /* 0x000fe200078efcff */
[----:B------:R-:W-:-:S07]  /*1630*/  IMAD.MOV.U32 R12, RZ, RZ, R10 ;  /* 0x000000ffff0c7224 */ /* 0x000fce00078e000a */
.L_x_524:
[----:B------:R-:W-:Y:S05]  /*1640*/  BSYNC.RECONVERGENT B1 ;  /* 0x0000000000017941 */ /* 0x000fea0003800200 */
.L_x_522:
[----:B------:R-:W-:Y:S01]  /*1650*/  HFMA2 R11, -RZ, RZ, 0, 0 ;  /* 0x00000000ff0b7431 */ /* 0x000fe200000001ff */
[----:B------:R-:W-:-:S04]  /*1660*/  MOV R10, R8 ;  /* 0x00000008000a7202 */ /* 0x000fc80000000f00 */
[----:B------:R-:W-:Y:S05]  /*1670*/  RET.REL.NODEC R10 `(_Z11fwd_txxzzxzPfS_S_S_S_S_S_S_S_S_S_fS_ffiiS_) ;  /* 0xffffffe80a607950 */ /* 0x000fea0003c3ffff */
        .weak           $__internal_50_$__cuda_sm3x_div_rn_noftz_f32_slowpath
        .type           $__internal_50_$__cuda_sm3x_div_rn_noftz_f32_slowpath,@function
        .size           $__internal_50_$__cuda_sm3x_div_rn_noftz_f32_slowpath,(.L_x_728 - $__internal_50_$__cuda_sm3x_div_rn_noftz_f32_slowpath)
$__internal_50_$__cuda_sm3x_div_rn_noftz_f32_slowpath:
        /* <DEDUP_REMOVED lines=23> */
.L_x_526:
        /* <DEDUP_REMOVED lines=49> */
.L_x_532:
[----:B------:R-:W-:-:S04]  /*1b00*/  LOP3.LUT R8, R8, 0x80000000, RZ, 0xc0, !PT ;  /* 0x8000000008087812 */ /* 0x000fc800078ec0ff */
[----:B------:R-:W-:Y:S01]  /*1b10*/  LOP3.LUT R8, R8, 0x7f800000, RZ, 0xfc, !PT ;  /* 0x7f80000008087812 */ /* 0x000fe200078efcff */
[----:B------:R-:W-:Y:S06]  /*1b20*/  BRA `(.L_x_533) ;  /* 0x0000000000287947 */ /* 0x000fec0003800000 */
.L_x_531:
[----:B------:R-:W-:Y:S01]  /*1b30*/  LEA R8, R13, R8, 0x17 ;  /* 0x000000080d087211 */ /* 0x000fe200078eb8ff */
[----:B------:R-:W-:Y:S06]  /*1b40*/  BRA `(.L_x_533) ;  /* 0x0000000000207947 */ /* 0x000fec0003800000 */
.L_x_530:
[----:B------:R-:W-:-:S04]  /*1b50*/  LOP3.LUT R8, R13, 0x80000000, R12, 0x48, !PT ;  /* 0x800000000d087812 */ /* 0x000fc800078e480c */
[----:B------:R-:W-:Y:S01]  /*1b60*/  LOP3.LUT R8, R8, 0x7f800000, RZ, 0xfc, !PT ;  /* 0x7f80000008087812 */ /* 0x000fe200078efcff */
[----:B------:R-:W-:Y:S06]  /*1b70*/  BRA `(.L_x_533) ;  /* 0x0000000000147947 */ /* 0x000fec0003800000 */
.L_x_529:
[----:B------:R-:W-:Y:S01]  /*1b80*/  LOP3.LUT R8, R13, 0x80000000, R12, 0x48, !PT ;  /* 0x800000000d087812 */ /* 0x000fe200078e480c */
[----:B------:R-:W-:Y:S06]  /*1b90*/  BRA `(.L_x_533) ;  /* 0x00000000000c7947 */ /* 0x000fec0003800000 */
.L_x_528:
[----:B------:R-:W0:Y:S01]  /*1ba0*/  MUFU.RSQ R8, -QNAN ;  /* 0xffc0000000087908 */ /* 0x000e220000001400 */
[----:B------:R-:W-:Y:S05]  /*1bb0*/  BRA `(.L_x_533) ;  /* 0x0000000000047947 */ /* 0x000fea0003800000 */
.L_x_527:
[----:B------:R-:W-:-:S07]  /*1bc0*/  FADD.FTZ R8, R8, 1000 ;  /* 0x447a000008087421 */ /* 0x000fce0000010000 */
.L_x_533:
[----:B------:R-:W-:-:S04]  /*1bd0*/  HFMA2 R11, -RZ, RZ, 0, 0 ;  /* 0x00000000ff0b7431 */ /* 0x000fc800000001ff */
[----:B0-----:R-:W-:Y:S05]  /*1be0*/  RET.REL.NODEC R10 `(_Z11fwd_txxzzxzPfS_S_S_S_S_S_S_S_S_S_fS_ffiiS_) ;  /* 0xffffffe40a047950 */ /* 0x001fea0003c3ffff */
.L_x_534:
        /* <DEDUP_REMOVED lines=9> */
.L_x_728:


//--------------------- .text._Z13fwd_sum_vx_vzPfS_S_S_S_S_ii --------------------------
	.section	.text._Z13fwd_sum_vx_vzPfS_S_S_S_S_ii,"ax",@progbits
	.align	128
        .global         _Z13fwd_sum_vx_vzPfS_S_S_S_S_ii
        .type           _Z13fwd_sum_vx_vzPfS_S_S_S_S_ii,@function
        .size           _Z13fwd_sum_vx_vzPfS_S_S_S_S_ii,(.L_x_780 - _Z13fwd_sum_vx_vzPfS_S_S_S_S_ii)
        .other          _Z13fwd_sum_vx_vzPfS_S_S_S_S_ii,@"STO_CUDA_ENTRY STV_DEFAULT"
_Z13fwd_sum_vx_vzPfS_S_S_S_S_ii:
.text._Z13fwd_sum_vx_vzPfS_S_S_S_S_ii:
        /* <DEDUP_REMOVED lines=36> */
[----:B---3--:R-:W-:-:S05]  /*0240*/  FADD R13, R2, R5 ;  /* 0x00000005020d7221 */ /* 0x008fca0000000000 */
[----:B------:R-:W-:Y:S04]  /*0250*/  STG.E desc[UR4][R6.64+0x18], R13 ;  /* 0x0000180d06007986 */ /* 0x000fe8000c101904 */
[----:B------:R-:W2:Y:S04]  /*0260*/  LDG.E R8, desc[UR4][R8.64+0x18] ;  /* 0x0000180408087981 */ /* 0x000ea8000c1e1900 */
[----:B------:R-:W2:Y:S01]  /*0270*/  LDG.E R11, desc[UR4][R10.64+0x18] ;  /* 0x000018040a0b7981 */ /* 0x000ea2000c1e1900 */
[----:B------:R-:W-:-:S04]  /*0280*/  IADD3 R2, P0, PT, R0, UR18, RZ ;  /* 0x0000001200027c10 */ /* 0x000fc8000ff1e0ff */
[----:B------:R-:W-:Y:S01]  /*0290*/  IADD3.X R3, PT, PT, R12, UR19, RZ, P0, !PT ;  /* 0x000000130c037c10 */ /* 0x000fe200087fe4ff */
[----:B--2---:R-:W-:-:S05]  /*02a0*/  FADD R5, R8, R11 ;  /* 0x0000000b08057221 */ /* 0x004fca0000000000 */
[----:B------:R-:W-:Y:S01]  /*02b0*/  STG.E desc[UR4][R2.64+0x18], R5 ;  /* 0x0000180502007986 */ /* 0x000fe2000c101904 */
[----:B------:R-:W-:Y:S05]  /*02c0*/  EXIT ;  /* 0x000000000000794d */ /* 0x000fea0003800000 */
.L_x_535:
        /* <DEDUP_REMOVED lines=11> */
.L_x_780:


//--------------------- .text._Z19fwd_vxp_vzp_vxs_vzsPfS_S_S_S_S_S_S_S_S_S_S_S_S_fS_ffiiS_ --------------------------
	.section	.text._Z19fwd_vxp_vzp_vxs_vzsPfS_S_S_S_S_S_S_S_S_S_S_S_S_fS_ffiiS_,"ax",@progbits
	.align	128
        .global         _Z19fwd_vxp_vzp_vxs_vzsPfS_S_S_S_S_S_S_S_S_S_S_S_S_fS_ffiiS_
        .type           _Z19fwd_vxp_vzp_vxs_vzsPfS_S_S_S_S_S_S_S_S_S_S_S_S_fS_ffiiS_,@function
        .size           _Z19fwd_vxp_vzp_vxs_vzsPfS_S_S_S_S_S_S_S_S_S_S_S_S_fS_ffiiS_,(.L_x_730 - _Z19fwd_vxp_vzp_vxs_vzsPfS_S_S_S_S_S_S_S_S_S_S_S_S_fS_ffiiS_)
        .other          _Z19fwd_vxp_vzp_vxs_vzsPfS_S_S_S_S_S_S_S_S_S_S_S_S_fS_ffiiS_,@"STO_CUDA_ENTRY STV_DEFAULT"
_Z19fwd_vxp_vzp_vxs_vzsPfS_S_S_S_S_S_S_S_S_S_S_S_S_fS_ffiiS_:
.text._Z19fwd_vxp_vzp_vxs_vzsPfS_S_S_S_S_S_S_S_S_S_S_S_S_fS_ffiiS_:
        /* <DEDUP_REMOVED lines=124> */
.L_x_537:
[----:B------:R-:W-:Y:S05]  /*07c0*/  BSYNC.RECONVERGENT B0 ;  /* 0x0000000000007941 */ /* 0x000fea0003800200 */
.L_x_536:
[----:B------:R-:W0:Y:S01]  /*07d0*/  LDCU.64 UR6, c[0x0][0x3d8] ;  /* 0x00007b00ff0677ac */ /* 0x000e220008000a00 */
[----:B-1----:R-:W1:Y:S01]  /*07e0*/  LDC.64 R12, c[0x0][0x3f8] ;  /* 0x0000fe00ff0c7b82 */ /* 0x002e620000000a00 */
[----:B------:R-:W2:Y:S01]  /*07f0*/  LDCU.128 UR8, c[0x0][0x3e0] ;  /* 0x00007c00ff0877ac */ /* 0x000ea20008000c00 */
[----:B0-----:R-:W-:-:S04]  /*0800*/  IADD3 R18, P0, PT, R3, UR6, RZ ;  /* 0x0000000603127c10 */ /* 0x001fc8000ff1e0ff */
[C---:B------:R-:W-:Y:S02]  /*0810*/  IADD3.X R19, PT, PT, R4.reuse, UR7, RZ, P0, !PT ;  /* 0x0000000704137c10 */ /* 0x040fe400087fe4ff */
[C---:B--2---:R-:W-:Y:S02]  /*0820*/  IADD3 R16, P1, PT, R3.reuse, UR8, RZ ;  /* 0x0000000803107c10 */ /* 0x044fe4000ff3e0ff */
        /* <DEDUP_REMOVED lines=13> */
[----:B------:R-:W-:Y:S04]  /*0900*/  LDS R22, [R11+0x43c] ;  /* 0x00043c000b167984 */ /* 0x000fe80000000800 */
[----:B------:R-:W1:Y:S04]  /*0910*/  LDS R29, [R11+0x430] ;  /* 0x000430000b1d7984 */ /* 0x000e680000000800 */
[----:B------:R-:W-:Y:S04]  /*0920*/  LDS R0, [R8+0x43c] ;  /* 0x00043c0008007984 */ /* 0x000fe80000000800 */
[----:B------:R-:W1:Y:S04]  /*0930*/  LDS R15, [R8+0x430] ;  /* 0x00043000080f7984 */ /* 0x000e680000000800 */
[----:B------:R-:W-:Y:S04]  /*0940*/  LDS R27, [R8+0x438] ;  /* 0x00043800081b7984 */ /* 0x000fe80000000800 */
[----:B------:R-:W1:Y:S04]  /*0950*/  LDS R6, [R8+0x434] ;  /* 0x0004340008067984 */ /* 0x000e680000000800 */
[----:B------:R-:W-:Y:S04]  /*0960*/  LDS R26, [R11+0x438] ;  /* 0x000438000b1a7984 */ /* 0x000fe80000000800 */
[----:B------:R-:W1:Y:S04]  /*0970*/  LDS R31, [R11+0x434] ;  /* 0x000434000b1f7984 */ /* 0x000e680000000800 */
[----:B------:R-:W1:Y:S04]  /*0980*/  LDS R34, [R8+0x4e8] ;  /* 0x0004e80008227984 */ /* 0x000e680000000800 */
[----:B------:R-:W-:Y:S04]  /*0990*/  LDS R30, [R8+0x598] ;  /* 0x00059800081e7984 */ /* 0x000fe80000000800 */
[----:B0-----:R-:W0:Y:S04]  /*09a0*/  LDS R21, [R8+0x388] ;  /* 0x0003880008157984 */ /* 0x001e280000000800 */
[----:B------:R-:W-:Y:S04]  /*09b0*/  LDS R19, [R11+0x4e8] ;  /* 0x0004e8000b137984 */ /* 0x000fe80000000800 */
[----:B-1----:R-:W-:Y:S04]  /*09c0*/  LDS R13, [R11+0x598] ;  /* 0x000598000b0d7984 */ /* 0x002fe80000000800 */
[----:B------:R-:W1:Y:S04]  /*09d0*/  LDS R24, [R11+0x388] ;  /* 0x000388000b187984 */ /* 0x000e680000000800 */
[----:B------:R-:W-:Y:S04]  /*09e0*/  LDS R17, [R9+0x440] ;  /* 0x0004400009117984 */ /* 0x000fe80000000800 */
[----:B------:R-:W1:Y:S04]  /*09f0*/  LDS R18, [R9+0x434] ;  /* 0x0004340009127984 */ /* 0x000e680000000800 */
[----:B------:R-:W-:Y:S04]  /*0a00*/  LDS R20, [R9+0x4e8] ;  /* 0x0004e80009147984 */ /* 0x000fe80000000800 */
[----:B------:R-:W-:Y:S01]  /*0a10*/  LDS R23, [R9+0x2d8] ;  /* 0x0002d80009177984 */ /* 0x000fe20000000800 */
[----:B------:R-:W-:Y:S01]  /*0a20*/  FADD R22, R22, -R29 ;  /* 0x8000001d16167221 */ /* 0x000fe20000000000 */
[----:B------:R-:W-:Y:S01]  /*0a30*/  FADD R12, R0, -R15 ;  /* 0x8000000f000c7221 */ /* 0x000fe20000000000 */
[C---:B------:R-:W-:Y:S01]  /*0a40*/  FADD R29, R27.reuse, -R6 ;  /* 0x800000061b1d7221 */ /* 0x040fe20000000000 */
[----:B------:R-:W-:Y:S04]  /*0a50*/  LDS R0, [R9+0x43c] ;  /* 0x00043c0009007984 */ /* 0x000fe80000000800 */
[----:B------:R-:W-:Y:S04]  /*0a60*/  LDS R15, [R9+0x438] ;  /* 0x00043800090f7984 */ /* 0x000fe80000000800 */
[----:B------:R-:W-:Y:S01]  /*0a70*/  LDS R6, [R9+0x388] ;  /* 0x0003880009067984 */ /* 0x000fe20000000800 */
[----:B------:R-:W-:Y:S01]  /*0a80*/  FADD R33, R26, -R31 ;  /* 0x8000001f1a217221 */ /* 0x000fe20000000000 */
[----:B------:R-:W-:Y:S01]  /*0a90*/  FADD R27, -R27, R34 ;  /* 0x000000221b1b7221 */ /* 0x000fe20000000100 */
[----:B0-----:R-:W-:-:S02]  /*0aa0*/  FADD R34, R30, -R21 ;  /* 0x800000151e227221 */ /* 0x001fc40000000000 */
        /* <DEDUP_REMOVED lines=13> */
[----:B------:R-:W-:Y:S02]  /*0b80*/  FADD R29, -R26, R19 ;  /* 0x000000131a1d7221 */ /* 0x000fe40000000100 */
[----:B------:R-:W-:Y:S04]  /*0b90*/  LDS R19, [R11+0x440] ;  /* 0x000440000b137984 */ /* 0x000fe80000000800 */
[----:B------:R-:W0:Y:S01]  /*0ba0*/  LDS R26, [R11+0x42c] ;  /* 0x00042c000b1a7984 */ /* 0x000e220000000800 */
[C---:B------:R-:W-:Y:S01]  /*0bb0*/  FMUL R17, R7.reuse, R34 ;  /* 0x0000002207117220 */ /* 0x040fe20000400000 */
[C---:B------:R-:W-:Y:S01]  /*0bc0*/  FMUL R34, R7.reuse, R36 ;  /* 0x0000002407227220 */ /* 0x040fe20000400000 */
[----:B------:R-:W-:Y:S01]  /*0bd0*/  FADD R36, R20, -R23 ;  /* 0x8000001714247221 */ /* 0x000fe20000000000 */
[----:B------:R-:W-:Y:S01]  /*0be0*/  FMUL R23, R7, R18 ;  /* 0x0000001207177220 */ /* 0x000fe20000400000 */
[----:B------:R-:W-:-:S02]  /*0bf0*/  FFMA R20, R32, R27, R17 ;  /* 0x0000001b20147223 */ /* 0x000fc40000000011 */
[----:B------:R-:W-:Y:S01]  /*0c00*/  FMUL R31, R7, R36 ;  /* 0x00000024071f7220 */ /* 0x000fe20000400000 */
[----:B------:R-:W-:Y:S01]  /*0c10*/  FFMA R34, R32, R29, R34 ;  /* 0x0000001d20227223 */ /* 0x000fe20000000022 */
[----:B------:R-:W-:Y:S04]  /*0c20*/  LDS R7, [R8+0x648] ;  /* 0x0006480008077984 */ /* 0x000fe80000000800 */
        /* <DEDUP_REMOVED lines=12> */
[----:B0-----:R-:W-:-:S03]  /*0cf0*/  FADD R19, R19, -R26 ;  /* 0x8000001a13137221 */ /* 0x001fc60000000000 */
[----:B------:R-:W-:Y:S04]  /*0d00*/  LDS R31, [R9+0x42c] ;  /* 0x00042c00091f7984 */ /* 0x000fe80000000800 */
[----:B------:R-:W0:Y:S01]  /*0d10*/  LDS R26, [R11+0x444] ;  /* 0x000444000b1a7984 */ /* 0x000e220000000800 */
[----:B--2---:R-:W-:Y:S01]  /*0d20*/  FFMA R6, R25, R21, R6 ;  /* 0x0000001519067223 */ /* 0x004fe20000000006 */
[----:B-1----:R-:W-:Y:S01]  /*0d30*/  FADD R23, R7, -R36 ;  /* 0x8000002407177221 */ /* 0x002fe20000000000 */
[C---:B------:R-:W-:Y:S01]  /*0d40*/  FFMA R7, R25.reuse, R13, R22 ;  /* 0x0000000d19077223 */ /* 0x040fe20000000016 */
[----:B------:R-:W-:Y:S02]  /*0d50*/  LDS R21, [R8+0x6f8] ;  /* 0x0006f80008157984 */ /* 0x000fe40000000800 */
[C---:B------:R-:W-:Y:S01]  /*0d60*/  FFMA R13, R25.reuse, R23, R20 ;  /* 0x00000017190d7223 */ /* 0x040fe20000000014 */
[----:B------:R-:W-:Y:S01]  /*0d70*/  FFMA R12, R25, R19, R12 ;  /* 0x00000013190c7223 */ /* 0x000fe2000000000c */
[----:B------:R-:W-:Y:S01]  /*0d80*/  LDS R22, [R9+0x648] ;  /* 0x0006480009167984 */ /* 0x000fe20000000800 */
[----:B---3--:R-:W-:-:S03]  /*0d90*/  FADD R23, R0, -R15 ;  /* 0x8000000f00177221 */ /* 0x008fc60000000000 */
[----:B------:R-:W1:Y:S04]  /*0da0*/  LDS R0, [R8+0x228] ;  /* 0x0002280008007984 */ /* 0x000e680000000800 */
[----:B------:R-:W-:Y:S01]  /*0db0*/  LDS R19, [R11+0x6f8] ;  /* 0x0006f8000b137984 */ /* 0x000fe20000000800 */
[----:B----4-:R-:W-:-:S03]  /*0dc0*/  FADD R33, R17, -R18 ;  /* 0x8000001211217221 */ /* 0x010fc60000000000 */
[----:B------:R-:W2:Y:S04]  /*0dd0*/  LDS R18, [R11+0x228] ;  /* 0x000228000b127984 */ /* 0x000ea80000000800 */
[----:B------:R-:W3:Y:S04]  /*0de0*/  LDS R17, [R9+0x178] ;  /* 0x0001780009117984 */ /* 0x000ee80000000800 */
[----:B------:R-:W-:Y:S04]  /*0df0*/  LDS R20, [R8+0x448] ;  /* 0x0004480008147984 */ /* 0x000fe80000000800 */
[----:B------:R-:W4:Y:S01]  /*0e00*/  LDS R15, [R8+0x424] ;  /* 0x00042400080f7984 */ /* 0x000f220000000800 */
[C---:B------:R-:W-:Y:S01]  /*0e10*/  FFMA R23, R25.reuse, R23, R34 ;  /* 0x0000001719177223 */ /* 0x040fe20000000022 */
[----:B------:R-:W-:Y:S01]  /*0e20*/  FFMA R25, R25, R33, R32 ;  /* 0x0000002119197223 */ /* 0x000fe20000000020 */
[----:B------:R-:W-:Y:S01]  /*0e30*/  FADD R34, R24, -R27 ;  /* 0x8000001b18227221 */ /* 0x000fe20000000000 */
[----:B0-----:R-:W-:Y:S01]  /*0e40*/  FADD R33, R26, -R29 ;  /* 0x8000001d1a217221 */ /* 0x001fe20000000000 */
[----:B------:R-:W-:Y:S01]  /*0e50*/  FADD R35, R30, -R31 ;  /* 0x8000001f1e237221 */ /* 0x000fe20000000000 */
[----:B------:R-:W-:Y:S04]  /*0e60*/  LDS R29, [R9+0x44c] ;  /* 0x00044c00091d7984 */ /* 0x000fe80000000800 */
[----:B------:R-:W0:Y:S04]  /*0e70*/  LDS R26, [R9+0x428] ;  /* 0x00042800091a7984 */ /* 0x000e280000000800 */
[----:B------:R-:W-:Y:S04]  /*0e80*/  LDS R31, [R8+0x7a8] ;  /* 0x0007a800081f7984 */ /* 0x000fe80000000800 */
[----:B------:R-:W0:Y:S04]  /*0e90*/  LDS R24, [R8+0x178] ;  /* 0x0001780008187984 */ /* 0x000e280000000800 */
[----:B------:R-:W-:Y:S04]  /*0ea0*/  LDS R30, [R11+0x448] ;  /* 0x000448000b1e7984 */ /* 0x000fe80000000800 */
[----:B------:R-:W0:Y:S01]  /*0eb0*/  LDS R27, [R11+0x424] ;  /* 0x000424000b1b7984 */ /* 0x000e220000000800 */
[----:B-1----:R-:W-:Y:S01]  /*0ec0*/  FADD R0, R21, -R0 ;  /* 0x8000000015007221 */ /* 0x002fe20000000000 */
[----:B--2---:R-:W-:Y:S01]  /*0ed0*/  FADD R32, R19, -R18 ;  /* 0x8000001213207221 */ /* 0x004fe20000000000 */
[----:B------:R-:W-:Y:S01]  /*0ee0*/  FFMA R34, R14, R34, R7 ;  /* 0x000000220e227223 */ /* 0x000fe20000000007 */
[----:B------:R-:W-:Y:S01]  /*0ef0*/  LDS R36, [R8+0xc8] ;  /* 0x0000c80008247984 */ /* 0x000fe20000000800 */
[----:B---3--:R-:W-:Y:S01]  /*0f00*/  FADD R22, R22, -R17 ;  /* 0x8000001116167221 */ /* 0x008fe20000000000 */
[----:B------:R-:W-:Y:S01]  /*0f10*/  FFMA R18, R14, R0, R13 ;  /* 0x000000000e127223 */ /* 0x000fe2000000000d */
[----:B------:R-:W-:-:S02]  /*0f20*/  HFMA2 R0, -RZ, RZ, 4.4765625, 0 ;  /* 0x447a0000ff007431 */ /* 0x000fc400000001ff */
[C---:B------:R-:W-:Y:S01]  /*0f30*/  FFMA R12, R14.reuse, R33, R12 ;  /* 0x000000210e0c7223 */ /* 0x040fe2000000000c */
[----:B------:R-:W-:Y:S01]  /*0f40*/  FFMA R6, R14, R35, R6 ;  /* 0x000000230e067223 */ /* 0x000fe20000000006 */
[----:B------:R-:W-:Y:S01]  /*0f50*/  LDS R13, [R11+0x7a8] ;  /* 0x0007a8000b0d7984 */ /* 0x000fe20000000800 */
[----:B----4-:R-:W-:Y:S01]  /*0f60*/  FADD R7, R20, -R15 ;  /* 0x8000000f14077221 */ /* 0x010fe20000000000 */
[C---:B------:R-:W-:Y:S01]  /*0f70*/  FFMA R20, R14.reuse, R32, R23 ;  /* 0x000000200e147223 */ /* 0x040fe20000000017 */
[----:B------:R-:W-:Y:S01]  /*0f80*/  FFMA R32, R14, R22, R25 ;  /* 0x000000160e207223 */ /* 0x000fe20000000019 */
[----:B------:R-:W-:Y:S01]  /*0f90*/  LDS R19, [R9+0x6f8] ;  /* 0x0006f80009137984 */ /* 0x000fe20000000800 */
[----:B------:R-:W-:-:S03]  /*0fa0*/  FFMA R7, R5, R7, R34 ;  /* 0x0000000705077223 */ /* 0x000fc60000000022 */
[----:B------:R-:W1:Y:S01]  /*0fb0*/  LDS R22, [R11+0x178] ;  /* 0x000178000b167984 */ /* 0x000e620000000800 */
[----:B------:R-:W-:-:S03]  /*0fc0*/  IMAD.MOV.U32 R33, RZ, RZ, 0x3a83126f ;  /* 0x3a83126fff217424 */ /* 0x000fc600078e00ff */
[----:B------:R-:W2:Y:S04]  /*0fd0*/  LDS R14, [R9+0xc8] ;  /* 0x0000c800090e7984 */ /* 0x000ea80000000800 */
[----:B------:R-:W-:Y:S04]  /*0fe0*/  LDS R34, [R8+0x44c] ;  /* 0x00044c0008227984 */ /* 0x000fe80000000800 */
[----:B------:R-:W3:Y:S04]  /*0ff0*/  LDS R15, [R8+0x420] ;  /* 0x00042000080f7984 */ /* 0x000ee80000000800 */
[----:B------:R-:W-:Y:S04]  /*1000*/  LDS R23, [R11+0x44c] ;  /* 0x00044c000b177984 */ /* 0x000fe80000000800 */
[----:B------:R-:W4:Y:S01]  /*1010*/  LDS R21, [R11+0x420] ;  /* 0x000420000b157984 */ /* 0x000f220000000800 */
[----:B0-----:R-:W-:Y:S01]  /*1020*/  FADD R29, R29, -R26 ;  /* 0x8000001a1d1d7221 */ /* 0x001fe20000000000 */
[----:B------:R-:W-:Y:S01]  /*1030*/  FADD R37, R31, -R24 ;  /* 0x800000181f257221 */ /* 0x000fe20000000000 */
[----:B------:R-:W-:Y:S01]  /*1040*/  FFMA R0, R33, -R0, 1 ;  /* 0x3f80000021007423 */ /* 0x000fe20000000800 */
[----:B------:R-:W0:Y:S01]  /*1050*/  LDS R17, [R8+0x858] ;  /* 0x0008580008117984 */ /* 0x000e220000000800 */
[----:B------:R-:W-:-:S03]  /*1060*/  FADD R27, R30, -R27 ;  /* 0x8000001b1e1b7221 */ /* 0x000fc60000000000 */
[----:B------:R-:W-:Y:S01]  /*1070*/  LDS R24, [R11+0x858] ;  /* 0x000858000b187984 */ /* 0x000fe20000000800 */
[----:B------:R-:W-:Y:S02]  /*1080*/  FFMA R0, R0, R33, 0.0010000000474974513054 ;  /* 0x3a83126f00007423 */ /* 0x000fe40000000021 */
[----:B------:R-:W3:Y:S01]  /*1090*/  LDC R33, c[0x0][0x3f0] ;  /* 0x0000fc00ff217b82 */ /* 0x000ee20000000800 */
[----:B------:R3:W0:Y:S04]  /*10a0*/  LDS R25, [R11+0xc8] ;  /* 0x0000c8000b197984 */ /* 0x0006280000000800 */
[----:B------:R-:W-:Y:S04]  /*10b0*/  LDS R26, [R9+0x450] ;  /* 0x00045000091a7984 */ /* 0x000fe80000000800 */
[----:B------:R-:W0:Y:S04]  /*10c0*/  LDS R31, [R9+0x424] ;  /* 0x00042400091f7984 */ /* 0x000e280000000800 */
[----:B------:R-:W-:Y:S04]  /*10d0*/  LDS R30, [R9+0x7a8] ;  /* 0x0007a800091e7984 */ /* 0x000fe80000000800 */
[----:B------:R0:W0:Y:S01]  /*10e0*/  LDS R35, [R9+0x18] ;  /* 0x0000180009237984 */ /* 0x0000220000000800 */
[----:B-1----:R-:W-:Y:S01]  /*10f0*/  FADD R13, R13, -R22 ;  /* 0x800000160d0d7221 */ /* 0x002fe20000000000 */
[----:B--2---:R-:W-:Y:S01]  /*1100*/  FADD R14, R19, -R14 ;  /* 0x8000000e130e7221 */ /* 0x004fe20000000000 */
[----:B---3--:R-:W1:Y:S01]  /*1110*/  FCHK P0, R33, 1000 ;  /* 0x447a000021007902 */ /* 0x008e620000000000 */
[----:B------:R-:W-:Y:S01]  /*1120*/  FADD R15, R34, -R15 ;  /* 0x8000000f220f7221 */ /* 0x000fe20000000000 */
[C---:B------:R-:W-:Y:S01]  /*1130*/  FFMA R27, R5.reuse, R27, R12 ;  /* 0x0000001b051b7223 */ /* 0x040fe2000000000c */
[----:B------:R-:W-:Y:S01]  /*1140*/  FFMA R11, R5, R13, R20 ;  /* 0x0000000d050b7223 */ /* 0x000fe20000000014 */
[----:B------:R-:W-:Y:S01]  /*1150*/  FFMA R12, R0, R33, RZ ;  /* 0x00000021000c7223 */ /* 0x000fe200000000ff */
[----:B----4-:R-:W-:Y:S01]  /*1160*/  FADD R8, R23, -R21 ;  /* 0x8000001517087221 */ /* 0x010fe20000000000 */
[C---:B------:R-:W-:Y:S01]  /*1170*/  FFMA R29, R5.reuse, R29, R6 ;  /* 0x0000001d051d7223 */ /* 0x040fe20000000006 */
[C---:B------:R-:W-:Y:S01]  /*1180*/  FFMA R37, R5.reuse, R37, R18 ;  /* 0x0000002505257223 */ /* 0x040fe20000000012 */
[----:B------:R-:W-:Y:S01]  /*1190*/  FFMA R13, R5, R14, R32 ;  /* 0x0000000e050d7223 */ /* 0x000fe20000000020 */
[C---:B------:R-:W-:Y:S01]  /*11a0*/  FFMA R5, R28.reuse, R15, R7 ;  /* 0x0000000f1c057223 */ /* 0x040fe20000000007 */
[----:B------:R-:W-:Y:S01]  /*11b0*/  FFMA R7, R28, R8, R27 ;  /* 0x000000081c077223 */ /* 0x000fe2000000001b */
[----:B0-----:R-:W-:Y:S01]  /*11c0*/  FADD R6, R17, -R36 ;  /* 0x8000002411067221 */ /* 0x001fe20000000000 */
[----:B------:R-:W-:Y:S01]  /*11d0*/  FFMA R15, R12, -1000, R33 ;  /* 0xc47a00000c0f7823 */ /* 0x000fe20000000021 */
[----:B------:R-:W-:-:S02]  /*11e0*/  FADD R8, R24, -R25 ;  /* 0x8000001918087221 */ /* 0x000fc40000000000 */
[----:B------:R-:W-:Y:S01]  /*11f0*/  FFMA R6, R28, R6, R37 ;  /* 0x000000061c067223 */ /* 0x000fe20000000025 */
[----:B------:R-:W-:Y:S01]  /*1200*/  FFMA R15, R0, R15, R12 ;  /* 0x0000000f000f7223 */ /* 0x000fe2000000000c */
[----:B------:R-:W-:Y:S01]  /*1210*/  FMUL R0, R2, R2 ;  /* 0x0000000202007220 */ /* 0x000fe20000400000 */
[----:B------:R-:W-:Y:S01]  /*1220*/  FFMA R8, R28, R8, R11 ;  /* 0x000000081c087223 */ /* 0x000fe2000000000b */
[----:B------:R-:W-:-:S04]  /*1230*/  FADD R26, R26, -R31 ;  /* 0x8000001f1a1a7221 */ /* 0x000fc80000000000 */
[----:B------:R-:W-:Y:S01]  /*1240*/  FFMA R9, R28, R26, R29 ;  /* 0x0000001a1c097223 */ /* 0x000fe2000000001d */
[----:B------:R-:W-:-:S04]  /*1250*/  FADD R30, R30, -R35 ;  /* 0x800000231e1e7221 */ /* 0x000fc80000000000 */
[----:B------:R-:W-:Y:S01]  /*1260*/  FFMA R28, R28, R30, R13 ;  /* 0x0000001e1c1c7223 */ /* 0x000fe2000000000d */
[----:B-1----:R-:W-:Y:S06]  /*1270*/  @!P0 BRA `(.L_x_538) ;  /* 0x0000000000188947 */ /* 0x002fec0003800000 */
[----:B------:R-:W0:Y:S01]  /*1280*/  LDCU UR6, c[0x0][0x3f0] ;  /* 0x00007e00ff0677ac */ /* 0x000e220008000800 */
[----:B------:R-:W-:Y:S02]  /*1290*/  MOV R31, 0x447a0000 ;  /* 0x447a0000001f7802 */ /* 0x000fe40000000f00 */
[----:B------:R-:W-:Y:S02]  /*12a0*/  MOV R18, 0x12d0 ;  /* 0x000012d000127802 */ /* 0x000fe40000000f00 */
[----:B0-----:R-:W-:-:S07]  /*12b0*/  MOV R2, UR6 ;  /* 0x0000000600027c02 */ /* 0x001fce0008000f00 */
[----:B-----5:R-:W-:Y:S05]  /*12c0*/  CALL.REL.NOINC `($__internal_52_$__cuda_sm3x_div_rn_noftz_f32_slowpath) ;  /* 0x0000000c00e07944 */ /* 0x020fea0003c00000 */
[----:B------:R-:W-:-:S07]  /*12d0*/  IMAD.MOV.U32 R15, RZ, RZ, R2 ;  /* 0x000000ffff0f7224 */ /* 0x000fce00078e0002 */
.L_x_538:
        /* <DEDUP_REMOVED lines=18> */
[----:B------:R-:W-:Y:S05]  /*1400*/  CALL.REL.NOINC `($__internal_51_$__cuda_sm20_dblrcp_rn_slowpath_v3) ;  /* 0x0000000800f07944 */ /* 0x000fea0003c00000 */
[----:B------:R-:W-:Y:S02]  /*1410*/  MOV R10, R26 ;  /* 0x0000001a000a7202 */ /* 0x000fe40000000f00 */
[----:B------:R-:W-:-:S07]  /*1420*/  MOV R11, R27 ;  /* 0x0000001b000b7202 */ /* 0x000fce0000000f00 */
.L_x_540:
[----:B------:R-:W-:Y:S05]  /*1430*/  BSYNC.RECONVERGENT B0 ;  /* 0x0000000000007941 */ /* 0x000fea0003800200 */
.L_x_539:
        /* <DEDUP_REMOVED lines=10> */
[----:B------:R-:W-:Y:S01]  /*14e0*/  BSSY.RECONVERGENT B0, `(.L_x_541) ;  /* 0x0000012000007945 */ /* 0x000fe20003800200 */
[----:B------:R-:W-:-:S04]  /*14f0*/  FMUL R29, R16, R16 ;  /* 0x00000010101d7220 */ /* 0x000fc80000400000 */
[----:B------:R-:W-:Y:S01]  /*1500*/  DFMA R14, R14, -0.5, R30 ;  /* 0xbfe000000e0e782b */ /* 0x000fe2000000001e */
[----:B--2---:R-:W0:Y:S08]  /*1510*/  F2F.F64.F32 R18, R18 ;  /* 0x0000001200127310 */ /* 0x004e300000201800 */
[----:B0-----:R-:W0:Y:S01]  /*1520*/  MUFU.RCP64H R23, R19 ;  /* 0x0000001300177308 */ /* 0x001e220000001800 */
[----:B------:R-:W-:-:S04]  /*1530*/  IADD3 R22, PT, PT, R19, 0x300402, RZ ;  /* 0x0030040213167810 */ /* 0x000fc80007ffe0ff */
[----:B------:R-:W-:-:S03]  /*1540*/  FSETP.GEU.AND P0, PT, |R22|, 5.8789094863358348022e-39, PT ;  /* 0x004004021600780b */ /* 0x000fc60003f0e200 */
[----:B---3--:R-:W1:Y:S01]  /*1550*/  F2F.F64.F32 R24, R24 ;  /* 0x0000001800187310 */ /* 0x008e620000201800 */
[----:B0-----:R-:W-:-:S08]  /*1560*/  DFMA R20, -R18, R22, 1 ;  /* 0x3ff000001214742b */ /* 0x001fd00000000116 */
[----:B------:R-:W-:-:S08]  /*1570*/  DFMA R26, R20, R20, R20 ;  /* 0x00000014141a722b */ /* 0x000fd00000000014 */
[----:B------:R-:W-:-:S08]  /*1580*/  DFMA R26, R22, R26, R22 ;  /* 0x0000001a161a722b */ /* 0x000fd00000000016 */
[----:B------:R-:W-:-:S08]  /*1590*/  DFMA R20, -R18, R26, 1 ;  /* 0x3ff000001214742b */ /* 0x000fd0000000011a */
[----:B------:R-:W-:Y:S01]  /*15a0*/  DFMA R26, R26, R20, R26 ;  /* 0x000000141a1a722b */ /* 0x000fe2000000001a */
[----:B-1----:R-:W-:Y:S10]  /*15b0*/  @P0 BRA `(.L_x_542) ;  /* 0x0000000000100947 */ /* 0x002ff40003800000 */
[----:B------:R-:W-:Y:S02]  /*15c0*/  LOP3.LUT R22, R19, 0x7fffffff, RZ, 0xc0, !PT ;  /* 0x7fffffff13167812 */ /* 0x000fe400078ec0ff */
[----:B------:R-:W-:Y:S02]  /*15d0*/  MOV R2, 0x1600 ;  /* 0x0000160000027802 */ /* 0x000fe40000000f00 */
[----:B------:R-:W-:-:S07]  /*15e0*/  IADD3 R22, PT, PT, R22, -0x100000, RZ ;  /* 0xfff0000016167810 */ /* 0x000fce0007ffe0ff */
[----:B------:R-:W-:Y:S05]  /*15f0*/  CALL.REL.NOINC `($__internal_51_$__cuda_sm20_dblrcp_rn_slowpath_v3) ;  /* 0x0000000800747944 */ /* 0x000fea0003c00000 */
.L_x_542:
[----:B------:R-:W-:Y:S05]  /*1600*/  BSYNC.RECONVERGENT B0 ;  /* 0x0000000000007941 */ /* 0x000fea0003800200 */
.L_x_541:
        /* <DEDUP_REMOVED lines=14> */
[----:B------:R-:W-:Y:S05]  /*16f0*/  CALL.REL.NOINC `($__internal_52_$__cuda_sm3x_div_rn_noftz_f32_slowpath) ;  /* 0x0000000800d47944 */ /* 0x000fea0003c00000 */
[----:B------:R-:W-:-:S07]  /*1700*/  IMAD.MOV.U32 R30, RZ, RZ, R2 ;  /* 0x000000ffff1e7224 */ /* 0x000fce00078e0002 */
.L_x_544:
[----:B------:R-:W-:Y:S05]  /*1710*/  BSYNC.RECONVERGENT B0 ;  /* 0x0000000000007941 */ /* 0x000fea0003800200 */
.L_x_543:
[----:B------:R-:W0:Y:S01]  /*1720*/  LDCU UR6, c[0x0][0x400] ;  /* 0x00008000ff0677ac */ /* 0x000e220008000800 */
[----:B------:R-:W1:Y:S02]  /*1730*/  F2F.F64.F32 R16, R30 ;  /* 0x0000001e00107310 */ /* 0x000e640000201800 */
[----:B-1----:R-:W-:Y:S01]  /*1740*/  DMUL R26, R16, R26 ;  /* 0x0000001a101a7228 */ /* 0x002fe20000000000 */
[----:B0-----:R-:W-:-:S04]  /*1750*/  FMUL R2, R7, UR6 ;  /* 0x0000000607027c20 */ /* 0x001fc80008400000 */
[----:B------:R-:W-:Y:S01]  /*1760*/  FFMA R2, R5, UR6, R2 ;  /* 0x0000000605027c23 */ /* 0x000fe20008000002 */
[----:B------:R-:W0:Y:S03]  /*1770*/  LDCU.64 UR6, c[0x0][0x380] ;  /* 0x00007000ff0677ac */ /* 0x000e260008000a00 */
[----:B------:R-:W1:Y:S02]  /*1780*/  F2F.F64.F32 R18, R2 ;  /* 0x0000000200127310 */ /* 0x000e640000201800 */
[----:B-1----:R-:W-:-:S08]  /*1790*/  DMUL R18, R26, R18 ;  /* 0x000000121a127228 */ /* 0x002fd00000000000 */
[----:B------:R-:W-:Y:S01]  /*17a0*/  DFMA R18, R14, R24, R18 ;  /* 0x000000180e12722b */ /* 0x000fe20000000012 */
        /* <DEDUP_REMOVED lines=12> */
[----:B-1----:R1:W2:Y:S01]  /*1870*/  F2F.F64.F32 R24, R32 ;  /* 0x0000002000187310 */ /* 0x0022a20000201800 */
[----:B0-----:R-:W-:-:S07]  /*1880*/  IADD3 R26, PT, PT, R19, 0x300402, RZ ;  /* 0x00300402131a7810 */ /* 0x001fce0007ffe0ff */
[----:B------:R-:W0:Y:S01]  /*1890*/  MUFU.RCP64H R27, R19 ;  /* 0x00000013001b7308 */ /* 0x000e220000001800 */
[----:B------:R-:W-:Y:S01]  /*18a0*/  FSETP.GEU.AND P0, PT, |R26|, 5.8789094863358348022e-39, PT ;  /* 0x004004021a00780b */ /* 0x000fe20003f0e200 */
[----:B0-----:R-:W-:-:S08]  /*18b0*/  DFMA R22, -R18, R26, 1 ;  /* 0x3ff000001216742b */ /* 0x001fd0000000011a */
[----:B------:R-:W-:-:S08]  /*18c0*/  DFMA R22, R22, R22, R22 ;  /* 0x000000161616722b */ /* 0x000fd00000000016 */
[----:B------:R-:W-:-:S08]  /*18d0*/  DFMA R22, R26, R22, R26 ;  /* 0x000000161a16722b */ /* 0x000fd0000000001a */
[----:B------:R-:W-:-:S08]  /*18e0*/  DFMA R20, -R18, R22, 1 ;  /* 0x3ff000001214742b */ /* 0x000fd00000000116 */
[----:B------:R-:W-:Y:S01]  /*18f0*/  DFMA R26, R22, R20, R22 ;  /* 0x00000014161a722b */ /* 0x000fe20000000016 */
[----:B-12---:R-:W-:Y:S10]  /*1900*/  @P0 BRA `(.L_x_546) ;  /* 0x0000000000100947 */ /* 0x006ff40003800000 */
[----:B------:R-:W-:Y:S02]  /*1910*/  LOP3.LUT R22, R19, 0x7fffffff, RZ, 0xc0, !PT ;  /* 0x7fffffff13167812 */ /* 0x000fe400078ec0ff */
[----:B------:R-:W-:Y:S02]  /*1920*/  MOV R2, 0x1950 ;  /* 0x0000195000027802 */ /* 0x000fe40000000f00 */
[----:B------:R-:W-:-:S07]  /*1930*/  IADD3 R22, PT, PT, R22, -0x100000, RZ ;  /* 0xfff0000016167810 */ /* 0x000fce0007ffe0ff */
[----:B------:R-:W-:Y:S05]  /*1940*/  CALL.REL.NOINC `($__internal_51_$__cuda_sm20_dblrcp_rn_slowpath_v3) ;  /* 0x0000000400a07944 */ /* 0x000fea0003c00000 */
.L_x_546:
[----:B------:R-:W-:Y:S05]  /*1950*/  BSYNC.RECONVERGENT B0 ;  /* 0x0000000000007941 */ /* 0x000fea0003800200 */
.L_x_545:
[----:B------:R-:W0:Y:S01]  /*1960*/  LDCU UR6, c[0x0][0x404] ;  /* 0x00008080ff0677ac */ /* 0x000e220008000800 */
[----:B------:R-:W-:Y:S01]  /*1970*/  DMUL R26, R16, R26 ;  /* 0x0000001a101a7228 */ /* 0x000fe20000000000 */
        /* <DEDUP_REMOVED lines=23> */
[----:B---3--:R0:W2:Y:S06]  /*1af0*/  F2F.F64.F32 R16, R32 ;  /* 0x0000002000107310 */ /* 0x0080ac0000201800 */
[----:B------:R-:W-:-:S08]  /*1b00*/  DFMA R20, R22, R20, R22 ;  /* 0x000000141614722b */ /* 0x000fd00000000016 */
[----:B-1----:R-:W-:-:S08]  /*1b10*/  DFMA R26, -R18, R20, 1 ;  /* 0x3ff00000121a742b */ /* 0x002fd00000000114 */
[----:B------:R-:W-:Y:S01]  /*1b20*/  DFMA R26, R20, R26, R20 ;  /* 0x0000001a141a722b */ /* 0x000fe20000000014 */
[----:B0-2---:R-:W-:Y:S10]  /*1b30*/  @P0 BRA `(.L_x_548) ;  /* 0x0000000000100947 */ /* 0x005ff40003800000 */
[----:B------:R-:W-:Y:S02]  /*1b40*/  LOP3.LUT R22, R19, 0x7fffffff, RZ, 0xc0, !PT ;  /* 0x7fffffff13167812 */ /* 0x000fe400078ec0ff */
[----:B------:R-:W-:-:S03]  /*1b50*/  MOV R2, 0x1b80 ;  /* 0x00001b8000027802 */ /* 0x000fc60000000f00 */
[----:B------:R-:W-:-:S07]  /*1b60*/  VIADD R22, R22, 0xfff00000 ;  /* 0xfff0000016167836 */ /* 0x000fce0000000000 */
[----:B------:R-:W-:Y:S05]  /*1b70*/  CALL.REL.NOINC `($__internal_51_$__cuda_sm20_dblrcp_rn_slowpath_v3) ;  /* 0x0000000400147944 */ /* 0x000fea0003c00000 */
.L_x_548:
[----:B------:R-:W-:Y:S05]  /*1b80*/  BSYNC.RECONVERGENT B0 ;  /* 0x0000000000007941 */ /* 0x000fea0003800200 */
.L_x_547:
        /* <DEDUP_REMOVED lines=15> */
[----:B------:R-:W-:Y:S05]  /*1c80*/  CALL.REL.NOINC `($__internal_52_$__cuda_sm3x_div_rn_noftz_f32_slowpath) ;  /* 0x0000000400707944 */ /* 0x000fea0003c00000 */
[----:B------:R-:W-:-:S07]  /*1c90*/  MOV R0, R2 ;  /* 0x0000000200007202 */ /* 0x000fce0000000f00 */
.L_x_550:
[----:B------:R-:W-:Y:S05]  /*1ca0*/  BSYNC.RECONVERGENT B0 ;  /* 0x0000000000007941 */ /* 0x000fea0003800200 */
.L_x_549:
[----:B------:R-:W0:Y:S01]  /*1cb0*/  LDCU UR6, c[0x0][0x400] ;  /* 0x00008000ff0677ac */ /* 0x000e220008000800 */
[----:B------:R-:W-:-:S04]  /*1cc0*/  FMUL R5, R5, R0 ;  /* 0x0000000005057220 */ /* 0x000fc80000400000 */
[----:B0-----:R-:W-:Y:S01]  /*1cd0*/  FFMA R5, R5, UR6, R28 ;  /* 0x0000000605057c23 */ /* 0x001fe2000800001c */
[----:B------:R-:W0:Y:S03]  /*1ce0*/  LDCU.64 UR6, c[0x0][0x3a0] ;  /* 0x00007400ff0677ac */ /* 0x000e260008000a00 */
[----:B------:R-:W1:Y:S02]  /*1cf0*/  F2F.F64.F32 R18, R5 ;  /* 0x0000000500127310 */ /* 0x000e640000201800 */
[----:B-1----:R-:W-:Y:S01]  /*1d00*/  DMUL R18, R18, R26 ;  /* 0x0000001a12127228 */ /* 0x002fe20000000000 */
[----:B0-----:R-:W-:-:S04]  /*1d10*/  IADD3 R22, P0, PT, R3, UR6, RZ ;  /* 0x0000000603167c10 */ /* 0x001fc8000ff1e0ff */
[----:B------:R-:W-:Y:S01]  /*1d20*/  IADD3.X R23, PT, PT, R4, UR7, RZ, P0, !PT ;  /* 0x0000000704177c10 */ /* 0x000fe200087fe4ff */
[----:B------:R-:W0:Y:S02]  /*1d30*/  LDCU.64 UR6, c[0x0][0x3b8] ;  /* 0x00007700ff0677ac */ /* 0x000e240008000a00 */
[----:B------:R-:W-:-:S08]  /*1d40*/  DFMA R16, R14, R16, R18 ;  /* 0x000000100e10722b */ /* 0x000fd00000000012 */
        /* <DEDUP_REMOVED lines=19> */
[----:B------:R-:W-:Y:S02]  /*1e80*/  LOP3.LUT R22, R19, 0x7fffffff, RZ, 0xc0, !PT ;  /* 0x7fffffff13167812 */ /* 0x000fe400078ec0ff */
[----:B------:R-:W-:Y:S02]  /*1e90*/  MOV R2, 0x1ec0 ;  /* 0x00001ec000027802 */ /* 0x000fe40000000f00 */
[----:B------:R-:W-:-:S07]  /*1ea0*/  IADD3 R22, PT, PT, R22, -0x100000, RZ ;  /* 0xfff0000016167810 */ /* 0x000fce0007ffe0ff */
[----:B------:R-:W-:Y:S05]  /*1eb0*/  CALL.REL.NOINC `($__internal_51_$__cuda_sm20_dblrcp_rn_slowpath_v3) ;  /* 0x0000000000447944 */ /* 0x000fea0003c00000 */
.L_x_552:
[----:B------:R-:W-:Y:S05]  /*1ec0*/  BSYNC.RECONVERGENT B0 ;  /* 0x0000000000007941 */ /* 0x000fea0003800200 */
.L_x_551:
        /* <DEDUP_REMOVED lines=8> */
[----:B-1----:R-:W-:Y:S01]  /*1f50*/  DMUL R6, R6, R26 ;  /* 0x0000001a06067228 */ /* 0x002fe20000000000 */
[----:B0-----:R-:W-:-:S04]  /*1f60*/  IADD3 R2, P0, PT, R3, UR6, RZ ;  /* 0x0000000603027c10 */ /* 0x001fc8000ff1e0ff */
[----:B------:R-:W-:-:S03]  /*1f70*/  IADD3.X R3, PT, PT, R4, UR7, RZ, P0, !PT ;  /* 0x0000000704037c10 */ /* 0x000fc600087fe4ff */
[----:B------:R-:W-:-:S08]  /*1f80*/  DFMA R6, R14, R12, R6 ;  /* 0x0000000c0e06722b */ /* 0x000fd00000000006 */
[----:B------:R-:W-:-:S10]  /*1f90*/  DMUL R6, R6, R10 ;  /* 0x0000000a06067228 */ /* 0x000fd40000000000 */
[----:B------:R-:W0:Y:S02]  /*1fa0*/  F2F.F32.F64 R7, R6 ;  /* 0x0000000600077310 */ /* 0x000e240000301000 */
[----:B0-----:R-:W-:Y:S01]  /*1fb0*/  STG.E desc[UR4][R2.64+0x18], R7 ;  /* 0x0000180702007986 */ /* 0x001fe2000c101904 */
[----:B------:R-:W-:Y:S05]  /*1fc0*/  EXIT ;  /* 0x000000000000794d */ /* 0x000fea0003800000 */
        .weak           $__internal_51_$__cuda_sm20_dblrcp_rn_slowpath_v3
        .type           $__internal_51_$__cuda_sm20_dblrcp_rn_slowpath_v3,@function
        .size           $__internal_51_$__cuda_sm20_dblrcp_rn_slowpath_v3,($__internal_52_$__cuda_sm3x_div_rn_noftz_f32_slowpath - $__internal_51_$__cuda_sm20_dblrcp_rn_slowpath_v3)
$__internal_51_$__cuda_sm20_dblrcp_rn_slowpath_v3:
        /* <DEDUP_REMOVED lines=24> */
.L_x_556:
        /* <DEDUP_REMOVED lines=10> */
.L_x_554:
[----:B------:R-:W-:Y:S01]  /*21f0*/  LOP3.LUT R27, R19, 0x80000, RZ, 0xfc, !PT ;  /* 0x00080000131b7812 */ /* 0x000fe200078efcff */
[----:B------:R-:W-:-:S07]  /*2200*/  IMAD.MOV.U32 R26, RZ, RZ, R18 ;  /* 0x000000ffff1a7224 */ /* 0x000fce00078e0012 */
.L_x_555:
[----:B------:R-:W-:Y:S05]  /*2210*/  BSYNC.RECONVERGENT B1 ;  /* 0x0000000000017941 */ /* 0x000fea0003800200 */
.L_x_553:
[----:B------:R-:W-:Y:S01]  /*2220*/  HFMA2 R19, -RZ, RZ, 0, 0 ;  /* 0x00000000ff137431 */ /* 0x000fe200000001ff */
[----:B------:R-:W-:-:S04]  /*2230*/  MOV R18, R2 ;  /* 0x0000000200127202 */ /* 0x000fc80000000f00 */
[----:B------:R-:W-:Y:S05]  /*2240*/  RET.REL.NODEC R18 `(_Z19fwd_vxp_vzp_vxs_vzsPfS_S_S_S_S_S_S_S_S_S_S_S_S_fS_ffiiS_) ;  /* 0xffffffdc126c7950 */ /* 0x000fea0003c3ffff */
        .weak           $__internal_52_$__cuda_sm3x_div_rn_noftz_f32_slowpath
        .type           $__internal_52_$__cuda_sm3x_div_rn_noftz_f32_slowpath,@function
        .size           $__internal_52_$__cuda_sm3x_div_rn_noftz_f32_slowpath,(.L_x_730 - $__internal_52_$__cuda_sm3x_div_rn_noftz_f32_slowpath)
$__internal_52_$__cuda_sm3x_div_rn_noftz_f32_slowpath:
        /* <DEDUP_REMOVED lines=35> */
.L_x_558:
        /* <DEDUP_REMOVED lines=51> */
.L_x_565:
[----:B------:R-:W-:-:S04]  /*27b0*/  LOP3.LUT R2, R2, 0x80000000, RZ, 0xc0, !PT ;  /* 0x8000000002027812 */ /* 0x000fc800078ec0ff */
[----:B------:R-:W-:Y:S01]  /*27c0*/  LOP3.LUT R2, R2, 0x7f800000, RZ, 0xfc, !PT ;  /* 0x7f80000002027812 */ /* 0x000fe200078efcff */
[----:B------:R-:W-:Y:S06]  /*27d0*/  BRA `(.L_x_566) ;  /* 0x0000000000047947 */ /* 0x000fec0003800000 */
.L_x_564:
[----:B------:R-:W-:-:S07]  /*27e0*/  LEA R2, R21, R2, 0x17 ;  /* 0x0000000215027211 */ /* 0x000fce00078eb8ff */
.L_x_566:
[----:B------:R-:W-:Y:S05]  /*27f0*/  BSYNC.RECONVERGENT B2 ;  /* 0x0000000000027941 */ /* 0x000fea0003800200 */
.L_x_563:
[----:B------:R-:W-:Y:S05]  /*2800*/  BRA `(.L_x_567) ;  /* 0x0000000000207947 */ /* 0x000fea0003800000 */
.L_x_562:
[----:B------:R-:W-:-:S04]  /*2810*/  LOP3.LUT R2, R33, 0x80000000, R2, 0x48, !PT ;  /* 0x8000000021027812 */ /* 0x000fc800078e4802 */
[----:B------:R-:W-:Y:S01]  /*2820*/  LOP3.LUT R2, R2, 0x7f800000, RZ, 0xfc, !PT ;  /* 0x7f80000002027812 */ /* 0x000fe200078efcff */
[----:B------:R-:W-:Y:S06]  /*2830*/  BRA `(.L_x_567) ;  /* 0x0000000000147947 */ /* 0x000fec0003800000 */
.L_x_561:
[----:B------:R-:W-:Y:S01]  /*2840*/  LOP3.LUT R2, R33, 0x80000000, R2, 0x48, !PT ;  /* 0x8000000021027812 */ /* 0x000fe200078e4802 */
[----:B------:R-:W-:Y:S06]  /*2850*/  BRA `(.L_x_567) ;  /* 0x00000000000c7947 */ /* 0x000fec0003800000 */
.L_x_560:
[----:B------:R-:W0:Y:S01]  /*2860*/  MUFU.RSQ R2, -QNAN ;  /* 0xffc0000000027908 */ /* 0x000e220000001400 */
[----:B------:R-:W-:Y:S05]  /*2870*/  BRA `(.L_x_567) ;  /* 0x0000000000047947 */ /* 0x000fea0003800000 */
.L_x_559:
[----:B------:R-:W-:-:S07]  /*2880*/  FADD.FTZ R2, R2, R31 ;  /* 0x0000001f02027221 */ /* 0x000fce0000010000 */
.L_x_567:
[----:B------:R-:W-:Y:S05]  /*2890*/  BSYNC.RECONVERGENT B1 ;  /* 0x0000000000017941 */ /* 0x000fea0003800200 */
.L_x_557:
[----:B------:R-:W-:-:S04]  /*28a0*/  HFMA2 R19, -RZ, RZ, 0, 0 ;  /* 0x00000000ff137431 */ /* 0x000fc800000001ff */
[----:B0-----:R-:W-:Y:S05]  /*28b0*/  RET.REL.NODEC R18 `(_Z19fwd_vxp_vzp_vxs_vzsPfS_S_S_S_S_S_S_S_S_S_S_S_S_fS_ffiiS_) ;  /* 0xffffffd412d07950 */ /* 0x001fea0003c3ffff */
.L_x_568:
        /* <DEDUP_REMOVED lines=12> */
.L_x_730:


//--------------------- .text._Z11replace_2wfPfS_ii --------------------------
	.section	.text._Z11replace_2wfPfS_ii,"ax",@progbits
	.align	128
        .global         _Z11replace_2wfPfS_ii
        .type           _Z11replace_2wfPfS_ii,@function
        .size           _Z11replace_2wfPfS_ii,(.L_x_782 - _Z11replace_2wfPfS_ii)
        .other          _Z11replace_2wfPfS_ii,@"STO_CUDA_ENTRY STV_DEFAULT"
_Z11replace_2wfPfS_ii:
.text._Z11replace_2wfPfS_ii:
        /* <DEDUP_REMOVED lines=15> */
[----:B------:R-:W0:Y:S04]  /*00f0*/  LDCU.128 UR8, c[0x0][0x380] ;  /* 0x00007000ff0877ac */ /* 0x000e280008000c00 */
[----:B------:R-:W-:-:S05]  /*0100*/  IMAD R3, R0, UR4, RZ ;  /* 0x0000000400037c24 */ /* 0x000fca000f8e02ff */
[----:B------:R-:W-:Y:S01]  /*0110*/  IADD3 R0, P0, PT, R2, R3, RZ ;  /* 0x0000000302007210 */ /* 0x000fe20007f1e0ff */
[----:B------:R-:W1:Y:S03]  /*0120*/  LDCU.64 UR4, c[0x0][0x358] ;  /* 0x00006b00ff0477ac */ /* 0x000e660008000a00 */
[----:B------:R-:W-:Y:S01]  /*0130*/  LEA.HI.X.SX32 R3, R3, RZ, 0x1, P0 ;  /* 0x000000ff03037211 */ /* 0x000fe200000f0eff */
[----:B------:R-:W-:-:S03]  /*0140*/  IMAD.SHL.U32 R4, R0, 0x4, RZ ;  /* 0x0000000400047824 */ /* 0x000fc600078e00ff */
[----:B------:R-:W-:Y:S02]  /*0150*/  SHF.L.U64.HI R0, R0, 0x2, R3 ;  /* 0x0000000200007819 */ /* 0x000fe40000010203 */
[C---:B0-----:R-:W-:Y:S02]  /*0160*/  IADD3 R2, P0, PT, R4.reuse, UR8, RZ ;  /* 0x0000000804027c10 */ /* 0x041fe4000ff1e0ff */
[----:B------:R-:W-:Y:S02]  /*0170*/  IADD3 R4, P1, PT, R4, UR10, RZ ;  /* 0x0000000a04047c10 */ /* 0x000fe4000ff3e0ff */
[C---:B------:R-:W-:Y:S02]  /*0180*/  IADD3.X R3, PT, PT, R0.reuse, UR9, RZ, P0, !PT ;  /* 0x0000000900037c10 */ /* 0x040fe400087fe4ff */
[----:B------:R-:W-:-:S03]  /*0190*/  IADD3.X R5, PT, PT, R0, UR11, RZ, P1, !PT ;  /* 0x0000000b00057c10 */ /* 0x000fc60008ffe4ff */
[----:B-1----:R-:W2:Y:S04]  /*01a0*/  LDG.E R7, desc[UR4][R2.64+0x18] ;  /* 0x0000180402077981 */ /* 0x002ea8000c1e1900 */
[----:B------:R-:W3:Y:S04]  /*01b0*/  LDG.E R9, desc[UR4][R4.64+0x18] ;  /* 0x0000180404097981 */ /* 0x000ee8000c1e1900 */
[----:B---3--:R-:W-:Y:S04]  /*01c0*/  STG.E desc[UR4][R2.64+0x18], R9 ;  /* 0x0000180902007986 */ /* 0x008fe8000c101904 */
[----:B--2---:R-:W-:Y:S01]  /*01d0*/  STG.E desc[UR4][R4.64+0x18], R7 ;  /* 0x0000180704007986 */ /* 0x004fe2000c101904 */
[----:B------:R-:W-:Y:S05]  /*01e0*/  EXIT ;  /* 0x000000000000794d */ /* 0x000fea0003800000 */
.L_x_569:
        /* <DEDUP_REMOVED lines=9> */
.L_x_782:


//--------------------- .text._Z7replacePfS_S_S_S_S_S_S_S_S_ii --------------------------
	.section	.text._Z7replacePfS_S_S_S_S_S_S_S_S_ii,"ax",@progbits
	.align	128
        .global         _Z7replacePfS_S_S_S_S_S_S_S_S_ii
        .type           _Z7replacePfS_S_S_S_S_S_S_S_S_ii,@function
        .size           _Z7replacePfS_S_S_S_S_S_S_S_S_ii,(.L_x_783 - _Z7replacePfS_S_S_S_S_S_S_S_S_ii)
        .other          _Z7replacePfS_S_S_S_S_S_S_S_S_ii,@"STO_CUDA_ENTRY STV_DEFAULT"
_Z7replacePfS_S_S_S_S_S_S_S_S_ii:
.text._Z7replacePfS_S_S_S_S_S_S_S_S_ii:
        /* <DEDUP_REMOVED lines=25> */
[----:B------:R-:W-:Y:S01]  /*0190*/  IADD3.X R5, PT, PT, R0, UR9, RZ, P0, !PT ;  /* 0x0000000900057c10 */ /* 0x000fe200087fe4ff */
[----:B------:R-:W0:Y:S02]  /*01a0*/  LDCU.128 UR8, c[0x0][0x390] ;  /* 0x00007200ff0877ac */ /* 0x000e240008000c00 */
[----:B-1----:R-:W2:Y:S04]  /*01b0*/  LDG.E R17, desc[UR4][R6.64+0x18] ;  /* 0x0000180406117981 */ /* 0x002ea8000c1e1900 */
[----:B------:R-:W3:Y:S01]  /*01c0*/  LDG.E R3, desc[UR4][R4.64+0x18] ;  /* 0x0000180404037981 */ /* 0x000ee2000c1e1900 */
[----:B0-----:R-:W-:-:S02]  /*01d0*/  IADD3 R10, P1, PT, R2, UR10, RZ ;  /* 0x0000000a020a7c10 */ /* 0x001fc4000ff3e0ff */
[----:B------:R-:W-:Y:S02]  /*01e0*/  IADD3 R8, P0, PT, R2, UR8, RZ ;  /* 0x0000000802087c10 */ /* 0x000fe4000ff1e0ff */
[C---:B------:R-:W-:Y:S02]  /*01f0*/  IADD3.X R11, PT, PT, R0.reuse, UR11, RZ, P1, !PT ;  /* 0x0000000b000b7c10 */ /* 0x040fe40008ffe4ff */
[----:B------:R-:W-:Y:S01]  /*0200*/  IADD3.X R9, PT, PT, R0, UR9, RZ, P0, !PT ;  /* 0x0000000900097c10 */ /* 0x000fe200087fe4ff */
[----:B------:R-:W0:Y:S01]  /*0210*/  LDCU.128 UR8, c[0x0][0x3a0] ;  /* 0x00007400ff0877ac */ /* 0x000e220008000c00 */
[----:B--2---:R1:W-:Y:S04]  /*0220*/  STG.E desc[UR4][R4.64+0x18], R17 ;  /* 0x0000181104007986 */ /* 0x0043e8000c101904 */
[----:B---3--:R2:W-:Y:S04]  /*0230*/  STG.E desc[UR4][R6.64+0x18], R3 ;  /* 0x0000180306007986 */ /* 0x0085e8000c101904 */
[----:B------:R-:W3:Y:S04]  /*0240*/  LDG.E R21, desc[UR4][R10.64+0x18] ;  /* 0x000018040a157981 */ /* 0x000ee8000c1e1900 */
[----:B------:R-:W4:Y:S01]  /*0250*/  LDG.E R19, desc[UR4][R8.64+0x18] ;  /* 0x0000180408137981 */ /* 0x000f22000c1e1900 */
[----:B0-----:R-:W-:-:S02]  /*0260*/  IADD3 R14, P1, PT, R2, UR10, RZ ;  /* 0x0000000a020e7c10 */ /* 0x001fc4000ff3e0ff */
[----:B------:R-:W-:Y:S02]  /*0270*/  IADD3 R12, P0, PT, R2, UR8, RZ ;  /* 0x00000008020c7c10 */ /* 0x000fe4000ff1e0ff */
[C---:B------:R-:W-:Y:S02]  /*0280*/  IADD3.X R15, PT, PT, R0.reuse, UR11, RZ, P1, !PT ;  /* 0x0000000b000f7c10 */ /* 0x040fe40008ffe4ff */
[----:B------:R-:W-:Y:S01]  /*0290*/  IADD3.X R13, PT, PT, R0, UR9, RZ, P0, !PT ;  /* 0x00000009000d7c10 */ /* 0x000fe200087fe4ff */
[----:B------:R-:W2:Y:S01]  /*02a0*/  LDCU.128 UR8, c[0x0][0x3b0] ;  /* 0x00007600ff0877ac */ /* 0x000ea20008000c00 */
[----:B---3--:R0:W-:Y:S04]  /*02b0*/  STG.E desc[UR4][R8.64+0x18], R21 ;  /* 0x0000181508007986 */ /* 0x0081e8000c101904 */
[----:B----4-:R3:W-:Y:S04]  /*02c0*/  STG.E desc[UR4][R10.64+0x18], R19 ;  /* 0x000018130a007986 */ /* 0x0107e8000c101904 */
[----:B------:R-:W4:Y:S04]  /*02d0*/  LDG.E R23, desc[UR4][R14.64+0x18] ;  /* 0x000018040e177981 */ /* 0x000f28000c1e1900 */
[----:B-1----:R-:W5:Y:S01]  /*02e0*/  LDG.E R17, desc[UR4][R12.64+0x18] ;  /* 0x000018040c117981 */ /* 0x002f62000c1e1900 */
[----:B--2---:R-:W-:-:S02]  /*02f0*/  IADD3 R6, P1, PT, R2, UR10, RZ ;  /* 0x0000000a02067c10 */ /* 0x004fc4000ff3e0ff */
[----:B------:R-:W-:Y:S02]  /*0300*/  IADD3 R4, P0, PT, R2, UR8, RZ ;  /* 0x0000000802047c10 */ /* 0x000fe4000ff1e0ff */
[C---:B------:R-:W-:Y:S02]  /*0310*/  IADD3.X R7, PT, PT, R0.reuse, UR11, RZ, P1, !PT ;  /* 0x0000000b00077c10 */ /* 0x040fe40008ffe4ff */
[----:B------:R-:W-:Y:S01]  /*0320*/  IADD3.X R5, PT, PT, R0, UR9, RZ, P0, !PT ;  /* 0x0000000900057c10 */ /* 0x000fe200087fe4ff */
[----:B------:R-:W1:Y:S01]  /*0330*/  LDCU.128 UR8, c[0x0][0x3c0] ;  /* 0x00007800ff0877ac */ /* 0x000e620008000c00 */
[----:B----4-:R2:W-:Y:S04]  /*0340*/  STG.E desc[UR4][R12.64+0x18], R23 ;  /* 0x000018170c007986 */ /* 0x0105e8000c101904 */
[----:B-----5:R-:W-:Y:S04]  /*0350*/  STG.E desc[UR4][R14.64+0x18], R17 ;  /* 0x000018110e007986 */ /* 0x020fe8000c101904 */
[----:B0-----:R-:W4:Y:S04]  /*0360*/  LDG.E R21, desc[UR4][R6.64+0x18] ;  /* 0x0000180406157981 */ /* 0x001f28000c1e1900 */
[----:B---3--:R-:W3:Y:S01]  /*0370*/  LDG.E R11, desc[UR4][R4.64+0x18] ;  /* 0x00001804040b7981 */ /* 0x008ee2000c1e1900 */
[----:B-1----:R-:W-:-:S02]  /*0380*/  IADD3 R8, P0, PT, R2, UR8, RZ ;  /* 0x0000000802087c10 */ /* 0x002fc4000ff1e0ff */
[----:B------:R-:W-:Y:S02]  /*0390*/  IADD3 R2, P1, PT, R2, UR10, RZ ;  /* 0x0000000a02027c10 */ /* 0x000fe4000ff3e0ff */
[C---:B------:R-:W-:Y:S02]  /*03a0*/  IADD3.X R9, PT, PT, R0.reuse, UR9, RZ, P0, !PT ;  /* 0x0000000900097c10 */ /* 0x040fe400087fe4ff */
[----:B------:R-:W-:Y:S01]  /*03b0*/  IADD3.X R3, PT, PT, R0, UR11, RZ, P1, !PT ;  /* 0x0000000b00037c10 */ /* 0x000fe20008ffe4ff */
[----:B----4-:R-:W-:Y:S04]  /*03c0*/  STG.E desc[UR4][R4.64+0x18], R21 ;  /* 0x0000181504007986 */ /* 0x010fe8000c101904 */
[----:B---3--:R-:W-:Y:S04]  /*03d0*/  STG.E desc[UR4][R6.64+0x18], R11 ;  /* 0x0000180b06007986 */ /* 0x008fe8000c101904 */
[----:B------:R-:W3:Y:S04]  /*03e0*/  LDG.E R19, desc[UR4][R2.64+0x18] ;  /* 0x0000180402137981 */ /* 0x000ee8000c1e1900 */
[----:B--2---:R-:W2:Y:S04]  /*03f0*/  LDG.E R13, desc[UR4][R8.64+0x18] ;  /* 0x00001804080d7981 */ /* 0x004ea8000c1e1900 */
[----:B---3--:R-:W-:Y:S04]  /*0400*/  STG.E desc[UR4][R8.64+0x18], R19 ;  /* 0x0000181308007986 */ /* 0x008fe8000c101904 */
[----:B--2---:R-:W-:Y:S01]  /*0410*/  STG.E desc[UR4][R2.64+0x18], R13 ;  /* 0x0000180d02007986 */ /* 0x004fe2000c101904 */
[----:B------:R-:W-:Y:S05]  /*0420*/  EXIT ;  /* 0x000000000000794d */ /* 0x000fea0003800000 */
.L_x_570:
        /* <DEDUP_REMOVED lines=13> */
.L_x_783:


//--------------------- .text._Z14cut_direct_newPfiiiiiiiiiifffS_i --------------------------
	.section	.text._Z14cut_direct_newPfiiiiiiiiiifffS_i,"ax",@progbits
	.align	128
        .global         _Z14cut_direct_newPfiiiiiiiiiifffS_i
        .type           _Z14cut_direct_newPfiiiiiiiiiifffS_i,@function
        .size           _Z14cut_direct_newPfiiiiiiiiiifffS_i,(.L_x_733 - _Z14cut_direct_newPfiiiiiiiiiifffS_i)
        .other          _Z14cut_direct_newPfiiiiiiiiiifffS_i,@"STO_CUDA_ENTRY STV_DEFAULT"
_Z14cut_direct_newPfiiiiiiiiiifffS_i:
.text._Z14cut_direct_newPfiiiiiiiiiifffS_i:
[----:B------:R-:W-:Y:S01]  /*0000*/  LDC R1, c[0x0][0x37c] ;  /* 0x0000df00ff017b82 */ /* 0x000fe20000000800 */
[----:B------:R-:W0:Y:S07]  /*0010*/  S2R R3, SR_TID.X ;  /* 0x0000000000037919 */ /* 0x000e2e0000002100 */
[----:B------:R-:W0:Y:S01]  /*0020*/  S2UR UR4, SR_CTAID.X ;  /* 0x00000000000479c3 */ /* 0x000e220000002500 */
[----:B------:R-:W1:Y:S07]  /*0030*/  LDCU UR5, c[0x0][0x394] ;  /* 0x00007280ff0577ac */ /* 0x000e6e0008000800 */
[----:B------:R-:W0:Y:S02]  /*0040*/  LDC R4, c[0x0][0x360] ;  /* 0x0000d800ff047b82 */ /* 0x000e240000000800 */
[----:B0-----:R-:W-:-:S05]  /*0050*/  IMAD R4, R4, UR4, R3 ;  /* 0x0000000404047c24 */ /* 0x001fca000f8e0203 */
[----:B-1----:R-:W-:-:S13]  /*0060*/  ISETP.GE.AND P0, PT, R4, UR5, PT ;  /* 0x0000000504007c0c */ /* 0x002fda000bf06270 */
[----:B------:R-:W-:Y:S05]  /*0070*/  @P0 EXIT ;  /* 0x000000000000094d */ /* 0x000fea0003800000 */
[----:B------:R-:W0:Y:S01]  /*0080*/  LDC R6, c[0x0][0x3b8] ;  /* 0x0000ee00ff067b82 */ /* 0x000e220000000800 */
[----:B------:R-:W-:Y:S02]  /*0090*/  IMAD.MOV.U32 R3, RZ, RZ, 0x3a83126f ;  /* 0x3a83126fff037424 */ /* 0x000fe400078e00ff */
[----:B------:R-:W-:-:S04]  /*00a0*/  IMAD.MOV.U32 R2, RZ, RZ, 0x447a0000 ;  /* 0x447a0000ff027424 */ /* 0x000fc800078e00ff */
[----:B------:R-:W-:-:S04]  /*00b0*/  FFMA R2, R3, -R2, 1 ;  /* 0x3f80000003027423 */ /* 0x000fc80000000802 */
[----:B------:R-:W-:Y:S01]  /*00c0*/  FFMA R2, R2, R3, 0.0010000000474974513054 ;  /* 0x3a83126f02027423 */ /* 0x000fe20000000003 */
[----:B0-----:R-:W0:Y:S03]  /*00d0*/  FCHK P0, R6, 1000 ;  /* 0x447a000006007902 */ /* 0x001e260000000000 */
[----:B------:R-:W-:-:S04]  /*00e0*/  FFMA R3, R2, R6, RZ ;  /* 0x0000000602037223 */ /* 0x000fc800000000ff */
[----:B------:R-:W-:-:S04]  /*00f0*/  FFMA R0, R3, -1000, R6 ;  /* 0xc47a000003007823 */ /* 0x000fc80000000006 */
[----:B------:R-:W-:Y:S01]  /*0100*/  FFMA R2, R2, R0, R3 ;  /* 0x0000000002027223 */ /* 0x000fe20000000003 */
[----:B0-----:R-:W-:Y:S06]  /*0110*/  @!P0 BRA `(.L_x_571) ;  /* 0x00000000000c8947 */ /* 0x001fec0003800000 */
[----:B------:R-:W-:-:S07]  /*0120*/  MOV R2, 0x140 ;  /* 0x0000014000027802 */ /* 0x000fce0000000f00 */
[----:B------:R-:W-:Y:S05]  /*0130*/  CALL.REL.NOINC `($__internal_55_$__cuda_sm3x_div_rn_noftz_f32_slowpath) ;  /* 0x0000002000247944 */ /* 0x000fea0003c00000 */
[----:B------:R-:W-:-:S07]  /*0140*/  IMAD.MOV.U32 R2, RZ, RZ, R5 ;  /* 0x000000ffff027224 */ /* 0x000fce00078e0005 */
.L_x_571:
[----:B------:R-:W0:Y:S01]  /*0150*/  LDCU UR4, c[0x0][0x38c] ;  /* 0x00007180ff0477ac */ /* 0x000e220008000800 */
[----:B------:R-:W1:Y:S01]  /*0160*/  LDC R3, c[0x0][0x3a0] ;  /* 0x0000e800ff037b82 */ /* 0x000e620000000800 */
[----:B------:R-:W-:Y:S01]  /*0170*/  IMAD.MOV.U32 R12, RZ, RZ, 0x0 ;  /* 0x00000000ff0c7424 */ /* 0x000fe200078e00ff */
[----:B------:R-:W-:Y:S01]  /*0180*/  BSSY.RECONVERGENT B0, `(.L_x_572) ;  /* 0x0000024000007945 */ /* 0x000fe20003800200 */
[----:B------:R-:W0:Y:S01]  /*0190*/  LDCU.64 UR6, c[0x0][0x398] ;  /* 0x00007300ff0677ac */ /* 0x000e220008000a00 */
[----:B------:R-:W-:Y:S01]  /*01a0*/  IMAD.MOV.U32 R13, RZ, RZ, 0x3fd80000 ;  /* 0x3fd80000ff0d7424 */ /* 0x000fe200078e00ff */
[----:B------:R-:W2:Y:S01]  /*01b0*/  LDCU UR5, c[0x0][0x390] ;  /* 0x00007200ff0577ac */ /* 0x000ea20008000800 */
[----:B------:R-:W3:Y:S01]  /*01c0*/  LDCU.64 UR8, c[0x0][0x3b0] ;  /* 0x00007600ff0877ac */ /* 0x000ee20008000a00 */
[----:B0-----:R-:W-:Y:S02]  /*01d0*/  UIADD3 UR4, UPT, UPT, UR7, -UR4, URZ ;  /* 0x8000000407047290 */ /* 0x001fe4000fffe0ff */
[----:B--2---:R-:W-:-:S04]  /*01e0*/  UIADD3 UR5, UPT, UPT, UR5, -UR6, URZ ;  /* 0x8000000605057290 */ /* 0x004fc8000fffe0ff */
[----:B-1----:R-:W-:Y:S01]  /*01f0*/  IMAD R0, R4, R3, UR4 ;  /* 0x0000000404007e24 */ /* 0x002fe2000f8e0203 */
[----:B------:R-:W-:-:S03]  /*0200*/  UIMAD UR5, UR5, UR5, URZ ;  /* 0x00000005050572a4 */ /* 0x000fc6000f8e02ff */
[----:B------:R-:W-:-:S03]  /*0210*/  IMAD R0, R0, R0, RZ ;  /* 0x0000000000007224 */ /* 0x000fc600078e02ff */
[----:B------:R-:W-:Y:S02]  /*0220*/  I2FP.F32.U32 R3, UR5 ;  /* 0x0000000500037c45 */ /* 0x000fe40008201000 */
[----:B------:R-:W-:-:S03]  /*0230*/  I2FP.F32.U32 R0, R0 ;  /* 0x0000000000007245 */ /* 0x000fc60000201000 */
[----:B---3--:R-:W-:Y:S01]  /*0240*/  FMUL R3, R3, UR9 ;  /* 0x0000000903037c20 */ /* 0x008fe20008400000 */
[----:B------:R-:W0:Y:S01]  /*0250*/  LDCU.64 UR4, c[0x0][0x358] ;  /* 0x00006b00ff0477ac */ /* 0x000e220008000a00 */
[----:B------:R-:W-:Y:S02]  /*0260*/  FMUL R0, R0, UR8 ;  /* 0x0000000800007c20 */ /* 0x000fe40008400000 */
[----:B------:R-:W-:Y:S02]  /*0270*/  FMUL R3, R3, UR9 ;  /* 0x0000000903037c20 */ /* 0x000fe40008400000 */
[----:B------:R-:W-:Y:S02]  /*0280*/  FMUL R0, R0, UR8 ;  /* 0x0000000800007c20 */ /* 0x000fe40008400000 */
[----:B------:R-:W-:Y:S08]  /*0290*/  F2F.F64.F32 R8, R3 ;  /* 0x0000000300087310 */ /* 0x000ff00000201800 */
[----:B------:R-:W1:Y:S02]  /*02a0*/  F2F.F64.F32 R6, R0 ;  /* 0x0000000000067310 */ /* 0x000e640000201800 */
[----:B-1----:R-:W-:-:S06]  /*02b0*/  DADD R6, R6, R8 ;  /* 0x0000000006067229 */ /* 0x002fcc0000000008 */
[----:B------:R-:W1:Y:S04]  /*02c0*/  MUFU.RSQ64H R11, R7 ;  /* 0x00000007000b7308 */ /* 0x000e680000001c00 */
[----:B------:R-:W-:-:S05]  /*02d0*/  VIADD R10, R7, 0xfcb00000 ;  /* 0xfcb00000070a7836 */ /* 0x000fca0000000000 */
[----:B------:R-:W-:Y:S01]  /*02e0*/  ISETP.GE.U32.AND P0, PT, R10, 0x7ca00000, PT ;  /* 0x7ca000000a00780c */ /* 0x000fe20003f06070 */
[----:B-1----:R-:W-:-:S08]  /*02f0*/  DMUL R8, R10, R10 ;  /* 0x0000000a0a087228 */ /* 0x002fd00000000000 */
[----:B------:R-:W-:-:S08]  /*0300*/  DFMA R8, R6, -R8, 1 ;  /* 0x3ff000000608742b */ /* 0x000fd00000000808 */
[----:B------:R-:W-:Y:S02]  /*0310*/  DFMA R12, R8, R12, 0.5 ;  /* 0x3fe00000080c742b */ /* 0x000fe4000000000c */
[----:B------:R-:W-:-:S08]  /*0320*/  DMUL R8, R10, R8 ;  /* 0x000000080a087228 */ /* 0x000fd00000000000 */
[----:B------:R-:W-:-:S08]  /*0330*/  DFMA R12, R12, R8, R10 ;  /* 0x000000080c0c722b */ /* 0x000fd0000000000a */
[----:B------:R-:W-:Y:S02]  /*0340*/  DMUL R14, R6, R12 ;  /* 0x0000000c060e7228 */ /* 0x000fe40000000000 */
[----:B------:R-:W-:Y:S02]  /*0350*/  VIADD R19, R13, 0xfff00000 ;  /* 0xfff000000d137836 */ /* 0x000fe40000000000 */
[----:B------:R-:W-:-:S04]  /*0360*/  IMAD.MOV.U32 R18, RZ, RZ, R12 ;  /* 0x000000ffff127224 */ /* 0x000fc800078e000c */
[----:B------:R-:W-:-:S08]  /*0370*/  DFMA R16, R14, -R14, R6 ;  /* 0x8000000e0e10722b */ /* 0x000fd00000000006 */
[----:B------:R-:W-:Y:S01]  /*0380*/  DFMA R8, R16, R18, R14 ;  /* 0x000000121008722b */ /* 0x000fe2000000000e */
[----:B0-----:R-:W-:Y:S10]  /*0390*/  @!P0 BRA `(.L_x_573) ;  /* 0x0000000000088947 */ /* 0x001ff40003800000 */
[----:B------:R-:W-:-:S07]  /*03a0*/  MOV R0, 0x3c0 ;  /* 0x000003c000007802 */ /* 0x000fce0000000f00 */
[----:B------:R-:W-:Y:S05]  /*03b0*/  CALL.REL.NOINC `($__internal_54_$__cuda_sm20_dsqrt_rn_f64_mediumpath_v1) ;  /* 0x0000001800e07944 */ /* 0x000fea0003c00000 */
.L_x_573:
[----:B------:R-:W-:Y:S05]  /*03c0*/  BSYNC.RECONVERGENT B0 ;  /* 0x0000000000007941 */ /* 0x000fea0003800200 */
.L_x_572:
[----:B------:R-:W0:Y:S01]  /*03d0*/  LDC.64 R10, c[0x0][0x3a8] ;  /* 0x0000ea00ff0a7b82 */ /* 0x000e220000000a00 */
[----:B------:R-:W1:Y:S07]  /*03e0*/  LDCU UR6, c[0x0][0x3a4] ;  /* 0x00007480ff0677ac */ /* 0x000e6e0008000800 */
[----:B------:R-:W2:Y:S01]  /*03f0*/  LDC.64 R6, c[0x0][0x3c0] ;  /* 0x0000f000ff067b82 */ /* 0x000ea20000000a00 */
[----:B-1----:R-:W-:-:S05]  /*0400*/  IADD3 R0, PT, PT, R4, UR6, RZ ;  /* 0x0000000604007c10 */ /* 0x002fca000fffe0ff */
[----:B0-----:R-:W-:-:S04]  /*0410*/  IMAD R3, R0, R11, R10 ;  /* 0x0000000b00037224 */ /* 0x001fc800078e020a */
[----:B--2---:R-:W-:-:S05]  /*0420*/  IMAD.WIDE R6, R3, 0x4, R6 ;  /* 0x0000000403067825 */ /* 0x004fca00078e0206 */
[----:B------:R-:W2:Y:S01]  /*0430*/  LDG.E R18, desc[UR4][R6.64] ;  /* 0x0000000406127981 */ /* 0x000ea2000c1e1900 */
[----:B------:R-:W-:Y:S01]  /*0440*/  IMAD.MOV.U32 R10, RZ, RZ, 0x1 ;  /* 0x00000001ff0a7424 */ /* 0x000fe200078e00ff */
[----:B------:R-:W0:Y:S01]  /*0450*/  F2F.F32.F64 R8, R8 ;  /* 0x0000000800087310 */ /* 0x000e220000301000 */
[----:B------:R-:W-:Y:S07]  /*0460*/  BSSY.RECONVERGENT B0, `(.L_x_574) ;  /* 0x0000014000007945 */ /* 0x000fee0003800200 */
[----:B0-----:R-:W0:Y:S02]  /*0470*/  F2F.F64.F32 R20, R8 ;  /* 0x0000000800147310 */ /* 0x001e240000201800 */
[----:B0-----:R-:W-:-:S06]  /*0480*/  FSETP.GEU.AND P1, PT, |R21|, 6.5827683646048100446e-37, PT ;  /* 0x036000001500780b */ /* 0x001fcc0003f2e200 */
[----:B--2---:R-:W0:Y:S08]  /*0490*/  F2F.F64.F32 R18, R18 ;  /* 0x0000001200127310 */ /* 0x004e300000201800 */
[----:B0-----:R-:W0:Y:S02]  /*04a0*/  MUFU.RCP64H R11, R19 ;  /* 0x00000013000b7308 */ /* 0x001e240000001800 */
[----:B0-----:R-:W-:-:S08]  /*04b0*/  DFMA R12, -R18, R10, 1 ;  /* 0x3ff00000120c742b */ /* 0x001fd0000000010a */
[----:B------:R-:W-:-:S08]  /*04c0*/  DFMA R12, R12, R12, R12 ;  /* 0x0000000c0c0c722b */ /* 0x000fd0000000000c */
[----:B------:R-:W-:-:S08]  /*04d0*/  DFMA R12, R10, R12, R10 ;  /* 0x0000000c0a0c722b */ /* 0x000fd0000000000a */
[----:B------:R-:W-:-:S08]  /*04e0*/  DFMA R10, -R18, R12, 1 ;  /* 0x3ff00000120a742b */ /* 0x000fd0000000010c */
        /* <DEDUP_REMOVED lines=8> */
[----:B------:R-:W-:Y:S05]  /*0570*/  CALL.REL.NOINC `($__internal_53_$__cuda_sm20_div_rn_f64_full) ;  /* 0x0000001000fc7944 */ /* 0x000fea0003c00000 */
[----:B------:R-:W-:Y:S02]  /*0580*/  IMAD.MOV.U32 R6, RZ, RZ, R22 ;  /* 0x000000ffff067224 */ /* 0x000fe400078e0016 */
[----:B------:R-:W-:-:S07]  /*0590*/  IMAD.MOV.U32 R7, RZ, RZ, R23 ;  /* 0x000000ffff077224 */ /* 0x000fce00078e0017 */
.L_x_575:
[----:B------:R-:W-:Y:S05]  /*05a0*/  BSYNC.RECONVERGENT B0 ;  /* 0x0000000000007941 */ /* 0x000fea0003800200 */
.L_x_574:
[----:B------:R-:W0:Y:S01]  /*05b0*/  F2F.F64.F32 R18, R2 ;  /* 0x0000000200127310 */ /* 0x000e220000201800 */
[----:B------:R-:W-:Y:S01]  /*05c0*/  IMAD.MOV.U32 R8, RZ, RZ, 0x1 ;  /* 0x00000001ff087424 */ /* 0x000fe200078e00ff */
[----:B------:R-:W-:Y:S01]  /*05d0*/  FSETP.GEU.AND P1, PT, |R7|, 6.5827683646048100446e-37, PT ;  /* 0x036000000700780b */ /* 0x000fe20003f2e200 */
[----:B------:R-:W-:Y:S05]  /*05e0*/  BSSY.RECONVERGENT B0, `(.L_x_576) ;  /* 0x0000013000007945 */ /* 0x000fea0003800200 */
        /* <DEDUP_REMOVED lines=12> */
[----:B------:R-:W-:Y:S01]  /*06b0*/  IMAD.MOV.U32 R20, RZ, RZ, R6 ;  /* 0x000000ffff147224 */ /* 0x000fe200078e0006 */
[----:B------:R-:W-:Y:S01]  /*06c0*/  MOV R0, 0x6f0 ;  /* 0x000006f000007802 */ /* 0x000fe20000000f00 */
[----:B------:R-:W-:-:S07]  /*06d0*/  IMAD.MOV.U32 R21, RZ, RZ, R7 ;  /* 0x000000ffff157224 */ /* 0x000fce00078e0007 */
[----:B------:R-:W-:Y:S05]  /*06e0*/  CALL.REL.NOINC `($__internal_53_$__cuda_sm20_div_rn_f64_full) ;  /* 0x0000001000a07944 */ /* 0x000fea0003c00000 */
[----:B------:R-:W-:Y:S01]  /*06f0*/  IMAD.MOV.U32 R8, RZ, RZ, R22 ;  /* 0x000000ffff087224 */ /* 0x000fe200078e0016 */
[----:B------:R-:W-:-:S07]  /*0700*/  MOV R9, R23 ;  /* 0x0000001700097202 */ /* 0x000fce0000000f00 */
.L_x_577:
[----:B------:R-:W-:Y:S05]  /*0710*/  BSYNC.RECONVERGENT B0 ;  /* 0x0000000000007941 */ /* 0x000fea0003800200 */
.L_x_576:
[----:B------:R-:W0:Y:S02]  /*0720*/  F2I.F64.TRUNC R2, R8 ;  /* 0x0000000800027311 */ /* 0x000e24000030d100 */
[----:B0-----:R-:W-:-:S13]  /*0730*/  ISETP.GE.AND P0, PT, R2, -0xf9, PT ;  /* 0xffffff070200780c */ /* 0x001fda0003f06270 */
[----:B------:R-:W-:Y:S05]  /*0740*/  @!P0 EXIT ;  /* 0x000000000000894d */ /* 0x000fea0003800000 */
[----:B------:R-:W0:Y:S01]  /*0750*/  LDCU UR6, c[0x0][0x388] ;  /* 0x00007100ff0677ac */ /* 0x000e220008000800 */
[----:B------:R-:W-:Y:S01]  /*0760*/  VIADD R2, R2, 0xfa ;  /* 0x000000fa02027836 */ /* 0x000fe20000000000 */
[----:B------:R-:W-:Y:S01]  /*0770*/  BSSY.RECONVERGENT B0, `(.L_x_578) ;  /* 0x00000bf000007945 */ /* 0x000fe20003800200 */
[----:B------:R-:W-:Y:S02]  /*0780*/  IMAD.MOV.U32 R3, RZ, RZ, RZ ;  /* 0x000000ffff037224 */ /* 0x000fe400078e00ff */
[----:B------:R1:W2:Y:S01]  /*0790*/  I2F.F64 R14, R2 ;  /* 0x00000002000e7312 */ /* 0x0002a20000201c00 */
[C---:B------:R-:W-:Y:S02]  /*07a0*/  ISETP.GE.AND P0, PT, R2.reuse, 0x2, PT ;  /* 0x000000020200780c */ /* 0x040fe40003f06270 */
[----:B------:R-:W-:Y:S01]  /*07b0*/  VIMNMX R5, PT, PT, R2, 0x1, !PT ;  /* 0x0000000102057848 */ /* 0x000fe20007fe0100 */
[----:B0-----:R-:W-:-:S10]  /*07c0*/  IMAD R4, R4, UR6, RZ ;  /* 0x0000000604047c24 */ /* 0x001fd4000f8e02ff */
[----:B-1----:R-:W-:Y:S05]  /*07d0*/  @!P0 BRA `(.L_x_579) ;  /* 0x0000000800e08947 */ /* 0x002fea0003800000 */
[----:B------:R-:W0:Y:S01]  /*07e0*/  LDC.64 R12, c[0x0][0x380] ;  /* 0x0000e000ff0c7b82 */ /* 0x000e220000000a00 */
[----:B------:R-:W-:Y:S01]  /*07f0*/  LOP3.LUT R3, R5, 0x7ffffffe, RZ, 0xc0, !PT ;  /* 0x7ffffffe05037812 */ /* 0x000fe200078ec0ff */
[----:B------:R-:W-:Y:S02]  /*0800*/  IMAD.MOV.U32 R6, RZ, RZ, R4 ;  /* 0x000000ffff067224 */ /* 0x000fe400078e0004 */
[----:B------:R-:W-:Y:S02]  /*0810*/  IMAD.MOV.U32 R7, RZ, RZ, R2 ;  /* 0x000000ffff077224 */ /* 0x000fe400078e0002 */
[----:B------:R-:W-:-:S07]  /*0820*/  IMAD.MOV R8, RZ, RZ, -R3 ;  /* 0x000000ffff087224 */ /* 0x000fce00078e0a03 */
.L_x_588:
[----:B01----:R-:W-:-:S05]  /*0830*/  IMAD.WIDE R10, R6, 0x4, R12 ;  /* 0x00000004060a7825 */ /* 0x003fca00078e020c */
[----:B------:R0:W5:Y:S01]  /*0840*/  LDG.E R9, desc[UR4][R10.64] ;  /* 0x000000040a097981 */ /* 0x000162000c1e1900 */
[----:B--2---:R-:W1:Y:S01]  /*0850*/  MUFU.RCP64H R17, R15 ;  /* 0x0000000f00117308 */ /* 0x004e620000001800 */
[----:B------:R-:W-:Y:S01]  /*0860*/  IMAD.MOV.U32 R16, RZ, RZ, 0x1 ;  /* 0x00000001ff107424 */ /* 0x000fe200078e00ff */
[----:B------:R-:W-:Y:S06]  /*0870*/  BSSY.RECONVERGENT B1, `(.L_x_580) ;  /* 0x0000015000017945 */ /* 0x000fec0003800200 */
[----:B------:R-:W2:Y:S01]  /*0880*/  I2F.F64 R20, R7 ;  /* 0x0000000700147312 */ /* 0x000ea20000201c00 */
[----:B-1----:R-:W-:-:S08]  /*0890*/  DFMA R18, -R14, R16, 1 ;  /* 0x3ff000000e12742b */ /* 0x002fd00000000110 */
[----:B------:R-:W-:-:S08]  /*08a0*/  DFMA R18, R18, R18, R18 ;  /* 0x000000121212722b */ /* 0x000fd00000000012 */
[----:B------:R-:W-:-:S08]  /*08b0*/  DFMA R18, R16, R18, R16 ;  /* 0x000000121012722b */ /* 0x000fd00000000010 */
[----:B------:R-:W-:-:S08]  /*08c0*/  DFMA R16, -R14, R18, 1 ;  /* 0x3ff000000e10742b */ /* 0x000fd00000000112 */
[----:B------:R-:W-:-:S08]  /*08d0*/  DFMA R16, R18, R16, R18 ;  /* 0x000000101210722b */ /* 0x000fd00000000012 */
[----:B--2---:R-:W-:-:S08]  /*08e0*/  DMUL R28, R20, -R16 ;  /* 0x80000010141c7228 */ /* 0x004fd00000000000 */
[--C-:B------:R-:W-:Y:S02]  /*08f0*/  DFMA R18, -R14, R28, -R20.reuse ;  /* 0x0000001c0e12722b */ /* 0x100fe40000000914 */
[----:B------:R-:W-:-:S06]  /*0900*/  DADD R20, -RZ, -R20 ;  /* 0x00000000ff147229 */ /* 0x000fcc0000000914 */
[----:B------:R-:W-:-:S04]  /*0910*/  DFMA R28, R16, R18, R28 ;  /* 0x00000012101c722b */ /* 0x000fc8000000001c */
[----:B------:R-:W-:-:S06]  /*0920*/  FSETP.GEU.AND P1, PT, |R21|, 6.5827683646048100446e-37, PT ;  /* 0x036000001500780b */ /* 0x000fcc0003f2e200 */
[----:B------:R-:W-:-:S05]  /*0930*/  FFMA R0, RZ, R15, R29 ;  /* 0x0000000fff007223 */ /* 0x000fca000000001d */
[----:B------:R-:W-:-:S13]  /*0940*/  FSETP.GT.AND P0, PT, |R0|, 1.469367938527859385e-39, PT ;  /* 0x001000000000780b */ /* 0x000fda0003f04200 */
[----:B0-----:R-:W-:Y:S05]  /*0950*/  @P0 BRA P1, `(.L_x_581) ;  /* 0x0000000000180947 */ /* 0x001fea0000800000 */
[----:B------:R-:W-:Y:S01]  /*0960*/  IMAD.MOV.U32 R18, RZ, RZ, R14 ;  /* 0x000000ffff127224 */ /* 0x000fe200078e000e */
[----:B------:R-:W-:Y:S02]  /*0970*/  MOV R19, R15 ;  /* 0x0000000f00137202 */ /* 0x000fe40000000f00 */
[----:B------:R-:W-:-:S07]  /*0980*/  MOV R0, 0x9a0 ;  /* 0x000009a000007802 */ /* 0x000fce0000000f00 */
[----:B-----5:R-:W-:Y:S05]  /*0990*/  CALL.REL.NOINC `($__internal_53_$__cuda_sm20_div_rn_f64_full) ;  /* 0x0000000c00f47944 */ /* 0x020fea0003c00000 */
[----:B------:R-:W-:Y:S02]  /*09a0*/  IMAD.MOV.U32 R28, RZ, RZ, R22 ;  /* 0x000000ffff1c7224 */ /* 0x000fe400078e0016 */
[----:B------:R-:W-:-:S07]  /*09b0*/  IMAD.MOV.U32 R29, RZ, RZ, R23 ;  /* 0x000000ffff1d7224 */ /* 0x000fce00078e0017 */
.L_x_581:
[----:B------:R-:W-:Y:S05]  /*09c0*/  BSYNC.RECONVERGENT B1 ;  /* 0x0000000000017941 */ /* 0x000fea0003800200 */
.L_x_580:
[----:B------:R0:W5:Y:S01]  /*09d0*/  LDG.E R30, desc[UR4][R10.64+0x4] ;  /* 0x000004040a1e7981 */ /* 0x000162000c1e1900 */
[----:B------:R-:W-:Y:S01]  /*09e0*/  IMAD.MOV.U32 R16, RZ, RZ, 0x652b82fe ;  /* 0x652b82feff107424 */ /* 0x000fe200078e00ff */
[----:B------:R-:W-:Y:S01]  /*09f0*/  UMOV UR6, 0xfefa39ef ;  /* 0xfefa39ef00067882 */ /* 0x000fe20000000000 */
[----:B------:R-:W-:Y:S01]  /*0a00*/  IMAD.MOV.U32 R17, RZ, RZ, 0x3ff71547 ;  /* 0x3ff71547ff117424 */ /* 0x000fe200078e00ff */
[----:B------:R-:W-:Y:S01]  /*0a10*/  UMOV UR7, 0x3fe62e42 ;  /* 0x3fe62e4200077882 */ /* 0x000fe20000000000 */
[----:B------:R-:W1:Y:S01]  /*0a20*/  MUFU.RCP64H R23, R15 ;  /* 0x0000000f00177308 */ /* 0x000e620000001800 */
[----:B------:R-:W-:Y:S01]  /*0a30*/  IMAD.MOV.U32 R22, RZ, RZ, 0x1 ;  /* 0x00000001ff167424 */ /* 0x000fe200078e00ff */
[----:B------:R-:W-:Y:S01]  /*0a40*/  FSETP.GEU.AND P0, PT, |R29|, 4.1917929649353027344, PT ;  /* 0x4086232b1d00780b */ /* 0x000fe20003f0e200 */
[----:B------:R-:W-:Y:S01]  /*0a50*/  BSSY.RECONVERGENT B1, `(.L_x_582) ;  /* 0x000003d000017945 */ /* 0x000fe20003800200 */
[----:B------:R-:W-:-:S08]  /*0a60*/  DFMA R16, R28, R16, 6.75539944105574400000e+15 ;  /* 0x433800001c10742b */ /* 0x000fd00000000010 */
[----:B------:R-:W-:-:S08]  /*0a70*/  DADD R26, R16, -6.75539944105574400000e+15 ;  /* 0xc3380000101a7429 */ /* 0x000fd00000000000 */
[----:B------:R-:W-:Y:S01]  /*0a80*/  DFMA R18, R26, -UR6, R28 ;  /* 0x800000061a127c2b */ /* 0x000fe2000800001c */
[----:B------:R-:W-:Y:S01]  /*0a90*/  UMOV UR6, 0x3b39803f ;  /* 0x3b39803f00067882 */ /* 0x000fe20000000000 */
[----:B------:R-:W-:-:S06]  /*0aa0*/  UMOV UR7, 0x3c7abc9e ;  /* 0x3c7abc9e00077882 */ /* 0x000fcc0000000000 */
[----:B------:R-:W-:Y:S01]  /*0ab0*/  DFMA R26, R26, -UR6, R18 ;  /* 0x800000061a1a7c2b */ /* 0x000fe20008000012 */
[----:B------:R-:W-:Y:S01]  /*0ac0*/  UMOV UR6, 0x69ce2bdf ;  /* 0x69ce2bdf00067882 */ /* 0x000fe20000000000 */
[----:B------:R-:W-:Y:S01]  /*0ad0*/  IMAD.MOV.U32 R18, RZ, RZ, -0x35dec16 ;  /* 0xfca213eaff127424 */ /* 0x000fe200078e00ff */
[----:B------:R-:W-:Y:S01]  /*0ae0*/  UMOV UR7, 0x3e5ade15 ;  /* 0x3e5ade1500077882 */ /* 0x000fe20000000000 */
[----:B------:R-:W-:-:S06]  /*0af0*/  IMAD.MOV.U32 R19, RZ, RZ, 0x3e928af3 ;  /* 0x3e928af3ff137424 */ /* 0x000fcc00078e00ff */
[----:B------:R-:W-:Y:S01]  /*0b00*/  DFMA R18, R26, UR6, R18 ;  /* 0x000000061a127c2b */ /* 0x000fe20008000012 */
[----:B------:R-:W-:Y:S01]  /*0b10*/  UMOV UR6, 0x62401315 ;  /* 0x6240131500067882 */ /* 0x000fe20000000000 */
[----:B------:R-:W-:-:S06]  /*0b20*/  UMOV UR7, 0x3ec71dee ;  /* 0x3ec71dee00077882 */ /* 0x000fcc0000000000 */
[----:B------:R-:W-:Y:S01]  /*0b30*/  DFMA R18, R26, R18, UR6 ;  /* 0x000000061a127e2b */ /* 0x000fe20008000012 */
        /* <DEDUP_REMOVED lines=16> */
[----:B-1----:R-:W-:Y:S01]  /*0c40*/  DFMA R18, -R14, R22, 1 ;  /* 0x3ff000000e12742b */ /* 0x002fe20000000116 */
[----:B------:R-:W-:-:S05]  /*0c50*/  UMOV UR7, 0x3fc55555 ;  /* 0x3fc5555500077882 */ /* 0x000fca0000000000 */
[----:B------:R-:W-:Y:S01]  /*0c60*/  DFMA R20, R26, R20, UR6 ;  /* 0x000000061a147e2b */ /* 0x000fe20008000014 */
[----:B------:R-:W-:Y:S01]  /*0c70*/  UMOV UR6, 0xb ;  /* 0x0000000b00067882 */ /* 0x000fe20000000000 */
[----:B------:R-:W-:Y:S01]  /*0c80*/  DFMA R18, R18, R18, R18 ;  /* 0x000000121212722b */ /* 0x000fe20000000012 */
[----:B------:R-:W-:-:S05]  /*0c90*/  UMOV UR7, 0x3fe00000 ;  /* 0x3fe0000000077882 */ /* 0x000fca0000000000 */
[----:B------:R-:W-:Y:S02]  /*0ca0*/  DFMA R20, R26, R20, UR6 ;  /* 0x000000061a147e2b */ /* 0x000fe40008000014 */
[----:B------:R-:W-:Y:S01]  /*0cb0*/  DFMA R22, R22, R18, R22 ;  /* 0x000000121616722b */ /* 0x000fe20000000016 */
[----:B------:R-:W-:-:S05]  /*0cc0*/  IADD3 R18, PT, PT, R7, -0x1, RZ ;  /* 0xffffffff07127810 */ /* 0x000fca0007ffe0ff */
[----:B------:R-:W-:Y:S02]  /*0cd0*/  DFMA R20, R26, R20, 1 ;  /* 0x3ff000001a14742b */ /* 0x000fe40000000014 */
[----:B------:R-:W-:Y:S01]  /*0ce0*/  DFMA R24, -R14, R22, 1 ;  /* 0x3ff000000e18742b */ /* 0x000fe20000000116 */
[----:B------:R-:W1:Y:S05]  /*0cf0*/  I2F.F64 R18, R18 ;  /* 0x0000001200127312 */ /* 0x000e6a0000201c00 */
[----:B------:R-:W-:Y:S02]  /*0d00*/  DFMA R20, R26, R20, 1 ;  /* 0x3ff000001a14742b */ /* 0x000fe40000000014 */
[----:B------:R-:W-:-:S08]  /*0d10*/  DFMA R22, R22, R24, R22 ;  /* 0x000000181616722b */ /* 0x000fd00000000016 */
[----:B-1----:R-:W-:Y:S01]  /*0d20*/  DMUL R24, R22, -R18 ;  /* 0x8000001216187228 */ /* 0x002fe20000000000 */
[----:B------:R-:W-:Y:S02]  /*0d30*/  IMAD R27, R16, 0x100000, R21 ;  /* 0x00100000101b7824 */ /* 0x000fe400078e0215 */
[----:B------:R-:W-:Y:S01]  /*0d40*/  IMAD.MOV.U32 R26, RZ, RZ, R20 ;  /* 0x000000ffff1a7224 */ /* 0x000fe200078e0014 */
[----:B0-----:R-:W-:Y:S07]  /*0d50*/  @!P0 BRA `(.L_x_583) ;  /* 0x0000000000308947 */ /* 0x001fee0003800000 */
[----:B------:R-:W-:Y:S01]  /*0d60*/  FSETP.GEU.AND P1, PT, |R29|, 4.2275390625, PT ;  /* 0x408748001d00780b */ /* 0x000fe20003f2e200 */
[C---:B------:R-:W-:Y:S02]  /*0d70*/  DADD R26, R28.reuse, +INF ;  /* 0x7ff000001c1a7429 */ /* 0x040fe40000000000 */
[----:B------:R-:W-:-:S08]  /*0d80*/  DSETP.GEU.AND P0, PT, R28, RZ, PT ;  /* 0x000000ff1c00722a */ /* 0x000fd00003f0e000 */
[----:B------:R-:W-:Y:S02]  /*0d90*/  FSEL R26, R26, RZ, P0 ;  /* 0x000000ff1a1a7208 */ /* 0x000fe40000000000 */
[----:B------:R-:W-:Y:S02]  /*0da0*/  @!P1 LEA.HI R0, R16, R16, RZ, 0x1 ;  /* 0x0000001010009211 */ /* 0x000fe400078f08ff */
[----:B------:R-:W-:Y:S02]  /*0db0*/  FSEL R27, R27, RZ, P0 ;  /* 0x000000ff1b1b7208 */ /* 0x000fe40000000000 */
[----:B------:R-:W-:-:S05]  /*0dc0*/  @!P1 SHF.R.S32.HI R17, RZ, 0x1, R0 ;  /* 0x00000001ff119819 */ /* 0x000fca0000011400 */
[----:B------:R-:W-:Y:S02]  /*0dd0*/  @!P1 IMAD.IADD R16, R16, 0x1, -R17 ;  /* 0x0000000110109824 */ /* 0x000fe400078e0a11 */
[----:B------:R-:W-:-:S03]  /*0de0*/  @!P1 IMAD R21, R17, 0x100000, R21 ;  /* 0x0010000011159824 */ /* 0x000fc600078e0215 */
[----:B------:R-:W-:Y:S01]  /*0df0*/  @!P1 LEA R17, R16, 0x3ff00000, 0x14 ;  /* 0x3ff0000010119811 */ /* 0x000fe200078ea0ff */
[----:B------:R-:W-:-:S06]  /*0e00*/  @!P1 IMAD.MOV.U32 R16, RZ, RZ, RZ ;  /* 0x000000ffff109224 */ /* 0x000fcc00078e00ff */
[----:B------:R-:W-:-:S11]  /*0e10*/  @!P1 DMUL R26, R20, R16 ;  /* 0x00000010141a9228 */ /* 0x000fd60000000000 */
.L_x_583:
[----:B------:R-:W-:Y:S05]  /*0e20*/  BSYNC.RECONVERGENT B1 ;  /* 0x0000000000017941 */ /* 0x000fea0003800200 */
.L_x_582:
[----:B------:R-:W0:Y:S01]  /*0e30*/  F2F.F32.F64 R26, R26 ;  /* 0x0000001a001a7310 */ /* 0x000e220000301000 */
[--C-:B------:R-:W-:Y:S01]  /*0e40*/  DFMA R16, -R14, R24, -R18.reuse ;  /* 0x000000180e10722b */ /* 0x100fe20000000912 */
[----:B------:R-:W-:Y:S01]  /*0e50*/  BSSY.RECONVERGENT B1, `(.L_x_584) ;  /* 0x000000d000017945 */ /* 0x000fe20003800200 */
[----:B------:R-:W-:-:S06]  /*0e60*/  DADD R20, -RZ, -R18 ;  /* 0x00000000ff147229 */ /* 0x000fcc0000000912 */
[----:B------:R-:W-:-:S04]  /*0e70*/  DFMA R22, R22, R16, R24 ;  /* 0x000000101616722b */ /* 0x000fc80000000018 */
[----:B------:R-:W-:Y:S01]  /*0e80*/  FSETP.GEU.AND P1, PT, |R21|, 6.5827683646048100446e-37, PT ;  /* 0x036000001500780b */ /* 0x000fe20003f2e200 */
[----:B0----5:R-:W-:-:S05]  /*0e90*/  FMUL R9, R9, R26 ;  /* 0x0000001a09097220 */ /* 0x021fca0000400000 */
[----:B------:R-:W-:Y:S01]  /*0ea0*/  FFMA R0, RZ, R15, R23 ;  /* 0x0000000fff007223 */ /* 0x000fe20000000017 */
[----:B------:R0:W-:Y:S04]  /*0eb0*/  STG.E desc[UR4][R10.64], R9 ;  /* 0x000000090a007986 */ /* 0x0001e8000c101904 */
[----:B------:R-:W-:-:S13]  /*0ec0*/  FSETP.GT.AND P0, PT, |R0|, 1.469367938527859385e-39, PT ;  /* 0x001000000000780b */ /* 0x000fda0003f04200 */
[----:B0-----:R-:W-:Y:S05]  /*0ed0*/  @P0 BRA P1, `(.L_x_585) ;  /* 0x0000000000100947 */ /* 0x001fea0000800000 */
[----:B------:R-:W-:Y:S01]  /*0ee0*/  IMAD.MOV.U32 R18, RZ, RZ, R14 ;  /* 0x000000ffff127224 */ /* 0x000fe200078e000e */
[----:B------:R-:W-:Y:S01]  /*0ef0*/  MOV R0, 0xf20 ;  /* 0x00000f2000007802 */ /* 0x000fe20000000f00 */
[----:B------:R-:W-:-:S07]  /*0f00*/  IMAD.MOV.U32 R19, RZ, RZ, R15 ;  /* 0x000000ffff137224 */ /* 0x000fce00078e000f */
[----:B------:R-:W-:Y:S05]  /*0f10*/  CALL.REL.NOINC `($__internal_53_$__cuda_sm20_div_rn_f64_full) ;  /* 0x0000000800947944 */ /* 0x000fea0003c00000 */
.L_x_585:
[----:B------:R-:W-:Y:S05]  /*0f20*/  BSYNC.RECONVERGENT B1 ;  /* 0x0000000000017941 */ /* 0x000fea0003800200 */
.L_x_584:
[----:B------:R-:W-:Y:S01]  /*0f30*/  MOV R16, 0x652b82fe ;  /* 0x652b82fe00107802 */ /* 0x000fe20000000f00 */
[----:B------:R-:W-:Y:S01]  /*0f40*/  IMAD.MOV.U32 R17, RZ, RZ, 0x3ff71547 ;  /* 0x3ff71547ff117424 */ /* 0x000fe200078e00ff */
[----:B------:R-:W-:Y:S01]  /*0f50*/  UMOV UR6, 0xfefa39ef ;  /* 0xfefa39ef00067882 */ /* 0x000fe20000000000 */
[----:B------:R-:W-:Y:S01]  /*0f60*/  UMOV UR7, 0x3fe62e42 ;  /* 0x3fe62e4200077882 */ /* 0x000fe20000000000 */
[----:B------:R-:W-:Y:S01]  /*0f70*/  FSETP.GEU.AND P0, PT, |R23|, 4.1917929649353027344, PT ;  /* 0x4086232b1700780b */ /* 0x000fe20003f0e200 */
[----:B------:R-:W-:Y:S02]  /*0f80*/  BSSY.RECONVERGENT B1, `(.L_x_586) ;  /* 0x0000035000017945 */ /* 0x000fe40003800200 */
        /* <DEDUP_REMOVED lines=34> */
[----:B------:R-:W-:-:S08]  /*11b0*/  DFMA R20, R18, R20, UR6 ;  /* 0x0000000612147e2b */ /* 0x000fd00008000014 */
[----:B------:R-:W-:-:S08]  /*11c0*/  DFMA R20, R18, R20, 1 ;  /* 0x3ff000001214742b */ /* 0x000fd00000000014 */
[----:B------:R-:W-:-:S10]  /*11d0*/  DFMA R20, R18, R20, 1 ;  /* 0x3ff000001214742b */ /* 0x000fd40000000014 */
[----:B------:R-:W-:Y:S02]  /*11e0*/  IMAD R19, R16, 0x100000, R21 ;  /* 0x0010000010137824 */ /* 0x000fe400078e0215 */
[----:B------:R-:W-:Y:S01]  /*11f0*/  IMAD.MOV.U32 R18, RZ, RZ, R20 ;  /* 0x000000ffff127224 */ /* 0x000fe200078e0014 */
[----:B------:R-:W-:Y:S06]  /*1200*/  @!P0 BRA `(.L_x_587) ;  /* 0x0000000000308947 */ /* 0x000fec0003800000 */
        /* <DEDUP_REMOVED lines=9> */
[----:B------:R-:W-:Y:S02]  /*12a0*/  @!P1 LEA R17, R16, 0x3ff00000, 0x14 ;  /* 0x3ff0000010119811 */ /* 0x000fe400078ea0ff */
[----:B------:R-:W-:-:S06]  /*12b0*/  @!P1 MOV R16, RZ ;  /* 0x000000ff00109202 */ /* 0x000fcc0000000f00 */
[----:B------:R-:W-:-:S11]  /*12c0*/  @!P1 DMUL R18, R20, R16 ;  /* 0x0000001014129228 */ /* 0x000fd60000000000 */
.L_x_587:
[----:B------:R-:W-:Y:S05]  /*12d0*/  BSYNC.RECONVERGENT B1 ;  /* 0x0000000000017941 */ /* 0x000fea0003800200 */
.L_x_586:
[----:B------:R-:W0:Y:S01]  /*12e0*/  F2F.F32.F64 R19, R18 ;  /* 0x0000001200137310 */ /* 0x000e220000301000 */
[----:B------:R-:W-:Y:S02]  /*12f0*/  VIADD R8, R8, 0x2 ;  /* 0x0000000208087836 */ /* 0x000fe40000000000 */
[----:B------:R-:W-:Y:S02]  /*1300*/  VIADD R7, R7, 0xfffffffe ;  /* 0xfffffffe07077836 */ /* 0x000fe40000000000 */
[----:B------:R-:W-:Y:S01]  /*1310*/  VIADD R6, R6, 0x2 ;  /* 0x0000000206067836 */ /* 0x000fe20000000000 */
[----:B------:R-:W-:Y:S01]  /*1320*/  ISETP.NE.AND P0, PT, R8, RZ, PT ;  /* 0x000000ff0800720c */ /* 0x000fe20003f05270 */
[----:B0-----:R-:W-:-:S05]  /*1330*/  FMUL R9, R30, R19 ;  /* 0x000000131e097220 */ /* 0x001fca0000400000 */
[----:B------:R1:W-:Y:S07]  /*1340*/  STG.E desc[UR4][R10.64+0x4], R9 ;  /* 0x000004090a007986 */ /* 0x0003ee000c101904 */
[----:B------:R-:W-:Y:S05]  /*1350*/  @P0 BRA `(.L_x_588) ;  /* 0xfffffff400340947 */ /* 0x000fea000383ffff */
.L_x_579:
[----:B------:R-:W-:Y:S05]  /*1360*/  BSYNC.RECONVERGENT B0 ;  /* 0x0000000000007941 */ /* 0x000fea0003800200 */
.L_x_578:
[----:B------:R-:W-:-:S04]  /*1370*/  LOP3.LUT R5, R5, 0x1, RZ, 0xc0, !PT ;  /* 0x0000000105057812 */ /* 0x000fc800078ec0ff */
[----:B------:R-:W-:-:S13]  /*1380*/  ISETP.NE.U32.AND P0, PT, R5, 0x1, PT ;  /* 0x000000010500780c */ /* 0x000fda0003f05070 */
[----:B------:R-:W-:Y:S05]  /*1390*/  @P0 EXIT ;  /* 0x000000000000094d */ /* 0x000fea0003800000 */
[----:B------:R-:W0:Y:S01]  /*13a0*/  LDC.64 R6, c[0x0][0x380] ;  /* 0x0000e000ff067b82 */ /* 0x000e220000000a00 */
[----:B------:R-:W-:-:S04]  /*13b0*/  IMAD.IADD R5, R4, 0x1, R3 ;  /* 0x0000000104057824 */ /* 0x000fc800078e0203 */
[----:B0-----:R-:W-:-:S05]  /*13c0*/  IMAD.WIDE R4, R5, 0x4, R6 ;  /* 0x0000000405047825 */ /* 0x001fca00078e0206 */
[----:B------:R0:W5:Y:S01]  /*13d0*/  LDG.E R6, desc[UR4][R4.64] ;  /* 0x0000000404067981 */ /* 0x000162000c1e1900 */
[----:B-12---:R-:W1:Y:S01]  /*13e0*/  MUFU.RCP64H R9, R15 ;  /* 0x0000000f00097308 */ /* 0x006e620000001800 */
[----:B------:R-:W-:Y:S01]  /*13f0*/  IMAD.MOV.U32 R8, RZ, RZ, 0x1 ;  /* 0x00000001ff087424 */ /* 0x000fe200078e00ff */
[----:B------:R-:W-:Y:S01]  /*1400*/  BSSY.RECONVERGENT B0, `(.L_x_589) ;  /* 0x0000016000007945 */ /* 0x000fe20003800200 */
[----:B------:R-:W-:-:S05]  /*1410*/  IMAD.IADD R0, R2, 0x1, -R3 ;  /* 0x0000000102007824 */ /* 0x000fca00078e0a03 */
        /* <DEDUP_REMOVED lines=20> */
.L_x_590:
[----:B------:R-:W-:Y:S05]  /*1560*/  BSYNC.RECONVERGENT B0 ;  /* 0x0000000000007941 */ /* 0x000fea0003800200 */
.L_x_589:
[----:B------:R-:W-:Y:S01]  /*1570*/  IMAD.MOV.U32 R8, RZ, RZ, 0x652b82fe ;  /* 0x652b82feff087424 */ /* 0x000fe200078e00ff */
[----:B------:R-:W-:Y:S01]  /*1580*/  UMOV UR6, 0xfefa39ef ;  /* 0xfefa39ef00067882 */ /* 0x000fe20000000000 */
[----:B------:R-:W-:Y:S01]  /*1590*/  IMAD.MOV.U32 R9, RZ, RZ, 0x3ff71547 ;  /* 0x3ff71547ff097424 */ /* 0x000fe200078e00ff */
[----:B------:R-:W-:Y:S01]  /*15a0*/  UMOV UR7, 0x3fe62e42 ;  /* 0x3fe62e4200077882 */ /* 0x000fe20000000000 */
[----:B------:R-:W-:Y:S01]  /*15b0*/  FSETP.GEU.AND P0, PT, |R3|, 4.1917929649353027344, PT ;  /* 0x4086232b0300780b */ /* 0x000fe20003f0e200 */
[----:B------:R-:W-:Y:S03]  /*15c0*/  BSSY.RECONVERGENT B0, `(.L_x_591) ;  /* 0x0000036000007945 */ /* 0x000fe60003800200 */
        /* <DEDUP_REMOVED lines=37> */
[----:B------:R-:W-:Y:S01]  /*1820*/  IMAD R11, R8, 0x100000, R13 ;  /* 0x00100000080b7824 */ /* 0x000fe200078e020d */
[----:B------:R-:W-:Y:S01]  /*1830*/  MOV R10, R12 ;  /* 0x0000000c000a7202 */ /* 0x000fe20000000f00 */
[----:B------:R-:W-:Y:S06]  /*1840*/  @!P0 BRA `(.L_x_592) ;  /* 0x0000000000348947 */ /* 0x000fec0003800000 */
[----:B------:R-:W-:Y:S01]  /*1850*/  FSETP.GEU.AND P1, PT, |R3|, 4.2275390625, PT ;  /* 0x408748000300780b */ /* 0x000fe20003f2e200 */
[C---:B------:R-:W-:Y:S02]  /*1860*/  DADD R10, R2.reuse, +INF ;  /* 0x7ff00000020a7429 */ /* 0x040fe40000000000 */
[----:B------:R-:W-:-:S08]  /*1870*/  DSETP.GEU.AND P0, PT, R2, RZ, PT ;  /* 0x000000ff0200722a */ /* 0x000fd00003f0e000 */
[----:B------:R-:W-:Y:S02]  /*1880*/  FSEL R10, R10, RZ, P0 ;  /* 0x000000ff0a0a7208 */ /* 0x000fe40000000000 */
[----:B------:R-:W-:Y:S01]  /*1890*/  @!P1 LEA.HI R0, R8, R8, RZ, 0x1 ;  /* 0x0000000808009211 */ /* 0x000fe200078f08ff */
[----:B------:R-:W-:Y:S01]  /*18a0*/  @!P1 IMAD.MOV.U32 R2, RZ, RZ, R12 ;  /* 0x000000ffff029224 */ /* 0x000fe200078e000c */
[----:B------:R-:W-:Y:S02]  /*18b0*/  FSEL R11, R11, RZ, P0 ;  /* 0x000000ff0b0b7208 */ /* 0x000fe40000000000 */
[----:B------:R-:W-:-:S05]  /*18c0*/  @!P1 SHF.R.S32.HI R3, RZ, 0x1, R0 ;  /* 0x00000001ff039819 */ /* 0x000fca0000011400 */
[----:B------:R-:W-:Y:S02]  /*18d0*/  @!P1 IMAD.IADD R8, R8, 0x1, -R3 ;  /* 0x0000000108089824 */ /* 0x000fe400078e0a03 */
[----:B------:R-:W-:-:S03]  /*18e0*/  @!P1 IMAD R3, R3, 0x100000, R13 ;  /* 0x0010000003039824 */ /* 0x000fc600078e020d */
[----:B------:R-:W-:Y:S01]  /*18f0*/  @!P1 LEA R9, R8, 0x3ff00000, 0x14 ;  /* 0x3ff0000008099811 */ /* 0x000fe200078ea0ff */
[----:B------:R-:W-:-:S06]  /*1900*/  @!P1 IMAD.MOV.U32 R8, RZ, RZ, RZ ;  /* 0x000000ffff089224 */ /* 0x000fcc00078e00ff */
[----:B------:R-:W-:-:S11]  /*1910*/  @!P1 DMUL R10, R2, R8 ;  /* 0x00000008020a9228 */ /* 0x000fd60000000000 */
.L_x_592:
[----:B------:R-:W-:Y:S05]  /*1920*/  BSYNC.RECONVERGENT B0 ;  /* 0x0000000000007941 */ /* 0x000fea0003800200 */
.L_x_591:
[----:B------:R-:W0:Y:S02]  /*1930*/  F2F.F32.F64 R11, R10 ;  /* 0x0000000a000b7310 */ /* 0x000e240000301000 */
[----:B0----5:R-:W-:-:S05]  /*1940*/  FMUL R3, R6, R11 ;  /* 0x0000000b06037220 */ /* 0x021fca0000400000 */
[----:B------:R-:W-:Y:S01]  /*1950*/  STG.E desc[UR4][R4.64], R3 ;  /* 0x0000000304007986 */ /* 0x000fe2000c101904 */
[----:B------:R-:W-:Y:S05]  /*1960*/  EXIT ;  /* 0x000000000000794d */ /* 0x000fea0003800000 */
        .weak           $__internal_53_$__cuda_sm20_div_rn_f64_full
        .type           $__internal_53_$__cuda_sm20_div_rn_f64_full,@function
        .size           $__internal_53_$__cuda_sm20_div_rn_f64_full,($__internal_54_$__cuda_sm20_dsqrt_rn_f64_mediumpath_v1 - $__internal_53_$__cuda_sm20_div_rn_f64_full)
$__internal_53_$__cuda_sm20_div_rn_f64_full:
        /* <DEDUP_REMOVED lines=11> */
[----:B------:R-:W-:Y:S01]  /*1a20*/  ISETP.GE.U32.AND P1, PT, R31, R34, PT ;  /* 0x000000221f00720c */ /* 0x000fe20003f26070 */
[----:B------:R-:W-:Y:S02]  /*1a30*/  IMAD.MOV.U32 R33, RZ, RZ, R31 ;  /* 0x000000ffff217224 */ /* 0x000fe400078e001f */
[----:B------:R-:W-:Y:S01]  /*1a40*/  @!P2 LOP3.LUT R26, R19, 0x7ff00000, RZ, 0xc0, !PT ;  /* 0x7ff00000131aa812 */ /* 0x000fe200078ec0ff */
[----:B------:R-:W-:Y:S01]  /*1a50*/  @!P2 IMAD.MOV.U32 R28, RZ, RZ, RZ ;  /* 0x000000ffff1ca224 */ /* 0x000fe200078e00ff */
[----:B------:R-:W0:Y:S02]  /*1a60*/  MUFU.RCP64H R23, R17 ;  /* 0x0000001100177308 */ /* 0x000e240000001800 */
[----:B------:R-:W-:Y:S02]  /*1a70*/  @!P2 ISETP.GE.U32.AND P3, PT, R31, R26, PT ;  /* 0x0000001a1f00a20c */ /* 0x000fe40003f66070 */
[----:B------:R-:W-:-:S02]  /*1a80*/  @!P0 LOP3.LUT R34, R17, 0x7ff00000, RZ, 0xc0, !PT ;  /* 0x7ff0000011228812 */ /* 0x000fc400078ec0ff */
[----:B------:R-:W-:-:S03]  /*1a90*/  @!P2 SEL R27, R32, 0x63400000, !P3 ;  /* 0x63400000201ba807 */ /* 0x000fc60005800000 */
[----:B------:R-:W-:Y:S01]  /*1aa0*/  VIADD R35, R34, 0xffffffff ;  /* 0xffffffff22237836 */ /* 0x000fe20000000000 */
[----:B------:R-:W-:-:S04]  /*1ab0*/  @!P2 LOP3.LUT R27, R27, 0x80000000, R21, 0xf8, !PT ;  /* 0x800000001b1ba812 */ /* 0x000fc800078ef815 */
[----:B------:R-:W-:Y:S01]  /*1ac0*/  @!P2 LOP3.LUT R29, R27, 0x100000, RZ, 0xfc, !PT ;  /* 0x001000001b1da812 */ /* 0x000fe200078efcff */
[----:B0-----:R-:W-:-:S08]  /*1ad0*/  DFMA R24, R22, -R16, 1 ;  /* 0x3ff000001618742b */ /* 0x001fd00000000810 */
[----:B------:R-:W-:-:S08]  /*1ae0*/  DFMA R24, R24, R24, R24 ;  /* 0x000000181818722b */ /* 0x000fd00000000018 */
[----:B------:R-:W-:Y:S01]  /*1af0*/  DFMA R24, R22, R24, R22 ;  /* 0x000000181618722b */ /* 0x000fe20000000016 */
[----:B------:R-:W-:Y:S02]  /*1b00*/  SEL R23, R32, 0x63400000, !P1 ;  /* 0x6340000020177807 */ /* 0x000fe40004800000 */
[----:B------:R-:W-:Y:S02]  /*1b10*/  MOV R22, R20 ;  /* 0x0000001400167202 */ /* 0x000fe40000000f00 */
[----:B------:R-:W-:-:S03]  /*1b20*/  LOP3.LUT R23, R23, 0x800fffff, R21, 0xf8, !PT ;  /* 0x800fffff17177812 */ /* 0x000fc600078ef815 */
[----:B------:R-:W-:-:S03]  /*1b30*/  DFMA R26, R24, -R16, 1 ;  /* 0x3ff00000181a742b */ /* 0x000fc60000000810 */
[----:B------:R-:W-:-:S05]  /*1b40*/  @!P2 DFMA R22, R22, 2, -R28 ;  /* 0x400000001616a82b */ /* 0x000fca000000081c */
[----:B------:R-:W-:-:S05]  /*1b50*/  DFMA R24, R24, R26, R24 ;  /* 0x0000001a1818722b */ /* 0x000fca0000000018 */
[----:B------:R-:W-:-:S03]  /*1b60*/  @!P2 LOP3.LUT R33, R23, 0x7ff00000, RZ, 0xc0, !PT ;  /* 0x7ff000001721a812 */ /* 0x000fc600078ec0ff */
        /* <DEDUP_REMOVED lines=19> */
[----:B------:R-:W-:-:S09]  /*1ca0*/  MOV R20, RZ ;  /* 0x000000ff00147202 */ /* 0x000fd20000000f00 */
[C---:B------:R-:W-:Y:S02]  /*1cb0*/  FSETP.NEU.AND P0, PT, R17.reuse, RZ, PT ;  /* 0x000000ff1100720b */ /* 0x040fe40003f0d000 */
[----:B------:R-:W-:-:S04]  /*1cc0*/  LOP3.LUT R19, R17, 0x80000000, R19, 0x48, !PT ;  /* 0x8000000011137812 */ /* 0x000fc800078e4813 */
[----:B------:R-:W-:-:S07]  /*1cd0*/  LOP3.LUT R21, R19, R21, RZ, 0xfc, !PT ;  /* 0x0000001513157212 */ /* 0x000fce00078efcff */
[----:B------:R-:W-:Y:S05]  /*1ce0*/  @!P0 BRA `(.L_x_595) ;  /* 0x00000000007c8947 */ /* 0x000fea0003800000 */
[----:B------:R-:W-:Y:S01]  /*1cf0*/  IMAD.MOV R17, RZ, RZ, -R26 ;  /* 0x000000ffff117224 */ /* 0x000fe200078e0a1a */
[----:B------:R-:W-:Y:S01]  /*1d00*/  DMUL.RP R20, R28, R20 ;  /* 0x000000141c147228 */ /* 0x000fe20000008000 */
[----:B------:R-:W-:-:S06]  /*1d10*/  IMAD.MOV.U32 R16, RZ, RZ, RZ ;  /* 0x000000ffff107224 */ /* 0x000fcc00078e00ff */
[----:B------:R-:W-:-:S03]  /*1d20*/  DFMA R16, R24, -R16, R28 ;  /* 0x800000101810722b */ /* 0x000fc6000000001c */
[----:B------:R-:W-:-:S03]  /*1d30*/  LOP3.LUT R19, R21, R19, RZ, 0x3c, !PT ;  /* 0x0000001315137212 */ /* 0x000fc600078e3cff */
[----:B------:R-:W-:-:S04]  /*1d40*/  IADD3 R16, PT, PT, -R26, -0x43300000, RZ ;  /* 0xbcd000001a107810 */ /* 0x000fc80007ffe1ff */
[----:B------:R-:W-:-:S04]  /*1d50*/  FSETP.NEU.AND P0, PT, |R17|, R16, PT ;  /* 0x000000101100720b */ /* 0x000fc80003f0d200 */
[----:B------:R-:W-:Y:S02]  /*1d60*/  FSEL R24, R20, R24, !P0 ;  /* 0x0000001814187208 */ /* 0x000fe40004000000 */
[----:B------:R-:W-:Y:S01]  /*1d70*/  FSEL R25, R19, R25, !P0 ;  /* 0x0000001913197208 */ /* 0x000fe20004000000 */
[----:B------:R-:W-:Y:S06]  /*1d80*/  BRA `(.L_x_595) ;  /* 0x0000000000547947 */ /* 0x000fec0003800000 */
.L_x_594:
        /* <DEDUP_REMOVED lines=16> */
.L_x_597:
[----:B------:R-:W-:Y:S02]  /*1e90*/  LOP3.LUT R25, R19, 0x80000, RZ, 0xfc, !PT ;  /* 0x0008000013197812 */ /* 0x000fe400078efcff */
[----:B------:R-:W-:Y:S01]  /*1ea0*/  MOV R24, R18 ;  /* 0x0000001200187202 */ /* 0x000fe20000000f00 */
[----:B------:R-:W-:Y:S06]  /*1eb0*/  BRA `(.L_x_595) ;  /* 0x0000000000087947 */ /* 0x000fec0003800000 */
.L_x_596:
[----:B------:R-:W-:Y:S01]  /*1ec0*/  LOP3.LUT R25, R21, 0x80000, RZ, 0xfc, !PT ;  /* 0x0008000015197812 */ /* 0x000fe200078efcff */
[----:B------:R-:W-:-:S07]  /*1ed0*/  IMAD.MOV.U32 R24, RZ, RZ, R20 ;  /* 0x000000ffff187224 */ /* 0x000fce00078e0014 */
.L_x_595:
[----:B------:R-:W-:Y:S05]  /*1ee0*/  BSYNC.RECONVERGENT B2 ;  /* 0x0000000000027941 */ /* 0x000fea0003800200 */
.L_x_593:
[----:B------:R-:W-:Y:S02]  /*1ef0*/  IMAD.MOV.U32 R16, RZ, RZ, R0 ;  /* 0x000000ffff107224 */ /* 0x000fe400078e0000 */
[----:B------:R-:W-:Y:S02]  /*1f00*/  IMAD.MOV.U32 R17, RZ, RZ, 0x0 ;  /* 0x00000000ff117424 */ /* 0x000fe400078e00ff */
[----:B------:R-:W-:Y:S02]  /*1f10*/  IMAD.MOV.U32 R22, RZ, RZ, R24 ;  /* 0x000000ffff167224 */ /* 0x000fe400078e0018 */
[----:B------:R-:W-:Y:S01]  /*1f20*/  IMAD.MOV.U32 R23, RZ, RZ, R25 ;  /* 0x000000ffff177224 */ /* 0x000fe200078e0019 */
[----:B------:R-:W-:Y:S06]  /*1f30*/  RET.REL.NODEC R16 `(_Z14cut_direct_newPfiiiiiiiiiifffS_i) ;  /* 0xffffffe010307950 */ /* 0x000fec0003c3ffff */
        .weak           $__internal_54_$__cuda_sm20_dsqrt_rn_f64_mediumpath_v1
        .type           $__internal_54_$__cuda_sm20_dsqrt_rn_f64_mediumpath_v1,@function
        .size           $__internal_54_$__cuda_sm20_dsqrt_rn_f64_mediumpath_v1,($__internal_55_$__cuda_sm3x_div_rn_noftz_f32_slowpath - $__internal_54_$__cuda_sm20_dsqrt_rn_f64_mediumpath_v1)
$__internal_54_$__cuda_sm20_dsqrt_rn_f64_mediumpath_v1:
[----:B------:R-:W-:Y:S01]  /*1f40*/  ISETP.GE.U32.AND P0, PT, R10, -0x3400000, PT ;  /* 0xfcc000000a00780c */ /* 0x000fe20003f06070 */
[----:B------:R-:W-:Y:S01]  /*1f50*/  BSSY.RECONVERGENT B1, `(.L_x_598) ;  /* 0x0000024000017945 */ /* 0x000fe20003800200 */
[----:B------:R-:W-:-:S11]  /*1f60*/  IMAD.MOV.U32 R13, RZ, RZ, R19 ;  /* 0x000000ffff0d7224 */ /* 0x000fd600078e0013 */
[----:B------:R-:W-:Y:S05]  /*1f70*/  @!P0 BRA `(.L_x_599) ;  /* 0x0000000000208947 */ /* 0x000fea0003800000 */
[----:B------:R-:W-:-:S10]  /*1f80*/  DFMA.RM R12, R16, R12, R14 ;  /* 0x0000000c100c722b */ /* 0x000fd4000000400e */
[----:B------:R-:W-:-:S05]  /*1f90*/  IADD3 R8, P0, PT, R12, 0x1, RZ ;  /* 0x000000010c087810 */ /* 0x000fca0007f1e0ff */
[----:B------:R-:W-:-:S06]  /*1fa0*/  IMAD.X R9, RZ, RZ, R13, P0 ;  /* 0x000000ffff097224 */ /* 0x000fcc00000e060d */
[----:B------:R-:W-:-:S08]  /*1fb0*/  DFMA.RP R6, -R12, R8, R6 ;  /* 0x000000080c06722b */ /* 0x000fd00000008106 */
[----:B------:R-:W-:-:S06]  /*1fc0*/  DSETP.GT.AND P0, PT, R6, RZ, PT ;  /* 0x000000ff0600722a */ /* 0x000fcc0003f04000 */
[----:B------:R-:W-:Y:S02]  /*1fd0*/  FSEL R8, R8, R12, P0 ;  /* 0x0000000c08087208 */ /* 0x000fe40000000000 */
[----:B------:R-:W-:Y:S01]  /*1fe0*/  FSEL R9, R9, R13, P0 ;  /* 0x0000000d09097208 */ /* 0x000fe20000000000 */
[----:B------:R-:W-:Y:S06]  /*1ff0*/  BRA `(.L_x_600) ;  /* 0x0000000000647947 */ /* 0x000fec0003800000 */
.L_x_599:
[----:B------:R-:W-:-:S14]  /*2000*/  DSETP.NE.AND P0, PT, R6, RZ, PT ;  /* 0x000000ff0600722a */ /* 0x000fdc0003f05000 */
[----:B------:R-:W-:Y:S05]  /*2010*/  @!P0 BRA `(.L_x_601) ;  /* 0x0000000000588947 */ /* 0x000fea0003800000 */
[----:B------:R-:W-:-:S13]  /*2020*/  ISETP.GE.AND P0, PT, R7, RZ, PT ;  /* 0x000000ff0700720c */ /* 0x000fda0003f06270 */
[----:B------:R-:W-:Y:S01]  /*2030*/  @!P0 MOV R8, 0x0 ;  /* 0x0000000000088802 */ /* 0x000fe20000000f00 */
[----:B------:R-:W-:Y:S01]  /*2040*/  @!P0 IMAD.MOV.U32 R9, RZ, RZ, -0x80000 ;  /* 0xfff80000ff098424 */ /* 0x000fe200078e00ff */
[----:B------:R-:W-:Y:S06]  /*2050*/  @!P0 BRA `(.L_x_600) ;  /* 0x00000000004c8947 */ /* 0x000fec0003800000 */
[----:B------:R-:W-:-:S13]  /*2060*/  ISETP.GT.AND P0, PT, R7, 0x7fefffff, PT ;  /* 0x7fefffff0700780c */ /* 0x000fda0003f04270 */
[----:B------:R-:W-:Y:S05]  /*2070*/  @P0 BRA `(.L_x_601) ;  /* 0x0000000000400947 */ /* 0x000fea0003800000 */
[----:B------:R-:W-:Y:S01]  /*2080*/  DMUL R6, R6, 8.11296384146066816958e+31 ;  /* 0x4690000006067828 */ /* 0x000fe20000000000 */
[----:B------:R-:W-:Y:S02]  /*2090*/  IMAD.MOV.U32 R8, RZ, RZ, RZ ;  /* 0x000000ffff087224 */ /* 0x000fe400078e00ff */
[----:B------:R-:W-:Y:S02]  /*20a0*/  IMAD.MOV.U32 R12, RZ, RZ, 0x0 ;  /* 0x00000000ff0c7424 */ /* 0x000fe400078e00ff */
[----:B------:R-:W-:Y:S01]  /*20b0*/  IMAD.MOV.U32 R13, RZ, RZ, 0x3fd80000 ;  /* 0x3fd80000ff0d7424 */ /* 0x000fe200078e00ff */
[----:B------:R-:W0:Y:S02]  /*20c0*/  MUFU.RSQ64H R9, R7 ;  /* 0x0000000700097308 */ /* 0x000e240000001c00 */
[----:B0-----:R-:W-:-:S08]  /*20d0*/  DMUL R10, R8, R8 ;  /* 0x00000008080a7228 */ /* 0x001fd00000000000 */
[----:B------:R-:W-:-:S08]  /*20e0*/  DFMA R10, R6, -R10, 1 ;  /* 0x3ff00000060a742b */ /* 0x000fd0000000080a */
[----:B------:R-:W-:Y:S02]  /*20f0*/  DFMA R12, R10, R12, 0.5 ;  /* 0x3fe000000a0c742b */ /* 0x000fe4000000000c */
[----:B------:R-:W-:-:S08]  /*2100*/  DMUL R10, R8, R10 ;  /* 0x0000000a080a7228 */ /* 0x000fd00000000000 */
[----:B------:R-:W-:-:S08]  /*2110*/  DFMA R10, R12, R10, R8 ;  /* 0x0000000a0c0a722b */ /* 0x000fd00000000008 */
[----:B------:R-:W-:Y:S02]  /*2120*/  DMUL R8, R6, R10 ;  /* 0x0000000a06087228 */ /* 0x000fe40000000000 */
[----:B------:R-:W-:-:S06]  /*2130*/  VIADD R11, R11, 0xfff00000 ;  /* 0xfff000000b0b7836 */ /* 0x000fcc0000000000 */
[----:B------:R-:W-:-:S08]  /*2140*/  DFMA R12, R8, -R8, R6 ;  /* 0x80000008080c722b */ /* 0x000fd00000000006 */
[----:B------:R-:W-:-:S10]  /*2150*/  DFMA R8, R10, R12, R8 ;  /* 0x0000000c0a08722b */ /* 0x000fd40000000008 */
[----:B------:R-:W-:Y:S01]  /*2160*/  VIADD R9, R9, 0xfcb00000 ;  /* 0xfcb0000009097836 */ /* 0x000fe20000000000 */
[----:B------:R-:W-:Y:S06]  /*2170*/  BRA `(.L_x_600) ;  /* 0x0000000000047947 */ /* 0x000fec0003800000 */
.L_x_601:
[----:B------:R-:W-:-:S11]  /*2180*/  DADD R8, R6, R6 ;  /* 0x0000000006087229 */ /* 0x000fd60000000006 */
.L_x_600:
[----:B------:R-:W-:Y:S05]  /*2190*/  BSYNC.RECONVERGENT B1 ;  /* 0x0000000000017941 */ /* 0x000fea0003800200 */
.L_x_598:
[----:B------:R-:W-:Y:S01]  /*21a0*/  IMAD.MOV.U32 R6, RZ, RZ, R0 ;  /* 0x000000ffff067224 */ /* 0x000fe200078e0000 */
[----:B------:R-:W-:-:S04]  /*21b0*/  MOV R7, 0x0 ;  /* 0x0000000000077802 */ /* 0x000fc80000000f00 */
[----:B------:R-:W-:Y:S05]  /*21c0*/  RET.REL.NODEC R6 `(_Z14cut_direct_newPfiiiiiiiiiifffS_i) ;  /* 0xffffffdc068c7950 */ /* 0x000fea0003c3ffff */
        .weak           $__internal_55_$__cuda_sm3x_div_rn_noftz_f32_slowpath
        .type           $__internal_55_$__cuda_sm3x_div_rn_noftz_f32_slowpath,@function
        .size           $__internal_55_$__cuda_sm3x_div_rn_noftz_f32_slowpath,(.L_x_733 - $__internal_55_$__cuda_sm3x_div_rn_noftz_f32_slowpath)
$__internal_55_$__cuda_sm3x_div_rn_noftz_f32_slowpath:
        /* <DEDUP_REMOVED lines=23> */
.L_x_602:
        /* <DEDUP_REMOVED lines=16> */
[----:B------:R-:W-:-:S05]  /*2440*/  IMAD.IADD R10, R0, 0x1, R6 ;  /* 0x00000001000a7824 */ /* 0x000fca00078e0206 */
        /* <DEDUP_REMOVED lines=17> */
[----:B------:R-:W-:Y:S01]  /*2560*/  IMAD.MOV R8, RZ, RZ, -R10 ;  /* 0x000000ffff087224 */ /* 0x000fe200078e0a0a */
[----:B------:R-:W-:-:S03]  /*2570*/  LOP3.LUT R3, R3, 0x800000, RZ, 0xfc, !PT ;  /* 0x0080000003037812 */ /* 0x000fc600078efcff */
        /* <DEDUP_REMOVED lines=13> */
.L_x_608:
[----:B------:R-:W-:-:S04]  /*2650*/  LOP3.LUT R5, R5, 0x80000000, RZ, 0xc0, !PT ;  /* 0x8000000005057812 */ /* 0x000fc800078ec0ff */
[----:B------:R-:W-:Y:S01]  /*2660*/  LOP3.LUT R5, R5, 0x7f800000, RZ, 0xfc, !PT ;  /* 0x7f80000005057812 */ /* 0x000fe200078efcff */
[----:B------:R-:W-:Y:S06]  /*2670*/  BRA `(.L_x_609) ;  /* 0x0000000000287947 */ /* 0x000fec0003800000 */
.L_x_607:
[----:B------:R-:W-:Y:S01]  /*2680*/  IMAD R5, R6, 0x800000, R5 ;  /* 0x0080000006057824 */ /* 0x000fe200078e0205 */
[----:B------:R-:W-:Y:S06]  /*2690*/  BRA `(.L_x_609) ;  /* 0x0000000000207947 */ /* 0x000fec0003800000 */
.L_x_606:
[----:B------:R-:W-:-:S04]  /*26a0*/  LOP3.LUT R5, R6, 0x80000000, R5, 0x48, !PT ;  /* 0x8000000006057812 */ /* 0x000fc800078e4805 */
[----:B------:R-:W-:Y:S01]  /*26b0*/  LOP3.LUT R5, R5, 0x7f800000, RZ, 0xfc, !PT ;  /* 0x7f80000005057812 */ /* 0x000fe200078efcff */
[----:B------:R-:W-:Y:S06]  /*26c0*/  BRA `(.L_x_609) ;  /* 0x0000000000147947 */ /* 0x000fec0003800000 */
.L_x_605:
[----:B------:R-:W-:Y:S01]  /*26d0*/  LOP3.LUT R5, R6, 0x80000000, R5, 0x48, !PT ;  /* 0x8000000006057812 */ /* 0x000fe200078e4805 */
[----:B------:R-:W-:Y:S06]  /*26e0*/  BRA `(.L_x_609) ;  /* 0x00000000000c7947 */ /* 0x000fec0003800000 */
.L_x_604:
[----:B------:R-:W0:Y:S01]  /*26f0*/  MUFU.RSQ R5, -QNAN ;  /* 0xffc0000000057908 */ /* 0x000e220000001400 */
[----:B------:R-:W-:Y:S05]  /*2700*/  BRA `(.L_x_609) ;  /* 0x0000000000047947 */ /* 0x000fea0003800000 */
.L_x_603:
[----:B------:R-:W-:-:S07]  /*2710*/  FADD.FTZ R5, R0, 1000 ;  /* 0x447a000000057421 */ /* 0x000fce0000010000 */
.L_x_609:
[----:B------:R-:W-:-:S04]  /*2720*/  IMAD.MOV.U32 R3, RZ, RZ, 0x0 ;  /* 0x00000000ff037424 */ /* 0x000fc800078e00ff */
[----:B0-----:R-:W-:Y:S05]  /*2730*/  RET.REL.NODEC R2 `(_Z14cut_direct_newPfiiiiiiiiiifffS_i) ;  /* 0xffffffd802307950 */ /* 0x001fea0003c3ffff */
.L_x_610:
        /* <DEDUP_REMOVED lines=12> */
.L_x_733:


//--------------------- .text._Z15cut_direct_new1PfiiiiiiiiiifffS_ii --------------------------
	.section	.text._Z15cut_direct_new1PfiiiiiiiiiifffS_ii,"ax",@progbits
	.align	128
        .global         _Z15cut_direct_new1PfiiiiiiiiiifffS_ii
        .type           _Z15cut_direct_new1PfiiiiiiiiiifffS_ii,@function
        .size           _Z15cut_direct_new1PfiiiiiiiiiifffS_ii,(.L_x_736 - _Z15cut_direct_new1PfiiiiiiiiiifffS_ii)
        .other          _Z15cut_direct_new1PfiiiiiiiiiifffS_ii,@"STO_CUDA_ENTRY STV_DEFAULT"
_Z15cut_direct_new1PfiiiiiiiiiifffS_ii:
.text._Z15cut_direct_new1PfiiiiiiiiiifffS_ii:
        /* <DEDUP_REMOVED lines=19> */
[----:B------:R-:W-:Y:S05]  /*0130*/  CALL.REL.NOINC `($__internal_58_$__cuda_sm3x_div_rn_noftz_f32_slowpath) ;  /* 0x0000001000907944 */ /* 0x000fea0003c00000 */
[----:B------:R-:W-:-:S07]  /*0140*/  IMAD.MOV.U32 R0, RZ, RZ, R4 ;  /* 0x000000ffff007224 */ /* 0x000fce00078e0004 */
.L_x_611:
        /* <DEDUP_REMOVED lines=38> */
[----:B------:R-:W-:Y:S05]  /*03b0*/  CALL.REL.NOINC `($__internal_57_$__cuda_sm20_dsqrt_rn_f64_mediumpath_v1) ;  /* 0x0000000c00487944 */ /* 0x000fea0003c00000 */
.L_x_613:
[----:B------:R-:W-:Y:S05]  /*03c0*/  BSYNC.RECONVERGENT B0 ;  /* 0x0000000000007941 */ /* 0x000fea0003800200 */
.L_x_612:
[----:B------:R-:W0:Y:S01]  /*03d0*/  LDC.64 R8, c[0x0][0x3a8] ;  /* 0x0000ea00ff087b82 */ /* 0x000e220000000a00 */
[----:B------:R-:W1:Y:S07]  /*03e0*/  LDCU UR6, c[0x0][0x3a4] ;  /* 0x00007480ff0677ac */ /* 0x000e6e0008000800 */
[----:B------:R-:W2:Y:S01]  /*03f0*/  LDC.64 R2, c[0x0][0x3c0] ;  /* 0x0000f000ff027b82 */ /* 0x000ea20000000a00 */
[----:B-1----:R-:W-:-:S04]  /*0400*/  VIADD R4, R6, UR6 ;  /* 0x0000000606047c36 */ /* 0x002fc80008000000 */
        /* <DEDUP_REMOVED lines=23> */
[----:B------:R-:W-:Y:S02]  /*0580*/  IMAD.MOV.U32 R11, RZ, RZ, R15 ;  /* 0x000000ffff0b7224 */ /* 0x000fe400078e000f */
[----:B------:R-:W-:Y:S02]  /*0590*/  IMAD.MOV.U32 R8, RZ, RZ, R4 ;  /* 0x000000ffff087224 */ /* 0x000fe400078e0004 */
[----:B------:R-:W-:-:S07]  /*05a0*/  IMAD.MOV.U32 R9, RZ, RZ, R5 ;  /* 0x000000ffff097224 */ /* 0x000fce00078e0005 */
[----:B------:R-:W-:Y:S05]  /*05b0*/  CALL.REL.NOINC `($__internal_56_$__cuda_sm20_div_rn_f64_full) ;  /* 0x0000000400547944 */ /* 0x000fea0003c00000 */
.L_x_615:
[----:B------:R-:W-:Y:S05]  /*05c0*/  BSYNC.RECONVERGENT B0 ;  /* 0x0000000000007941 */ /* 0x000fea0003800200 */
.L_x_614:
        /* <DEDUP_REMOVED lines=17> */
[----:B------:R-:W-:Y:S02]  /*06e0*/  MOV R11, R3 ;  /* 0x00000003000b7202 */ /* 0x000fe40000000f00 */
[----:B------:R-:W-:-:S07]  /*06f0*/  MOV R12, 0x710 ;  /* 0x00000710000c7802 */ /* 0x000fce0000000f00 */
[----:B------:R-:W-:Y:S05]  /*0700*/  CALL.REL.NOINC `($__internal_56_$__cuda_sm20_div_rn_f64_full) ;  /* 0x0000000400007944 */ /* 0x000fea0003c00000 */
[----:B------:R-:W-:Y:S02]  /*0710*/  IMAD.MOV.U32 R4, RZ, RZ, R2 ;  /* 0x000000ffff047224 */ /* 0x000fe400078e0002 */
[----:B------:R-:W-:-:S07]  /*0720*/  IMAD.MOV.U32 R5, RZ, RZ, R3 ;  /* 0x000000ffff057224 */ /* 0x000fce00078e0003 */
.L_x_617:
[----:B------:R-:W-:Y:S05]  /*0730*/  BSYNC.RECONVERGENT B0 ;  /* 0x0000000000007941 */ /* 0x000fea0003800200 */
.L_x_616:
[----:B------:R-:W0:Y:S01]  /*0740*/  LDCU UR6, c[0x0][0x3cc] ;  /* 0x00007980ff0677ac */ /* 0x000e220008000800 */
[----:B------:R-:W0:Y:S02]  /*0750*/  F2I.F64.TRUNC R4, R4 ;  /* 0x0000000400047311 */ /* 0x000e24000030d100 */
[----:B0-----:R-:W-:-:S05]  /*0760*/  VIADD R8, R4, UR6 ;  /* 0x0000000604087c36 */ /* 0x001fca0008000000 */
[----:B------:R-:W-:-:S13]  /*0770*/  ISETP.GE.AND P0, PT, R8, 0x1, PT ;  /* 0x000000010800780c */ /* 0x000fda0003f06270 */
[----:B------:R-:W-:Y:S05]  /*0780*/  @!P0 EXIT ;  /* 0x000000000000894d */ /* 0x000fea0003800000 */
[----:B------:R-:W0:Y:S01]  /*0790*/  LDCU UR6, c[0x0][0x388] ;  /* 0x00007100ff0677ac */ /* 0x000e220008000800 */
[C---:B------:R-:W-:Y:S01]  /*07a0*/  ISETP.GE.U32.AND P0, PT, R8.reuse, 0x8, PT ;  /* 0x000000080800780c */ /* 0x040fe20003f06070 */
[----:B------:R-:W-:Y:S01]  /*07b0*/  BSSY.RECONVERGENT B0, `(.L_x_618) ;  /* 0x0000019000007945 */ /* 0x000fe20003800200 */
[----:B------:R-:W-:Y:S01]  /*07c0*/  LOP3.LUT R10, R8, 0x7, RZ, 0xc0, !PT ;  /* 0x00000007080a7812 */ /* 0x000fe200078ec0ff */
[----:B------:R-:W-:-:S03]  /*07d0*/  IMAD.MOV.U32 R7, RZ, RZ, RZ ;  /* 0x000000ffff077224 */ /* 0x000fc600078e00ff */
[----:B------:R-:W-:Y:S01]  /*07e0*/  ISETP.NE.AND P1, PT, R10, RZ, PT ;  /* 0x000000ff0a00720c */ /* 0x000fe20003f25270 */
[----:B0-----:R-:W-:-:S06]  /*07f0*/  IMAD R6, R6, UR6, RZ ;  /* 0x0000000606067c24 */ /* 0x001fcc000f8e02ff */
[----:B------:R-:W-:Y:S06]  /*0800*/  @!P0 BRA `(.L_x_619) ;  /* 0x00000000004c8947 */ /* 0x000fec0003800000 */
[----:B------:R-:W0:Y:S01]  /*0810*/  LDC.64 R4, c[0x0][0x380] ;  /* 0x0000e000ff047b82 */ /* 0x000e220000000a00 */
[----:B------:R-:W-:Y:S01]  /*0820*/  LOP3.LUT R7, R8, 0x7ffffff8, RZ, 0xc0, !PT ;  /* 0x7ffffff808077812 */ /* 0x000fe200078ec0ff */
[----:B------:R-:W-:-:S04]  /*0830*/  IMAD.MOV.U32 R9, RZ, RZ, R6 ;  /* 0x000000ffff097224 */ /* 0x000fc800078e0006 */
[----:B------:R-:W-:Y:S01]  /*0840*/  IMAD.MOV R0, RZ, RZ, -R7 ;  /* 0x000000ffff007224 */ /* 0x000fe200078e0a07 */
[----:B0-----:R-:W-:-:S05]  /*0850*/  IADD3 R4, P0, PT, R4, 0x10, RZ ;  /* 0x0000001004047810 */ /* 0x001fca0007f1e0ff */
[----:B------:R-:W-:-:S08]  /*0860*/  IMAD.X R5, RZ, RZ, R5, P0 ;  /* 0x000000ffff057224 */ /* 0x000fd000000e0605 */
.L_x_620:
[----:B0-----:R-:W-:-:S04]  /*0870*/  IMAD.WIDE R2, R9, 0x4, R4 ;  /* 0x0000000409027825 */ /* 0x001fc800078e0204 */
[----:B------:R-:W-:Y:S01]  /*0880*/  VIADD R0, R0, 0x8 ;  /* 0x0000000800007836 */ /* 0x000fe20000000000 */
[----:B------:R0:W-:Y:S01]  /*0890*/  STG.E desc[UR4][R2.64+-0x10], RZ ;  /* 0xfffff0ff02007986 */ /* 0x0001e2000c101904 */
[----:B------:R-:W-:-:S03]  /*08a0*/  VIADD R9, R9, 0x8 ;  /* 0x0000000809097836 */ /* 0x000fc60000000000 */
[----:B------:R0:W-:Y:S01]  /*08b0*/  STG.E desc[UR4][R2.64+-0xc], RZ ;  /* 0xfffff4ff02007986 */ /* 0x0001e2000c101904 */
[----:B------:R-:W-:-:S03]  /*08c0*/  ISETP.NE.AND P0, PT, R0, RZ, PT ;  /* 0x000000ff0000720c */ /* 0x000fc60003f05270 */
[----:B------:R0:W-:Y:S04]  /*08d0*/  STG.E desc[UR4][R2.64+-0x8], RZ ;  /* 0xfffff8ff02007986 */ /* 0x0001e8000c101904 */
[----:B------:R0:W-:Y:S04]  /*08e0*/  STG.E desc[UR4][R2.64+-0x4], RZ ;  /* 0xfffffcff02007986 */ /* 0x0001e8000c101904 */
[----:B------:R0:W-:Y:S04]  /*08f0*/  STG.E desc[UR4][R2.64], RZ ;  /* 0x000000ff02007986 */ /* 0x0001e8000c101904 */
[----:B------:R0:W-:Y:S04]  /*0900*/  STG.E desc[UR4][R2.64+0x4], RZ ;  /* 0x000004ff02007986 */ /* 0x0001e8000c101904 */
[----:B------:R0:W-:Y:S04]  /*0910*/  STG.E desc[UR4][R2.64+0x8], RZ ;  /* 0x000008ff02007986 */ /* 0x0001e8000c101904 */
[----:B------:R0:W-:Y:S01]  /*0920*/  STG.E desc[UR4][R2.64+0xc], RZ ;  /* 0x00000cff02007986 */ /* 0x0001e2000c101904 */
[----:B------:R-:W-:Y:S05]  /*0930*/  @P0 BRA `(.L_x_620) ;  /* 0xfffffffc00cc0947 */ /* 0x000fea000383ffff */
.L_x_619:
[----:B------:R-:W-:Y:S05]  /*0940*/  BSYNC.RECONVERGENT B0 ;  /* 0x0000000000007941 */ /* 0x000fea0003800200 */
.L_x_618:
[----:B------:R-:W-:Y:S05]  /*0950*/  @!P1 EXIT ;  /* 0x000000000000994d */ /* 0x000fea0003800000 */
[----:B------:R-:W-:Y:S02]  /*0960*/  ISETP.GE.U32.AND P0, PT, R10, 0x4, PT ;  /* 0x000000040a00780c */ /* 0x000fe40003f06070 */
[----:B------:R-:W-:-:S04]  /*0970*/  LOP3.LUT R0, R8, 0x3, RZ, 0xc0, !PT ;  /* 0x0000000308007812 */ /* 0x000fc800078ec0ff */
[----:B------:R-:W-:-:S07]  /*0980*/  ISETP.NE.AND P1, PT, R0, RZ, PT ;  /* 0x000000ff0000720c */ /* 0x000fce0003f25270 */
[----:B0-----:R-:W0:Y:S01]  /*0990*/  @P0 LDC.64 R2, c[0x0][0x380] ;  /* 0x0000e000ff020b82 */ /* 0x001e220000000a00 */
[----:B------:R-:W-:-:S04]  /*09a0*/  @P0 IMAD.IADD R5, R6, 0x1, R7 ;  /* 0x0000000106050824 */ /* 0x000fc800078e0207 */
[----:B0-----:R-:W-:-:S05]  /*09b0*/  @P0 IMAD.WIDE R2, R5, 0x4, R2 ;  /* 0x0000000405020825 */ /* 0x001fca00078e0202 */
[----:B------:R0:W-:Y:S04]  /*09c0*/  @P0 STG.E desc[UR4][R2.64], RZ ;  /* 0x000000ff02000986 */ /* 0x0001e8000c101904 */
[----:B------:R0:W-:Y:S04]  /*09d0*/  @P0 STG.E desc[UR4][R2.64+0x4], RZ ;  /* 0x000004ff02000986 */ /* 0x0001e8000c101904 */
[----:B------:R0:W-:Y:S04]  /*09e0*/  @P0 STG.E desc[UR4][R2.64+0x8], RZ ;  /* 0x000008ff02000986 */ /* 0x0001e8000c101904 */
[----:B------:R0:W-:Y:S01]  /*09f0*/  @P0 STG.E desc[UR4][R2.64+0xc], RZ ;  /* 0x00000cff02000986 */ /* 0x0001e2000c101904 */
[----:B------:R-:W-:Y:S05]  /*0a00*/  @!P1 EXIT ;  /* 0x000000000000994d */ /* 0x000fea0003800000 */
[----:B------:R-:W-:Y:S01]  /*0a10*/  ISETP.NE.AND P1, PT, R0, 0x1, PT ;  /* 0x000000010000780c */ /* 0x000fe20003f25270 */
[----:B------:R-:W-:Y:S01]  /*0a20*/  @P0 VIADD R7, R7, 0x4 ;  /* 0x0000000407070836 */ /* 0x000fe20000000000 */
[----:B------:R-:W-:-:S04]  /*0a30*/  LOP3.LUT R0, R8, 0x1, RZ, 0xc0, !PT ;  /* 0x0000000108007812 */ /* 0x000fc800078ec0ff */
[----:B------:R-:W-:-:S07]  /*0a40*/  ISETP.NE.U32.AND P0, PT, R0, 0x1, PT ;  /* 0x000000010000780c */ /* 0x000fce0003f05070 */
[----:B0-----:R-:W0:Y:S01]  /*0a50*/  @P1 LDC.64 R2, c[0x0][0x380] ;  /* 0x0000e000ff021b82 */ /* 0x001e220000000a00 */
[----:B------:R-:W-:-:S04]  /*0a60*/  @P1 IMAD.IADD R5, R6, 0x1, R7 ;  /* 0x0000000106051824 */ /* 0x000fc800078e0207 */
[----:B0-----:R-:W-:-:S05]  /*0a70*/  @P1 IMAD.WIDE R2, R5, 0x4, R2 ;  /* 0x0000000405021825 */ /* 0x001fca00078e0202 */
[----:B------:R0:W-:Y:S04]  /*0a80*/  @P1 STG.E desc[UR4][R2.64], RZ ;  /* 0x000000ff02001986 */ /* 0x0001e8000c101904 */
[----:B------:R0:W-:Y:S01]  /*0a90*/  @P1 STG.E desc[UR4][R2.64+0x4], RZ ;  /* 0x000004ff02001986 */ /* 0x0001e2000c101904 */
[----:B------:R-:W-:Y:S05]  /*0aa0*/  @P0 EXIT ;  /* 0x000000000000094d */ /* 0x000fea0003800000 */
[----:B0-----:R-:W0:Y:S01]  /*0ab0*/  LDC.64 R2, c[0x0][0x380] ;  /* 0x0000e000ff027b82 */ /* 0x001e220000000a00 */
[----:B------:R-:W-:-:S05]  /*0ac0*/  @P1 VIADD R7, R7, 0x2 ;  /* 0x0000000207071836 */ /* 0x000fca0000000000 */
[----:B------:R-:W-:-:S05]  /*0ad0*/  IADD3 R7, PT, PT, R6, R7, RZ ;  /* 0x0000000706077210 */ /* 0x000fca0007ffe0ff */
[----:B0-----:R-:W-:-:S05]  /*0ae0*/  IMAD.WIDE R2, R7, 0x4, R2 ;  /* 0x0000000407027825 */ /* 0x001fca00078e0202 */
[----:B------:R-:W-:Y:S01]  /*0af0*/  STG.E desc[UR4][R2.64], RZ ;  /* 0x000000ff02007986 */ /* 0x000fe2000c101904 */
[----:B------:R-:W-:Y:S05]  /*0b00*/  EXIT ;  /* 0x000000000000794d */ /* 0x000fea0003800000 */
        .weak           $__internal_56_$__cuda_sm20_div_rn_f64_full
        .type           $__internal_56_$__cuda_sm20_div_rn_f64_full,@function
        .size           $__internal_56_$__cuda_sm20_div_rn_f64_full,($__internal_57_$__cuda_sm20_dsqrt_rn_f64_mediumpath_v1 - $__internal_56_$__cuda_sm20_div_rn_f64_full)
$__internal_56_$__cuda_sm20_div_rn_f64_full:
        /* <DEDUP_REMOVED lines=14> */
[----:B------:R-:W-:Y:S01]  /*0bf0*/  @!P2 ISETP.GE.U32.AND P3, PT, R7, R18, PT ;  /* 0x000000120700a20c */ /* 0x000fe20003f66070 */
[----:B------:R-:W-:-:S03]  /*0c00*/  @!P2 IMAD.MOV.U32 R18, RZ, RZ, RZ ;  /* 0x000000ffff12a224 */ /* 0x000fc600078e00ff */
[----:B------:R-:W-:-:S04]  /*0c10*/  @!P2 SEL R15, R13, 0x63400000, !P3 ;  /* 0x634000000d0fa807 */ /* 0x000fc80005800000 */
[----:B------:R-:W-:-:S04]  /*0c20*/  @!P2 LOP3.LUT R15, R15, 0x80000000, R11, 0xf8, !PT ;  /* 0x800000000f0fa812 */ /* 0x000fc800078ef80b */
[----:B------:R-:W-:Y:S01]  /*0c30*/  @!P2 LOP3.LUT R19, R15, 0x100000, RZ, 0xfc, !PT ;  /* 0x001000000f13a812 */ /* 0x000fe200078efcff */
[----:B0-----:R-:W-:-:S08]  /*0c40*/  DFMA R2, R16, -R4, 1 ;  /* 0x3ff000001002742b */ /* 0x001fd00000000804 */
[----:B------:R-:W-:-:S08]  /*0c50*/  DFMA R2, R2, R2, R2 ;  /* 0x000000020202722b */ /* 0x000fd00000000002 */
[----:B------:R-:W-:Y:S01]  /*0c60*/  DFMA R16, R16, R2, R16 ;  /* 0x000000021010722b */ /* 0x000fe20000000010 */
[----:B------:R-:W-:Y:S01]  /*0c70*/  SEL R3, R13, 0x63400000, !P1 ;  /* 0x634000000d037807 */ /* 0x000fe20004800000 */
[----:B------:R-:W-:-:S03]  /*0c80*/  IMAD.MOV.U32 R2, RZ, RZ, R10 ;  /* 0x000000ffff027224 */ /* 0x000fc600078e000a */
[----:B------:R-:W-:-:S03]  /*0c90*/  LOP3.LUT R3, R3, 0x800fffff, R11, 0xf8, !PT ;  /* 0x800fffff03037812 */ /* 0x000fc600078ef80b */
[----:B------:R-:W-:-:S03]  /*0ca0*/  DFMA R20, R16, -R4, 1 ;  /* 0x3ff000001014742b */ /* 0x000fc60000000804 */
[----:B------:R-:W-:-:S05]  /*0cb0*/  @!P2 DFMA R2, R2, 2, -R18 ;  /* 0x400000000202a82b */ /* 0x000fca0000000812 */
[----:B------:R-:W-:Y:S01]  /*0cc0*/  DFMA R16, R16, R20, R16 ;  /* 0x000000141010722b */ /* 0x000fe20000000010 */
[----:B------:R-:W-:Y:S02]  /*0cd0*/  IMAD.MOV.U32 R21, RZ, RZ, R7 ;  /* 0x000000ffff157224 */ /* 0x000fe400078e0007 */
[----:B------:R-:W-:Y:S01]  /*0ce0*/  IMAD.MOV.U32 R20, RZ, RZ, R14 ;  /* 0x000000ffff147224 */ /* 0x000fe200078e000e */
[----:B------:R-:W-:Y:S02]  /*0cf0*/  @!P0 LOP3.LUT R20, R5, 0x7ff00000, RZ, 0xc0, !PT ;  /* 0x7ff0000005148812 */ /* 0x000fe400078ec0ff */
[----:B------:R-:W-:Y:S02]  /*0d00*/  @!P2 LOP3.LUT R21, R3, 0x7ff00000, RZ, 0xc0, !PT ;  /* 0x7ff000000315a812 */ /* 0x000fe400078ec0ff */
[----:B------:R-:W-:Y:S01]  /*0d10*/  DMUL R18, R16, R2 ;  /* 0x0000000210127228 */ /* 0x000fe20000000000 */
[----:B------:R-:W-:Y:S02]  /*0d20*/  VIADD R23, R20, 0xffffffff ;  /* 0xffffffff14177836 */ /* 0x000fe40000000000 */
[----:B------:R-:W-:-:S05]  /*0d30*/  VIADD R22, R21, 0xffffffff ;  /* 0xffffffff15167836 */ /* 0x000fca0000000000 */
        /* <DEDUP_REMOVED lines=32> */
.L_x_622:
        /* <DEDUP_REMOVED lines=16> */
.L_x_625:
[----:B------:R-:W-:Y:S01]  /*1040*/  LOP3.LUT R17, R9, 0x80000, RZ, 0xfc, !PT ;  /* 0x0008000009117812 */ /* 0x000fe200078efcff */
[----:B------:R-:W-:Y:S01]  /*1050*/  IMAD.MOV.U32 R16, RZ, RZ, R8 ;  /* 0x000000ffff107224 */ /* 0x000fe200078e0008 */
[----:B------:R-:W-:Y:S06]  /*1060*/  BRA `(.L_x_623) ;  /* 0x0000000000087947 */ /* 0x000fec0003800000 */
.L_x_624:
[----:B------:R-:W-:Y:S01]  /*1070*/  LOP3.LUT R17, R11, 0x80000, RZ, 0xfc, !PT ;  /* 0x000800000b117812 */ /* 0x000fe200078efcff */
[----:B------:R-:W-:-:S07]  /*1080*/  IMAD.MOV.U32 R16, RZ, RZ, R10 ;  /* 0x000000ffff107224 */ /* 0x000fce00078e000a */
.L_x_623:
[----:B------:R-:W-:Y:S05]  /*1090*/  BSYNC.RECONVERGENT B1 ;  /* 0x0000000000017941 */ /* 0x000fea0003800200 */
.L_x_621:
[----:B------:R-:W-:Y:S02]  /*10a0*/  IMAD.MOV.U32 R13, RZ, RZ, 0x0 ;  /* 0x00000000ff0d7424 */ /* 0x000fe400078e00ff */
[----:B------:R-:W-:Y:S02]  /*10b0*/  IMAD.MOV.U32 R2, RZ, RZ, R16 ;  /* 0x000000ffff027224 */ /* 0x000fe400078e0010 */
[----:B------:R-:W-:Y:S01]  /*10c0*/  IMAD.MOV.U32 R3, RZ, RZ, R17 ;  /* 0x000000ffff037224 */ /* 0x000fe200078e0011 */
[----:B------:R-:W-:Y:S06]  /*10d0*/  RET.REL.NODEC R12 `(_Z15cut_direct_new1PfiiiiiiiiiifffS_ii) ;  /* 0xffffffec0cc87950 */ /* 0x000fec0003c3ffff */
        .weak           $__internal_57_$__cuda_sm20_dsqrt_rn_f64_mediumpath_v1
        .type           $__internal_57_$__cuda_sm20_dsqrt_rn_f64_mediumpath_v1,@function
        .size           $__internal_57_$__cuda_sm20_dsqrt_rn_f64_mediumpath_v1,($__internal_58_$__cuda_sm3x_div_rn_noftz_f32_slowpath - $__internal_57_$__cuda_sm20_dsqrt_rn_f64_mediumpath_v1)
$__internal_57_$__cuda_sm20_dsqrt_rn_f64_mediumpath_v1:
[----:B------:R-:W-:Y:S01]  /*10e0*/  ISETP.GE.U32.AND P0, PT, R8, -0x3400000, PT ;  /* 0xfcc000000800780c */ /* 0x000fe20003f06070 */
[----:B------:R-:W-:Y:S01]  /*10f0*/  BSSY.RECONVERGENT B1, `(.L_x_626) ;  /* 0x0000024000017945 */ /* 0x000fe20003800200 */
[----:B------:R-:W-:-:S11]  /*1100*/  MOV R13, R19 ;  /* 0x00000013000d7202 */ /* 0x000fd60000000f00 */
        /* <DEDUP_REMOVED lines=9> */
.L_x_627:
[----:B------:R-:W-:-:S14]  /*11a0*/  DSETP.NE.AND P0, PT, R4, RZ, PT ;  /* 0x000000ff0400722a */ /* 0x000fdc0003f05000 */
[----:B------:R-:W-:Y:S05]  /*11b0*/  @!P0 BRA `(.L_x_629) ;  /* 0x0000000000588947 */ /* 0x000fea0003800000 */
[----:B------:R-:W-:-:S13]  /*11c0*/  ISETP.GE.AND P0, PT, R5, RZ, PT ;  /* 0x000000ff0500720c */ /* 0x000fda0003f06270 */
[----:B------:R-:W-:Y:S02]  /*11d0*/  @!P0 IMAD.MOV.U32 R8, RZ, RZ, 0x0 ;  /* 0x00000000ff088424 */ /* 0x000fe400078e00ff */
        /* <DEDUP_REMOVED lines=20> */
.L_x_629:
[----:B------:R-:W-:-:S11]  /*1320*/  DADD R8, R4, R4 ;  /* 0x0000000004087229 */ /* 0x000fd60000000004 */
.L_x_628:
[----:B------:R-:W-:Y:S05]  /*1330*/  BSYNC.RECONVERGENT B1 ;  /* 0x0000000000017941 */ /* 0x000fea0003800200 */
.L_x_626:
[----:B------:R-:W-:Y:S02]  /*1340*/  IMAD.MOV.U32 R3, RZ, RZ, 0x0 ;  /* 0x00000000ff037424 */ /* 0x000fe400078e00ff */
[----:B------:R-:W-:Y:S02]  /*1350*/  IMAD.MOV.U32 R10, RZ, RZ, R8 ;  /* 0x000000ffff0a7224 */ /* 0x000fe400078e0008 */
[----:B------:R-:W-:Y:S01]  /*1360*/  IMAD.MOV.U32 R11, RZ, RZ, R9 ;  /* 0x000000ffff0b7224 */ /* 0x000fe200078e0009 */
[----:B------:R-:W-:Y:S06]  /*1370*/  RET.REL.NODEC R2 `(_Z15cut_direct_new1PfiiiiiiiiiifffS_ii) ;  /* 0xffffffec02207950 */ /* 0x000fec0003c3ffff */
        .weak           $__internal_58_$__cuda_sm3x_div_rn_noftz_f32_slowpath
        .type           $__internal_58_$__cuda_sm3x_div_rn_noftz_f32_slowpath,@function
        .size           $__internal_58_$__cuda_sm3x_div_rn_noftz_f32_slowpath,(.L_x_736 - $__internal_58_$__cuda_sm3x_div_rn_noftz_f32_slowpath)
$__internal_58_$__cuda_sm3x_div_rn_noftz_f32_slowpath:
[----:B------:R-:W0:Y:S08]  /*1380*/  LDC R0, c[0x0][0x3b8] ;  /* 0x0000ee00ff007b82 */ /* 0x000e300000000800 */
[----:B------:R-:W1:Y:S01]  /*1390*/  LDC R4, c[0x0][0x3b8] ;  /* 0x0000ee00ff047b82 */ /* 0x000e620000000800 */
[----:B0-----:R-:W-:-:S04]  /*13a0*/  SHF.R.U32.HI R3, RZ, 0x17, R0 ;  /* 0x00000017ff037819 */ /* 0x001fc80000011600 */
[----:B------:R-:W-:-:S05]  /*13b0*/  LOP3.LUT R3, R3, 0xff, RZ, 0xc0, !PT ;  /* 0x000000ff03037812 */ /* 0x000fca00078ec0ff */
[----:B------:R-:W-:-:S05]  /*13c0*/  VIADD R7, R3, 0xffffffff ;  /* 0xffffffff03077836 */ /* 0x000fca0000000000 */
[----:B------:R-:W-:-:S13]  /*13d0*/  ISETP.GT.U32.OR P0, PT, R7, 0xfd, !PT ;  /* 0x000000fd0700780c */ /* 0x000fda0007f04470 */
[----:B------:R-:W-:Y:S01]  /*13e0*/  @!P0 MOV R5, RZ ;  /* 0x000000ff00058202 */ /* 0x000fe20000000f00 */
        /* <DEDUP_REMOVED lines=16> */
.L_x_630:
        /* <DEDUP_REMOVED lines=27> */
[CC--:B------:R-:W-:Y:S01]  /*16a0*/  FFMA.RZ R0, R7.reuse, R9.reuse, R8 ;  /* 0x0000000907007223 */ /* 0x0c0fe2000000c008 */
[----:B------:R-:W-:Y:S01]  /*16b0*/  IMAD.MOV R5, RZ, RZ, -R10 ;  /* 0x000000ffff057224 */ /* 0x000fe200078e0a0a */
[C---:B------:R-:W-:Y:S02]  /*16c0*/  ISETP.NE.AND P2, PT, R10.reuse, RZ, PT ;  /* 0x000000ff0a00720c */ /* 0x040fe40003f45270 */
[----:B------:R-:W-:Y:S02]  /*16d0*/  ISETP.NE.AND P1, PT, R10, RZ, PT ;  /* 0x000000ff0a00720c */ /* 0x000fe40003f25270 */
[----:B------:R-:W-:Y:S01]  /*16e0*/  LOP3.LUT R3, R0, 0x7fffff, RZ, 0xc0, !PT ;  /* 0x007fffff00037812 */ /* 0x000fe200078ec0ff */
[CCC-:B------:R-:W-:Y:S01]  /*16f0*/  FFMA.RP R0, R7.reuse, R9.reuse, R8.reuse ;  /* 0x0000000907007223 */ /* 0x1c0fe20000008008 */
[----:B------:R-:W-:Y:S01]  /*1700*/  FFMA.RM R7, R7, R9, R8 ;  /* 0x0000000907077223 */ /* 0x000fe20000004008 */
[----:B------:R-:W-:Y:S01]  /*1710*/  VIADD R8, R10, 0x20 ;  /* 0x000000200a087836 */ /* 0x000fe20000000000 */
        /* <DEDUP_REMOVED lines=14> */
.L_x_636:
[----:B------:R-:W-:-:S04]  /*1800*/  LOP3.LUT R4, R4, 0x80000000, RZ, 0xc0, !PT ;  /* 0x8000000004047812 */ /* 0x000fc800078ec0ff */
[----:B------:R-:W-:Y:S01]  /*1810*/  LOP3.LUT R4, R4, 0x7f800000, RZ, 0xfc, !PT ;  /* 0x7f80000004047812 */ /* 0x000fe200078efcff */
[----:B------:R-:W-:Y:S06]  /*1820*/  BRA `(.L_x_637) ;  /* 0x0000000000287947 */ /* 0x000fec0003800000 */
.L_x_635:
[----:B------:R-:W-:Y:S01]  /*1830*/  IMAD R4, R5, 0x800000, R4 ;  /* 0x0080000005047824 */ /* 0x000fe200078e0204 */
[----:B------:R-:W-:Y:S06]  /*1840*/  BRA `(.L_x_637) ;  /* 0x0000000000207947 */ /* 0x000fec0003800000 */
.L_x_634:
[----:B------:R-:W-:-:S04]  /*1850*/  LOP3.LUT R4, R5, 0x80000000, R4, 0x48, !PT ;  /* 0x8000000005047812 */ /* 0x000fc800078e4804 */
[----:B------:R-:W-:Y:S01]  /*1860*/  LOP3.LUT R4, R4, 0x7f800000, RZ, 0xfc, !PT ;  /* 0x7f80000004047812 */ /* 0x000fe200078efcff */
[----:B------:R-:W-:Y:S06]  /*1870*/  BRA `(.L_x_637) ;  /* 0x0000000000147947 */ /* 0x000fec0003800000 */
.L_x_633:
[----:B------:R-:W-:Y:S01]  /*1880*/  LOP3.LUT R4, R5, 0x80000000, R4, 0x48, !PT ;  /* 0x8000000005047812 */ /* 0x000fe200078e4804 */
[----:B------:R-:W-:Y:S06]  /*1890*/  BRA `(.L_x_637) ;  /* 0x00000000000c7947 */ /* 0x000fec0003800000 */
.L_x_632:
[----:B------:R-:W0:Y:S01]  /*18a0*/  MUFU.RSQ R4, -QNAN ;  /* 0xffc0000000047908 */ /* 0x000e220000001400 */
[----:B------:R-:W-:Y:S05]  /*18b0*/  BRA `(.L_x_637) ;  /* 0x0000000000047947 */ /* 0x000fea0003800000 */
.L_x_631:
[----:B------:R-:W-:-:S07]  /*18c0*/  FADD.FTZ R4, R0, 1000 ;  /* 0x447a000000047421 */ /* 0x000fce0000010000 */
.L_x_637:
[----:B------:R-:W-:-:S04]  /*18d0*/  IMAD.MOV.U32 R3, RZ, RZ, 0x0 ;  /* 0x00000000ff037424 */ /* 0x000fc800078e00ff */
[----:B0-----:R-:W-:Y:S05]  /*18e0*/  RET.REL.NODEC R2 `(_Z15cut_direct_new1PfiiiiiiiiiifffS_ii) ;  /* 0xffffffe402c47950 */ /* 0x001fea0003c3ffff */
.L_x_638:
        /* <DEDUP_REMOVED lines=9> */
.L_x_736:


//--------------------- .text._Z10cut_directPfiiiiiiiiiifffS_i --------------------------
	.section	.text._Z10cut_directPfiiiiiiiiiifffS_i,"ax",@progbits
	.align	128
        .global         _Z10cut_directPfiiiiiiiiiifffS_i
        .type           _Z10cut_directPfiiiiiiiiiifffS_i,@function
        .size           _Z10cut_directPfiiiiiiiiiifffS_i,(.L_x_739 - _Z10cut_directPfiiiiiiiiiifffS_i)
        .other          _Z10cut_directPfiiiiiiiiiifffS_i,@"STO_CUDA_ENTRY STV_DEFAULT"
_Z10cut_directPfiiiiiiiiiifffS_i:
.text._Z10cut_directPfiiiiiiiiiifffS_i:
        /* <DEDUP_REMOVED lines=19> */
[----:B------:R-:W-:Y:S05]  /*0130*/  CALL.REL.NOINC `($__internal_61_$__cuda_sm3x_div_rn_noftz_f32_slowpath) ;  /* 0x0000001000907944 */ /* 0x000fea0003c00000 */
[----:B------:R-:W-:-:S07]  /*0140*/  IMAD.MOV.U32 R0, RZ, RZ, R4 ;  /* 0x000000ffff007224 */ /* 0x000fce00078e0004 */
.L_x_639:
        /* <DEDUP_REMOVED lines=38> */
[----:B------:R-:W-:Y:S05]  /*03b0*/  CALL.REL.NOINC `($__internal_60_$__cuda_sm20_dsqrt_rn_f64_mediumpath_v1) ;  /* 0x0000000c00487944 */ /* 0x000fea0003c00000 */
.L_x_641:
[----:B------:R-:W-:Y:S05]  /*03c0*/  BSYNC.RECONVERGENT B0 ;  /* 0x0000000000007941 */ /* 0x000fea0003800200 */
.L_x_640:
        /* <DEDUP_REMOVED lines=26> */
[----:B------:R-:W-:Y:S01]  /*0570*/  MOV R9, R5 ;  /* 0x0000000500097202 */ /* 0x000fe20000000f00 */
[----:B------:R-:W-:Y:S01]  /*0580*/  IMAD.MOV.U32 R11, RZ, RZ, R15 ;  /* 0x000000ffff0b7224 */ /* 0x000fe200078e000f */
[----:B------:R-:W-:Y:S01]  /*0590*/  MOV R12, 0x5c0 ;  /* 0x000005c0000c7802 */ /* 0x000fe20000000f00 */
[----:B------:R-:W-:-:S07]  /*05a0*/  IMAD.MOV.U32 R8, RZ, RZ, R4 ;  /* 0x000000ffff087224 */ /* 0x000fce00078e0004 */
[----:B------:R-:W-:Y:S05]  /*05b0*/  CALL.REL.NOINC `($__internal_59_$__cuda_sm20_div_rn_f64_full) ;  /* 0x0000000400547944 */ /* 0x000fea0003c00000 */
.L_x_643:
[----:B------:R-:W-:Y:S05]  /*05c0*/  BSYNC.RECONVERGENT B0 ;  /* 0x0000000000007941 */ /* 0x000fea0003800200 */
.L_x_642:
        /* <DEDUP_REMOVED lines=19> */
[----:B------:R-:W-:Y:S05]  /*0700*/  CALL.REL.NOINC `($__internal_59_$__cuda_sm20_div_rn_f64_full) ;  /* 0x0000000400007944 */ /* 0x000fea0003c00000 */
[----:B------:R-:W-:Y:S02]  /*0710*/  IMAD.MOV.U32 R4, RZ, RZ, R2 ;  /* 0x000000ffff047224 */ /* 0x000fe400078e0002 */
[----:B------:R-:W-:-:S07]  /*0720*/  IMAD.MOV.U32 R5, RZ, RZ, R3 ;  /* 0x000000ffff057224 */ /* 0x000fce00078e0003 */
.L_x_645:
[----:B------:R-:W-:Y:S05]  /*0730*/  BSYNC.RECONVERGENT B0 ;  /* 0x0000000000007941 */ /* 0x000fea0003800200 */
.L_x_644:
[----:B------:R-:W0:Y:S02]  /*0740*/  F2I.F64.TRUNC R8, R4 ;  /* 0x0000000400087311 */ /* 0x000e24000030d100 */
[----:B0-----:R-:W-:-:S13]  /*0750*/  ISETP.GE.AND P0, PT, R8, -0xf9, PT ;  /* 0xffffff070800780c */ /* 0x001fda0003f06270 */
[----:B------:R-:W-:Y:S05]  /*0760*/  @!P0 EXIT ;  /* 0x000000000000894d */ /* 0x000fea0003800000 */
[----:B------:R-:W0:Y:S01]  /*0770*/  LDCU UR6, c[0x0][0x388] ;  /* 0x00007100ff0677ac */ /* 0x000e220008000800 */
[C---:B------:R-:W-:Y:S01]  /*0780*/  VIADD R0, R8.reuse, 0xf9 ;  /* 0x000000f908007836 */ /* 0x040fe20000000000 */
[----:B------:R-:W-:Y:S01]  /*0790*/  BSSY.RECONVERGENT B0, `(.L_x_646) ;  /* 0x000001b000007945 */ /* 0x000fe20003800200 */
[----:B------:R-:W-:Y:S02]  /*07a0*/  VIADD R10, R8, 0xfa ;  /* 0x000000fa080a7836 */ /* 0x000fe40000000000 */
[----:B------:R-:W-:Y:S01]  /*07b0*/  IMAD.MOV.U32 R7, RZ, RZ, RZ ;  /* 0x000000ffff077224 */ /* 0x000fe200078e00ff */
[----:B------:R-:W-:Y:S02]  /*07c0*/  ISETP.GE.U32.AND P0, PT, R0, 0x7, PT ;  /* 0x000000070000780c */ /* 0x000fe40003f06070 */
[----:B------:R-:W-:-:S04]  /*07d0*/  LOP3.LUT R11, R10, 0x7, RZ, 0xc0, !PT ;  /* 0x000000070a0b7812 */ /* 0x000fc800078ec0ff */
        /* <DEDUP_REMOVED lines=9> */
.L_x_648:
[----:B0-----:R-:W-:Y:S01]  /*0870*/  IMAD.WIDE R2, R9, 0x4, R4 ;  /* 0x0000000409027825 */ /* 0x001fe200078e0204 */
[----:B------:R-:W-:-:S03]  /*0880*/  IADD3 R0, PT, PT, R0, 0x8, RZ ;  /* 0x0000000800007810 */ /* 0x000fc60007ffe0ff */
[----:B------:R-:W-:Y:S01]  /*0890*/  VIADD R9, R9, 0x8 ;  /* 0x0000000809097836 */ /* 0x000fe20000000000 */
[----:B------:R0:W-:Y:S01]  /*08a0*/  STG.E desc[UR4][R2.64+-0x10], RZ ;  /* 0xfffff0ff02007986 */ /* 0x0001e2000c101904 */
[----:B------:R-:W-:-:S03]  /*08b0*/  ISETP.NE.AND P0, PT, R0, RZ, PT ;  /* 0x000000ff0000720c */ /* 0x000fc60003f05270 */
[----:B------:R0:W-:Y:S04]  /*08c0*/  STG.E desc[UR4][R2.64+-0xc], RZ ;  /* 0xfffff4ff02007986 */ /* 0x0001e8000c101904 */
[----:B------:R0:W-:Y:S04]  /*08d0*/  STG.E desc[UR4][R2.64+-0x8], RZ ;  /* 0xfffff8ff02007986 */ /* 0x0001e8000c101904 */
[----:B------:R0:W-:Y:S04]  /*08e0*/  STG.E desc[UR4][R2.64+-0x4], RZ ;  /* 0xfffffcff02007986 */ /* 0x0001e8000c101904 */
[----:B------:R0:W-:Y:S04]  /*08f0*/  STG.E desc[UR4][R2.64], RZ ;  /* 0x000000ff02007986 */ /* 0x0001e8000c101904 */
[----:B------:R0:W-:Y:S04]  /*0900*/  STG.E desc[UR4][R2.64+0x4], RZ ;  /* 0x000004ff02007986 */ /* 0x0001e8000c101904 */
[----:B------:R0:W-:Y:S04]  /*0910*/  STG.E desc[UR4][R2.64+0x8], RZ ;  /* 0x000008ff02007986 */ /* 0x0001e8000c101904 */
[----:B------:R0:W-:Y:S01]  /*0920*/  STG.E desc[UR4][R2.64+0xc], RZ ;  /* 0x00000cff02007986 */ /* 0x0001e2000c101904 */
[----:B------:R-:W-:Y:S05]  /*0930*/  @P0 BRA `(.L_x_648) ;  /* 0xfffffffc00cc0947 */ /* 0x000fea000383ffff */
.L_x_647:
[----:B------:R-:W-:Y:S05]  /*0940*/  BSYNC.RECONVERGENT B0 ;  /* 0x0000000000007941 */ /* 0x000fea0003800200 */
.L_x_646:
        /* <DEDUP_REMOVED lines=23> */
[----:B------:R-:W-:-:S04]  /*0ac0*/  @P1 VIADD R7, R7, 0x2 ;  /* 0x0000000207071836 */ /* 0x000fc80000000000 */
[----:B------:R-:W-:-:S04]  /*0ad0*/  IMAD.IADD R7, R6, 0x1, R7 ;  /* 0x0000000106077824 */ /* 0x000fc800078e0207 */
[----:B0-----:R-:W-:-:S05]  /*0ae0*/  IMAD.WIDE R2, R7, 0x4, R2 ;  /* 0x0000000407027825 */ /* 0x001fca00078e0202 */
[----:B------:R-:W-:Y:S01]  /*0af0*/  STG.E desc[UR4][R2.64], RZ ;  /* 0x000000ff02007986 */ /* 0x000fe2000c101904 */
[----:B------:R-:W-:Y:S05]  /*0b00*/  EXIT ;  /* 0x000000000000794d */ /* 0x000fea0003800000 */
        .weak           $__internal_59_$__cuda_sm20_div_rn_f64_full
        .type           $__internal_59_$__cuda_sm20_div_rn_f64_full,@function
        .size           $__internal_59_$__cuda_sm20_div_rn_f64_full,($__internal_60_$__cuda_sm20_dsqrt_rn_f64_mediumpath_v1 - $__internal_59_$__cuda_sm20_div_rn_f64_full)
$__internal_59_$__cuda_sm20_div_rn_f64_full:
        /* <DEDUP_REMOVED lines=28> */
[----:B------:R-:W-:Y:S01]  /*0cd0*/  MOV R21, R7 ;  /* 0x0000000700157202 */ /* 0x000fe20000000f00 */
[----:B------:R-:W-:Y:S01]  /*0ce0*/  IMAD.MOV.U32 R20, RZ, RZ, R14 ;  /* 0x000000ffff147224 */ /* 0x000fe200078e000e */
[----:B------:R-:W-:Y:S02]  /*0cf0*/  @!P0 LOP3.LUT R20, R5, 0x7ff00000, RZ, 0xc0, !PT ;  /* 0x7ff0000005148812 */ /* 0x000fe400078ec0ff */
[----:B------:R-:W-:-:S03]  /*0d00*/  @!P2 LOP3.LUT R21, R3, 0x7ff00000, RZ, 0xc0, !PT ;  /* 0x7ff000000315a812 */ /* 0x000fc600078ec0ff */
[----:B------:R-:W-:Y:S01]  /*0d10*/  DMUL R18, R16, R2 ;  /* 0x0000000210127228 */ /* 0x000fe20000000000 */
[----:B------:R-:W-:Y:S02]  /*0d20*/  VIADD R23, R20, 0xffffffff ;  /* 0xffffffff14177836 */ /* 0x000fe40000000000 */
        /* <DEDUP_REMOVED lines=33> */
.L_x_650:
        /* <DEDUP_REMOVED lines=11> */
[----:B------:R-:W-:Y:S02]  /*0ff0*/  @P0 LOP3.LUT R2, R17, 0x7ff00000, RZ, 0xfc, !PT ;  /* 0x7ff0000011020812 */ /* 0x000fe400078efcff */
[----:B------:R-:W-:Y:S01]  /*1000*/  @!P0 MOV R16, RZ ;  /* 0x000000ff00108202 */ /* 0x000fe20000000f00 */
[----:B------:R-:W-:Y:S02]  /*1010*/  @P0 IMAD.MOV.U32 R16, RZ, RZ, RZ ;  /* 0x000000ffff100224 */ /* 0x000fe400078e00ff */
[----:B------:R-:W-:Y:S01]  /*1020*/  @P0 IMAD.MOV.U32 R17, RZ, RZ, R2 ;  /* 0x000000ffff110224 */ /* 0x000fe200078e0002 */
[----:B------:R-:W-:Y:S06]  /*1030*/  BRA `(.L_x_651) ;  /* 0x0000000000147947 */ /* 0x000fec0003800000 */
.L_x_653:
[----:B------:R-:W-:Y:S01]  /*1040*/  LOP3.LUT R17, R9, 0x80000, RZ, 0xfc, !PT ;  /* 0x0008000009117812 */ /* 0x000fe200078efcff */
[----:B------:R-:W-:Y:S01]  /*1050*/  IMAD.MOV.U32 R16, RZ, RZ, R8 ;  /* 0x000000ffff107224 */ /* 0x000fe200078e0008 */
[----:B------:R-:W-:Y:S06]  /*1060*/  BRA `(.L_x_651) ;  /* 0x0000000000087947 */ /* 0x000fec0003800000 */
.L_x_652:
[----:B------:R-:W-:Y:S01]  /*1070*/  LOP3.LUT R17, R11, 0x80000, RZ, 0xfc, !PT ;  /* 0x000800000b117812 */ /* 0x000fe200078efcff */
[----:B------:R-:W-:-:S07]  /*1080*/  IMAD.MOV.U32 R16, RZ, RZ, R10 ;  /* 0x000000ffff107224 */ /* 0x000fce00078e000a */
.L_x_651:
[----:B------:R-:W-:Y:S05]  /*1090*/  BSYNC.RECONVERGENT B1 ;  /* 0x0000000000017941 */ /* 0x000fea0003800200 */
.L_x_649:
[----:B------:R-:W-:Y:S02]  /*10a0*/  IMAD.MOV.U32 R13, RZ, RZ, 0x0 ;  /* 0x00000000ff0d7424 */ /* 0x000fe400078e00ff */
[----:B------:R-:W-:Y:S02]  /*10b0*/  IMAD.MOV.U32 R2, RZ, RZ, R16 ;  /* 0x000000ffff027224 */ /* 0x000fe400078e0010 */
[----:B------:R-:W-:Y:S01]  /*10c0*/  IMAD.MOV.U32 R3, RZ, RZ, R17 ;  /* 0x000000ffff037224 */ /* 0x000fe200078e0011 */
[----:B------:R-:W-:Y:S06]  /*10d0*/  RET.REL.NODEC R12 `(_Z10cut_directPfiiiiiiiiiifffS_i) ;  /* 0xffffffec0cc87950 */ /* 0x000fec0003c3ffff */
        .weak           $__internal_60_$__cuda_sm20_dsqrt_rn_f64_mediumpath_v1
        .type           $__internal_60_$__cuda_sm20_dsqrt_rn_f64_mediumpath_v1,@function
        .size           $__internal_60_$__cuda_sm20_dsqrt_rn_f64_mediumpath_v1,($__internal_61_$__cuda_sm3x_div_rn_noftz_f32_slowpath - $__internal_60_$__cuda_sm20_dsqrt_rn_f64_mediumpath_v1)
$__internal_60_$__cuda_sm20_dsqrt_rn_f64_mediumpath_v1:
        /* <DEDUP_REMOVED lines=12> */
.L_x_655:
        /* <DEDUP_REMOVED lines=9> */
[----:B------:R-:W-:Y:S01]  /*1230*/  MOV R8, RZ ;  /* 0x000000ff00087202 */ /* 0x000fe20000000f00 */
[----:B------:R-:W-:Y:S02]  /*1240*/  IMAD.MOV.U32 R12, RZ, RZ, 0x0 ;  /* 0x00000000ff0c7424 */ /* 0x000fe400078e00ff */
[----:B------:R-:W-:Y:S02]  /*1250*/  IMAD.MOV.U32 R13, RZ, RZ, 0x3fd80000 ;  /* 0x3fd80000ff0d7424 */ /* 0x000fe400078e00ff */
        /* <DEDUP_REMOVED lines=12> */
.L_x_657:
[----:B------:R-:W-:-:S11]  /*1320*/  DADD R8, R4, R4 ;  /* 0x0000000004087229 */ /* 0x000fd60000000004 */
.L_x_656:
[----:B------:R-:W-:Y:S05]  /*1330*/  BSYNC.RECONVERGENT B1 ;  /* 0x0000000000017941 */ /* 0x000fea0003800200 */
.L_x_654:
[----:B------:R-:W-:Y:S02]  /*1340*/  IMAD.MOV.U32 R3, RZ, RZ, 0x0 ;  /* 0x00000000ff037424 */ /* 0x000fe400078e00ff */
[----:B------:R-:W-:Y:S02]  /*1350*/  IMAD.MOV.U32 R10, RZ, RZ, R8 ;  /* 0x000000ffff0a7224 */ /* 0x000fe400078e0008 */
[----:B------:R-:W-:Y:S01]  /*1360*/  IMAD.MOV.U32 R11, RZ, RZ, R9 ;  /* 0x000000ffff0b7224 */ /* 0x000fe200078e0009 */
[----:B------:R-:W-:Y:S06]  /*1370*/  RET.REL.NODEC R2 `(_Z10cut_directPfiiiiiiiiiifffS_i) ;  /* 0xffffffec02207950 */ /* 0x000fec0003c3ffff */
        .weak           $__internal_61_$__cuda_sm3x_div_rn_noftz_f32_slowpath
        .type           $__internal_61_$__cuda_sm3x_div_rn_noftz_f32_slowpath,@function
        .size           $__internal_61_$__cuda_sm3x_div_rn_noftz_f32_slowpath,(.L_x_739 - $__internal_61_$__cuda_sm3x_div_rn_noftz_f32_slowpath)
$__internal_61_$__cuda_sm3x_div_rn_noftz_f32_slowpath:
        /* <DEDUP_REMOVED lines=22> */
[----:B------:R-:W-:-:S07]  /*14e0*/  @!P0 IMAD.MOV.U32 R5, RZ, RZ, -0x40 ;  /* 0xffffffc0ff058424 */ /* 0x000fce00078e00ff */
.L_x_658:
        /* <DEDUP_REMOVED lines=49> */
.L_x_664:
[----:B------:R-:W-:-:S04]  /*1800*/  LOP3.LUT R4, R4, 0x80000000, RZ, 0xc0, !PT ;  /* 0x8000000004047812 */ /* 0x000fc800078ec0ff */
[----:B------:R-:W-:Y:S01]  /*1810*/  LOP3.LUT R4, R4, 0x7f800000, RZ, 0xfc, !PT ;  /* 0x7f80000004047812 */ /* 0x000fe200078efcff */
[----:B------:R-:W-:Y:S06]  /*1820*/  BRA `(.L_x_665) ;  /* 0x0000000000287947 */ /* 0x000fec0003800000 */
.L_x_663:
[----:B------:R-:W-:Y:S01]  /*1830*/  IMAD R4, R5, 0x800000, R4 ;  /* 0x0080000005047824 */ /* 0x000fe200078e0204 */
[----:B------:R-:W-:Y:S06]  /*1840*/  BRA `(.L_x_665) ;  /* 0x0000000000207947 */ /* 0x000fec0003800000 */
.L_x_662:
[----:B------:R-:W-:-:S04]  /*1850*/  LOP3.LUT R4, R5, 0x80000000, R4, 0x48, !PT ;  /* 0x8000000005047812 */ /* 0x000fc800078e4804 */
[----:B------:R-:W-:Y:S01]  /*1860*/  LOP3.LUT R4, R4, 0x7f800000, RZ, 0xfc, !PT ;  /* 0x7f80000004047812 */ /* 0x000fe200078efcff */
[----:B------:R-:W-:Y:S06]  /*1870*/  BRA `(.L_x_665) ;  /* 0x0000000000147947 */ /* 0x000fec0003800000 */
.L_x_661:
[----:B------:R-:W-:Y:S01]  /*1880*/  LOP3.LUT R4, R5, 0x80000000, R4, 0x48, !PT ;  /* 0x8000000005047812 */ /* 0x000fe200078e4804 */
[----:B------:R-:W-:Y:S06]  /*1890*/  BRA `(.L_x_665) ;  /* 0x00000000000c7947 */ /* 0x000fec0003800000 */
.L_x_660:
[----:B------:R-:W0:Y:S01]  /*18a0*/  MUFU.RSQ R4, -QNAN ;  /* 0xffc0000000047908 */ /* 0x000e220000001400 */
[----:B------:R-:W-:Y:S05]  /*18b0*/  BRA `(.L_x_665) ;  /* 0x0000000000047947 */ /* 0x000fea0003800000 */
.L_x_659:
[----:B------:R-:W-:-:S07]  /*18c0*/  FADD.FTZ R4, R0, 1000 ;  /* 0x447a000000047421 */ /* 0x000fce0000010000 */
.L_x_665:
[----:B------:R-:W-:-:S04]  /*18d0*/  IMAD.MOV.U32 R3, RZ, RZ, 0x0 ;  /* 0x00000000ff037424 */ /* 0x000fc800078e00ff */
[----:B0-----:R-:W-:Y:S05]  /*18e0*/  RET.REL.NODEC R2 `(_Z10cut_directPfiiiiiiiiiifffS_i) ;  /* 0xffffffe402c47950 */ /* 0x001fea0003c3ffff */
.L_x_666:
        /* <DEDUP_REMOVED lines=9> */
.L_x_739:


//--------------------- .text._Z14write_shot_newPfS_S_S_iiiiiiii --------------------------
	.section	.text._Z14write_shot_newPfS_S_S_iiiiiiii,"ax",@progbits
	.align	128
        .global         _Z14write_shot_newPfS_S_S_iiiiiiii
        .type           _Z14write_shot_newPfS_S_S_iiiiiiii,@function
        .size           _Z14write_shot_newPfS_S_S_iiiiiiii,(.L_x_787 - _Z14write_shot_newPfS_S_S_iiiiiiii)
        .other          _Z14write_shot_newPfS_S_S_iiiiiiii,@"STO_CUDA_ENTRY STV_DEFAULT"
_Z14write_shot_newPfS_S_S_iiiiiiii:
.text._Z14write_shot_newPfS_S_S_iiiiiiii:
[----:B------:R-:W-:Y:S08]  /*0000*/  LDC R1, c[0x0][0x37c] ;  /* 0x0000df00ff017b82 */ /* 0x000ff00000000800 */
[----:B------:R-:W0:Y:S08]  /*0010*/  S2UR UR6, SR_CTAID.X ;  /* 0x00000000000679c3 */ /* 0x000e300000002500 */
[----:B------:R-:W0:Y:S02]  /*0020*/  LDC R0, c[0x0][0x3a8] ;  /* 0x0000ea00ff007b82 */ /* 0x000e240000000800 */
[----:B0-----:R-:W-:-:S13]  /*0030*/  ISETP.LE.AND P0, PT, R0, UR6, PT ;  /* 0x0000000600007c0c */ /* 0x001fda000bf03270 */
[----:B------:R-:W-:Y:S05]  /*0040*/  @P0 EXIT ;  /* 0x000000000000094d */ /* 0x000fea0003800000 */
[----:B------:R-:W0:Y:S01]  /*0050*/  LDC R9, c[0x0][0x3ac] ;  /* 0x0000eb00ff097b82 */ /* 0x000e220000000800 */
[----:B------:R-:W1:Y:S07]  /*0060*/  LDCU.64 UR4, c[0x0][0x358] ;  /* 0x00006b00ff0477ac */ /* 0x000e6e0008000a00 */
[----:B------:R-:W0:Y:S08]  /*0070*/  LDC.64 R4, c[0x0][0x3b8] ;  /* 0x0000ee00ff047b82 */ /* 0x000e300000000a00 */
[----:B------:R-:W2:Y:S08]  /*0080*/  LDC.64 R6, c[0x0][0x3b0] ;  /* 0x0000ec00ff067b82 */ /* 0x000eb00000000a00 */
[----:B------:R-:W3:Y:S01]  /*0090*/  LDC.64 R2, c[0x0][0x380] ;  /* 0x0000e000ff027b82 */ /* 0x000ee20000000a00 */
[----:B0-----:R-:W-:-:S07]  /*00a0*/  IADD3 R4, PT, PT, R4, R9, RZ ;  /* 0x0000000904047210 */ /* 0x001fce0007ffe0ff */
[----:B------:R-:W0:Y:S01]  /*00b0*/  LDC.64 R10, c[0x0][0x3a0] ;  /* 0x0000e800ff0a7b82 */ /* 0x000e220000000a00 */
[----:B--2---:R-:W-:-:S07]  /*00c0*/  IMAD R0, R6, UR6, R7 ;  /* 0x0000000606007c24 */ /* 0x004fce000f8e0207 */
[----:B------:R-:W2:Y:S01]  /*00d0*/  LDC.64 R6, c[0x0][0x388] ;  /* 0x0000e200ff067b82 */ /* 0x000ea20000000a00 */
[----:B------:R-:W-:-:S04]  /*00e0*/  IMAD R9, R0, R5, R4 ;  /* 0x0000000500097224 */ /* 0x000fc800078e0204 */
[----:B---3--:R-:W-:-:S03]  /*00f0*/  IMAD.WIDE R2, R9, 0x4, R2 ;  /* 0x0000000409027825 */ /* 0x008fc600078e0202 */
[----:B------:R-:W3:Y:S03]  /*0100*/  LDC.64 R4, c[0x0][0x390] ;  /* 0x0000e400ff047b82 */ /* 0x000ee60000000a00 */
[----:B-1----:R-:W4:Y:S01]  /*0110*/  LDG.E R3, desc[UR4][R2.64] ;  /* 0x0000000402037981 */ /* 0x002f22000c1e1900 */
[----:B0-----:R-:W-:Y:S02]  /*0120*/  IMAD R11, R11, UR6, R10 ;  /* 0x000000060b0b7c24 */ /* 0x001fe4000f8e020a */
[----:B--2---:R-:W-:Y:S02]  /*0130*/  IMAD.WIDE R6, R9, 0x4, R6 ;  /* 0x0000000409067825 */ /* 0x004fe400078e0206 */
[----:B------:R-:W0:Y:S02]  /*0140*/  LDC.64 R8, c[0x0][0x398] ;  /* 0x0000e600ff087b82 */ /* 0x000e240000000a00 */
[----:B---3--:R-:W-:-:S05]  /*0150*/  IMAD.WIDE R4, R11, 0x4, R4 ;  /* 0x000000040b047825 */ /* 0x008fca00078e0204 */
[----:B----4-:R-:W-:Y:S04]  /*0160*/  STG.E desc[UR4][R4.64], R3 ;  /* 0x0000000304007986 */ /* 0x010fe8000c101904 */
[----:B------:R-:W2:Y:S01]  /*0170*/  LDG.E R7, desc[UR4][R6.64] ;  /* 0x0000000406077981 */ /* 0x000ea2000c1e1900 */
[----:B0-----:R-:W-:-:S05]  /*0180*/  IMAD.WIDE R8, R11, 0x4, R8 ;  /* 0x000000040b087825 */ /* 0x001fca00078e0208 */
[----:B--2---:R-:W-:Y:S01]  /*0190*/  STG.E desc[UR4][R8.64], R7 ;  /* 0x0000000708007986 */ /* 0x004fe2000c101904 */
[----:B------:R-:W-:Y:S05]  /*01a0*/  EXIT ;  /* 0x000000000000794d */ /* 0x000fea0003800000 */
.L_x_667:
        /* <DEDUP_REMOVED lines=13> */
.L_x_787:


//--------------------- .text._Z13wraddshot_newPfS_S_S_iiiiiiii --------------------------
	.section	.text._Z13wraddshot_newPfS_S_S_iiiiiiii,"ax",@progbits
	.align	128
        .global         _Z13wraddshot_newPfS_S_S_iiiiiiii
        .type           _Z13wraddshot_newPfS_S_S_iiiiiiii,@function
        .size           _Z13wraddshot_newPfS_S_S_iiiiiiii,(.L_x_788 - _Z13wraddshot_newPfS_S_S_iiiiiiii)
        .other          _Z13wraddshot_newPfS_S_S_iiiiiiii,@"STO_CUDA_ENTRY STV_DEFAULT"
_Z13wraddshot_newPfS_S_S_iiiiiiii:
.text._Z13wraddshot_newPfS_S_S_iiiiiiii:
[----:B------:R-:W-:Y:S08]  /*0000*/  LDC R1, c[0x0][0x37c] ;  /* 0x0000df00ff017b82 */ /* 0x000ff00000000800 */
[----:B------:R-:W0:Y:S08]  /*0010*/  S2UR UR6, SR_CTAID.X ;  /* 0x00000000000679c3 */ /* 0x000e300000002500 */
[----:B------:R-:W0:Y:S02]  /*0020*/  LDC R0, c[0x0][0x3a8] ;  /* 0x0000ea00ff007b82 */ /* 0x000e240000000800 */
[----:B0-----:R-:W-:-:S13]  /*0030*/  ISETP.LE.AND P0, PT, R0, UR6, PT ;  /* 0x0000000600007c0c */ /* 0x001fda000bf03270 */
[----:B------:R-:W-:Y:S05]  /*0040*/  @P0 EXIT ;  /* 0x000000000000094d */ /* 0x000fea0003800000 */
[----:B------:R-:W0:Y:S01]  /*0050*/  LDC.64 R8, c[0x0][0x3a0] ;  /* 0x0000e800ff087b82 */ /* 0x000e220000000a00 */
[----:B------:R-:W1:Y:S07]  /*0060*/  LDCU.64 UR4, c[0x0][0x358] ;  /* 0x00006b00ff0477ac */ /* 0x000e6e0008000a00 */
[----:B------:R-:W2:Y:S08]  /*0070*/  LDC.64 R2, c[0x0][0x390] ;  /* 0x0000e400ff027b82 */ /* 0x000eb00000000a00 */
[----:B------:R-:W3:Y:S01]  /*0080*/  LDC R17, c[0x0][0x3ac] ;  /* 0x0000eb00ff117b82 */ /* 0x000ee20000000800 */
[----:B0-----:R-:W-:-:S07]  /*0090*/  IMAD R9, R9, UR6, R8 ;  /* 0x0000000609097c24 */ /* 0x001fce000f8e0208 */
[----:B------:R-:W3:Y:S01]  /*00a0*/  LDC.64 R14, c[0x0][0x3b8] ;  /* 0x0000ee00ff0e7b82 */ /* 0x000ee20000000a00 */
[----:B--2---:R-:W-:-:S07]  /*00b0*/  IMAD.WIDE R2, R9, 0x4, R2 ;  /* 0x0000000409027825 */ /* 0x004fce00078e0202 */
[----:B------:R-:W0:Y:S01]  /*00c0*/  LDC.64 R12, c[0x0][0x3b0] ;  /* 0x0000ec00ff0c7b82 */ /* 0x000e220000000a00 */
[----:B-1----:R1:W2:Y:S07]  /*00d0*/  LDG.E R11, desc[UR4][R2.64] ;  /* 0x00000004020b7981 */ /* 0x0022ae000c1e1900 */
[----:B------:R-:W4:Y:S08]  /*00e0*/  LDC.64 R4, c[0x0][0x380] ;  /* 0x0000e000ff047b82 */ /* 0x000f300000000a00 */
[----:B------:R-:W5:Y:S01]  /*00f0*/  LDC.64 R6, c[0x0][0x398] ;  /* 0x0000e600ff067b82 */ /* 0x000f620000000a00 */
[----:B---3--:R-:W-:Y:S01]  /*0100*/  IADD3 R8, PT, PT, R14, R17, RZ ;  /* 0x000000110e087210 */ /* 0x008fe20007ffe0ff */
[----:B0-----:R-:W-:-:S06]  /*0110*/  IMAD R0, R12, UR6, R13 ;  /* 0x000000060c007c24 */ /* 0x001fcc000f8e020d */
[----:B-1----:R-:W0:Y:S01]  /*0120*/  LDC.64 R2, c[0x0][0x388] ;  /* 0x0000e200ff027b82 */ /* 0x002e220000000a00 */
[----:B------:R-:W-:-:S04]  /*0130*/  IMAD R13, R0, R15, R8 ;  /* 0x0000000f000d7224 */ /* 0x000fc800078e0208 */
[----:B----4-:R-:W-:-:S04]  /*0140*/  IMAD.WIDE R4, R13, 0x4, R4 ;  /* 0x000000040d047825 */ /* 0x010fc800078e0204 */
[----:B-----5:R-:W-:Y:S01]  /*0150*/  IMAD.WIDE R6, R9, 0x4, R6 ;  /* 0x0000000409067825 */ /* 0x020fe200078e0206 */
[----:B--2---:R-:W-:Y:S05]  /*0160*/  STG.E desc[UR4][R4.64], R11 ;  /* 0x0000000b04007986 */ /* 0x004fea000c101904 */
[----:B------:R-:W2:Y:S01]  /*0170*/  LDG.E R7, desc[UR4][R6.64] ;  /* 0x0000000406077981 */ /* 0x000ea2000c1e1900 */
[----:B0-----:R-:W-:-:S05]  /*0180*/  IMAD.WIDE R2, R13, 0x4, R2 ;  /* 0x000000040d027825 */ /* 0x001fca00078e0202 */
[----:B--2---:R-:W-:Y:S01]  /*0190*/  STG.E desc[UR4][R2.64], R7 ;  /* 0x0000000702007986 */ /* 0x004fe2000c101904 */
[----:B------:R-:W-:Y:S05]  /*01a0*/  EXIT ;  /* 0x000000000000794d */ /* 0x000fea0003800000 */
.L_x_668:
        /* <DEDUP_REMOVED lines=13> */
.L_x_788:


//--------------------- .text._Z25write_shot_x_z_acqusitionPfS_iiiiiiiiii --------------------------
	.section	.text._Z25write_shot_x_z_acqusitionPfS_iiiiiiiiii,"ax",@progbits
	.align	128
        .global         _Z25write_shot_x_z_acqusitionPfS_iiiiiiiiii
        .type           _Z25write_shot_x_z_acqusitionPfS_iiiiiiiiii,@function
        .size           _Z25write_shot_x_z_acqusitionPfS_iiiiiiiiii,(.L_x_789 - _Z25write_shot_x_z_acqusitionPfS_iiiiiiiiii)
        .other          _Z25write_shot_x_z_acqusitionPfS_iiiiiiiiii,@"STO_CUDA_ENTRY STV_DEFAULT"
_Z25write_shot_x_z_acqusitionPfS_iiiiiiiiii:
.text._Z25write_shot_x_z_acqusitionPfS_iiiiiiiiii:
[----:B------:R-:W-:Y:S08]  /*0000*/  LDC R1, c[0x0][0x37c] ;  /* 0x0000df00ff017b82 */ /* 0x000ff00000000800 */
[----:B------:R-:W0:Y:S08]  /*0010*/  S2UR UR10, SR_CTAID.X ;  /* 0x00000000000a79c3 */ /* 0x000e300000002500 */
[----:B------:R-:W0:Y:S02]  /*0020*/  LDC R0, c[0x0][0x398] ;  /* 0x0000e600ff007b82 */ /* 0x000e240000000800 */
[----:B0-----:R-:W-:-:S13]  /*0030*/  ISETP.LE.AND P0, PT, R0, UR10, PT ;  /* 0x0000000a00007c0c */ /* 0x001fda000bf03270 */
[----:B------:R-:W-:Y:S05]  /*0040*/  @P0 EXIT ;  /* 0x000000000000094d */ /* 0x000fea0003800000 */
[----:B------:R-:W0:Y:S01]  /*0050*/  LDC.64 R4, c[0x0][0x3b0] ;  /* 0x0000ec00ff047b82 */ /* 0x000e220000000a00 */
[----:B------:R-:W1:Y:S01]  /*0060*/  LDCU.128 UR4, c[0x0][0x3a0] ;  /* 0x00007400ff0477ac */ /* 0x000e620008000c00 */
[----:B------:R-:W2:Y:S06]  /*0070*/  LDCU.64 UR8, c[0x0][0x358] ;  /* 0x00006b00ff0877ac */ /* 0x000eac0008000a00 */
[----:B------:R-:W3:Y:S08]  /*0080*/  LDC.64 R2, c[0x0][0x380] ;  /* 0x0000e000ff027b82 */ /* 0x000ef00000000a00 */
[----:B------:R-:W4:Y:S01]  /*0090*/  LDC.64 R6, c[0x0][0x390] ;  /* 0x0000e400ff067b82 */ /* 0x000f220000000a00 */
[----:B-1----:R-:W-:-:S02]  /*00a0*/  UIMAD UR5, UR10, UR6, UR5 ;  /* 0x000000060a0572a4 */ /* 0x002fc4000f8e0205 */
[----:B------:R-:W-:-:S04]  /*00b0*/  UIMAD UR4, UR10, UR4, UR7 ;  /* 0x000000040a0472a4 */ /* 0x000fc8000f8e0207 */
[----:B0-----:R-:W-:-:S05]  /*00c0*/  IADD3 R0, PT, PT, R4, UR5, RZ ;  /* 0x0000000504007c10 */ /* 0x001fca000fffe0ff */
[----:B------:R-:W-:-:S04]  /*00d0*/  IMAD R5, R5, UR4, R0 ;  /* 0x0000000405057c24 */ /* 0x000fc8000f8e0200 */
[----:B---3--:R-:W-:Y:S02]  /*00e0*/  IMAD.WIDE R2, R5, 0x4, R2 ;  /* 0x0000000405027825 */ /* 0x008fe400078e0202 */
[----:B------:R-:W0:Y:S04]  /*00f0*/  LDC.64 R4, c[0x0][0x388] ;  /* 0x0000e200ff047b82 */ /* 0x000e280000000a00 */
[----:B--2---:R-:W2:Y:S01]  /*0100*/  LDG.E R3, desc[UR8][R2.64] ;  /* 0x0000000802037981 */ /* 0x004ea2000c1e1900 */
[----:B----4-:R-:W-:-:S04]  /*0110*/  IMAD R7, R7, UR10, R6 ;  /* 0x0000000a07077c24 */ /* 0x010fc8000f8e0206 */
[----:B0-----:R-:W-:-:S05]  /*0120*/  IMAD.WIDE R4, R7, 0x4, R4 ;  /* 0x0000000407047825 */ /* 0x001fca00078e0204 */
[----:B--2---:R-:W-:Y:S01]  /*0130*/  STG.E desc[UR8][R4.64], R3 ;  /* 0x0000000304007986 */ /* 0x004fe2000c101908 */
[----:B------:R-:W-:Y:S05]  /*0140*/  EXIT ;  /* 0x000000000000794d */ /* 0x000fea0003800000 */
.L_x_669:
        /* <DEDUP_REMOVED lines=11> */
.L_x_789:


//--------------------- .text._Z14write_shot_x_zPfS_iiiiiiiiii --------------------------
	.section	.text._Z14write_shot_x_zPfS_iiiiiiiiii,"ax",@progbits
	.align	128
        .global         _Z14write_shot_x_zPfS_iiiiiiiiii
        .type           _Z14write_shot_x_zPfS_iiiiiiiiii,@function
        .size           _Z14write_shot_x_zPfS_iiiiiiiiii,(.L_x_790 - _Z14write_shot_x_zPfS_iiiiiiiiii)
        .other          _Z14write_shot_x_zPfS_iiiiiiiiii,@"STO_CUDA_ENTRY STV_DEFAULT"
_Z14write_shot_x_zPfS_iiiiiiiiii:
.text._Z14write_shot_x_zPfS_iiiiiiiiii:
[----:B------:R-:W-:Y:S08]  /*0000*/  LDC R1, c[0x0][0x37c] ;  /* 0x0000df00ff017b82 */ /* 0x000ff00000000800 */
[----:B------:R-:W0:Y:S08]  /*0010*/  S2UR UR10, SR_CTAID.X ;  /* 0x00000000000a79c3 */ /* 0x000e300000002500 */
[----:B------:R-:W0:Y:S02]  /*0020*/  LDC R0, c[0x0][0x398] ;  /* 0x0000e600ff007b82 */ /* 0x000e240000000800 */
[----:B0-----:R-:W-:-:S13]  /*0030*/  ISETP.LE.AND P0, PT, R0, UR10, PT ;  /* 0x0000000a00007c0c */ /* 0x001fda000bf03270 */
[----:B------:R-:W-:Y:S05]  /*0040*/  @P0 EXIT ;  /* 0x000000000000094d */ /* 0x000fea0003800000 */
[----:B------:R-:W0:Y:S01]  /*0050*/  LDCU.128 UR4, c[0x0][0x3a0] ;  /* 0x00007400ff0477ac */ /* 0x000e220008000c00 */
[----:B------:R-:W1:Y:S01]  /*0060*/  LDC.64 R4, c[0x0][0x3b0] ;  /* 0x0000ec00ff047b82 */ /* 0x000e620000000a00 */
[----:B------:R-:W2:Y:S07]  /*0070*/  LDCU UR8, c[0x0][0x39c] ;  /* 0x00007380ff0877ac */ /* 0x000eae0008000800 */
[----:B------:R-:W3:Y:S08]  /*0080*/  LDC.64 R2, c[0x0][0x380] ;  /* 0x0000e000ff027b82 */ /* 0x000ef00000000a00 */
[----:B------:R-:W4:Y:S01]  /*0090*/  LDC.64 R6, c[0x0][0x390] ;  /* 0x0000e400ff067b82 */ /* 0x000f220000000a00 */
[----:B0-----:R-:W-:-:S02]  /*00a0*/  UIMAD UR5, UR10, UR6, UR5 ;  /* 0x000000060a0572a4 */ /* 0x001fc4000f8e0205 */
[----:B--2---:R-:W-:Y:S01]  /*00b0*/  UIMAD UR4, UR10, UR4, UR8 ;  /* 0x000000040a0472a4 */ /* 0x004fe2000f8e0208 */
[----:B------:R-:W0:Y:S03]  /*00c0*/  LDCU.64 UR8, c[0x0][0x358] ;  /* 0x00006b00ff0877ac */ /* 0x000e260008000a00 */
[----:B-1----:R-:W-:Y:S01]  /*00d0*/  IADD3 R0, PT, PT, R4, UR5, RZ ;  /* 0x0000000504007c10 */ /* 0x002fe2000fffe0ff */
[----:B------:R-:W-:-:S06]  /*00e0*/  UIADD3 UR4, UPT, UPT, UR4, UR7, URZ ;  /* 0x0000000704047290 */ /* 0x000fcc000fffe0ff */
[----:B------:R-:W-:-:S04]  /*00f0*/  IMAD R5, R5, UR4, R0 ;  /* 0x0000000405057c24 */ /* 0x000fc8000f8e0200 */
[----:B---3--:R-:W-:Y:S02]  /*0100*/  IMAD.WIDE R2, R5, 0x4, R2 ;  /* 0x0000000405027825 */ /* 0x008fe400078e0202 */
[----:B------:R-:W1:Y:S04]  /*0110*/  LDC.64 R4, c[0x0][0x388] ;  /* 0x0000e200ff047b82 */ /* 0x000e680000000a00 */
[----:B0-----:R-:W2:Y:S01]  /*0120*/  LDG.E R3, desc[UR8][R2.64] ;  /* 0x0000000802037981 */ /* 0x001ea2000c1e1900 */
[----:B----4-:R-:W-:-:S04]  /*0130*/  IMAD R7, R7, UR10, R6 ;  /* 0x0000000a07077c24 */ /* 0x010fc8000f8e0206 */
[----:B-1----:R-:W-:-:S05]  /*0140*/  IMAD.WIDE R4, R7, 0x4, R4 ;  /* 0x0000000407047825 */ /* 0x002fca00078e0204 */
[----:B--2---:R-:W-:Y:S01]  /*0150*/  STG.E desc[UR8][R4.64], R3 ;  /* 0x0000000304007986 */ /* 0x004fe2000c101908 */
[----:B------:R-:W-:Y:S05]  /*0160*/  EXIT ;  /* 0x000000000000794d */ /* 0x000fea0003800000 */
.L_x_670:
        /* <DEDUP_REMOVED lines=9> */
.L_x_790:


//--------------------- .text._Z10write_shotPfS_S_S_iiiiiiiiiffiS_f --------------------------
	.section	.text._Z10write_shotPfS_S_S_iiiiiiiiiffiS_f,"ax",@progbits
	.align	128
        .global         _Z10write_shotPfS_S_S_iiiiiiiiiffiS_f
        .type           _Z10write_shotPfS_S_S_iiiiiiiiiffiS_f,@function
        .size           _Z10write_shotPfS_S_S_iiiiiiiiiffiS_f,(.L_x_791 - _Z10write_shotPfS_S_S_iiiiiiiiiffiS_f)
        .other          _Z10write_shotPfS_S_S_iiiiiiiiiffiS_f,@"STO_CUDA_ENTRY STV_DEFAULT"
_Z10write_shotPfS_S_S_iiiiiiiiiffiS_f:
.text._Z10write_shotPfS_S_S_iiiiiiiiiffiS_f:
[----:B------:R-:W-:Y:S08]  /*0000*/  LDC R1, c[0x0][0x37c] ;  /* 0x0000df00ff017b82 */ /* 0x000ff00000000800 */
[----:B------:R-:W0:Y:S08]  /*0010*/  S2UR UR10, SR_CTAID.X ;  /* 0x00000000000a79c3 */ /* 0x000e300000002500 */
[----:B------:R-:W0:Y:S02]  /*0020*/  LDC R0, c[0x0][0x3a8] ;  /* 0x0000ea00ff007b82 */ /* 0x000e240000000800 */
[----:B0-----:R-:W-:-:S13]  /*0030*/  ISETP.LE.AND P0, PT, R0, UR10, PT ;  /* 0x0000000a00007c0c */ /* 0x001fda000bf03270 */
[----:B------:R-:W-:Y:S05]  /*0040*/  @P0 EXIT ;  /* 0x000000000000094d */ /* 0x000fea0003800000 */
[----:B------:R-:W0:Y:S01]  /*0050*/  LDC R0, c[0x0][0x3ac] ;  /* 0x0000eb00ff007b82 */ /* 0x000e220000000800 */
[----:B------:R-:W1:Y:S01]  /*0060*/  LDCU.128 UR4, c[0x0][0x3b0] ;  /* 0x00007600ff0477ac */ /* 0x000e620008000c00 */
[----:B------:R-:W2:Y:S06]  /*0070*/  LDCU.64 UR8, c[0x0][0x358] ;  /* 0x00006b00ff0877ac */ /* 0x000eac0008000a00 */
[----:B------:R-:W3:Y:S08]  /*0080*/  LDC R9, c[0x0][0x3c0] ;  /* 0x0000f000ff097b82 */ /* 0x000ef00000000800 */
[----:B------:R-:W4:Y:S01]  /*0090*/  LDC.64 R2, c[0x0][0x380] ;  /* 0x0000e000ff027b82 */ /* 0x000f220000000a00 */
[----:B-1----:R-:W-:-:S04]  /*00a0*/  UIADD3 UR4, UPT, UPT, UR6, UR4, URZ ;  /* 0x0000000406047290 */ /* 0x002fc8000fffe0ff */
[----:B------:R-:W-:Y:S01]  /*00b0*/  UIMAD UR4, UR10, UR5, UR4 ;  /* 0x000000050a0472a4 */ /* 0x000fe2000f8e0204 */
[----:B0-----:R-:W-:Y:S02]  /*00c0*/  IADD3 R0, PT, PT, R0, UR7, RZ ;  /* 0x0000000700007c10 */ /* 0x001fe4000fffe0ff */
[----:B------:R-:W0:Y:S03]  /*00d0*/  LDC.64 R10, c[0x0][0x3a0] ;  /* 0x0000e800ff0a7b82 */ /* 0x000e260000000a00 */
[----:B---3--:R-:W-:-:S05]  /*00e0*/  IMAD R9, R9, UR4, R0 ;  /* 0x0000000409097c24 */ /* 0x008fca000f8e0200 */
[----:B------:R-:W1:Y:S01]  /*00f0*/  LDC.64 R4, c[0x0][0x390] ;  /* 0x0000e400ff047b82 */ /* 0x000e620000000a00 */
[----:B----4-:R-:W-:-:S07]  /*0100*/  IMAD.WIDE R2, R9, 0x4, R2 ;  /* 0x0000000409027825 */ /* 0x010fce00078e0202 */
[----:B------:R-:W3:Y:S01]  /*0110*/  LDC.64 R6, c[0x0][0x388] ;  /* 0x0000e200ff067b82 */ /* 0x000ee20000000a00 */
[----:B--2---:R-:W2:Y:S01]  /*0120*/  LDG.E R3, desc[UR8][R2.64] ;  /* 0x0000000802037981 */ /* 0x004ea2000c1e1900 */
[----:B0-----:R-:W-:-:S04]  /*0130*/  IMAD R11, R11, UR10, R10 ;  /* 0x0000000a0b0b7c24 */ /* 0x001fc8000f8e020a */
[----:B-1----:R-:W-:-:S04]  /*0140*/  IMAD.WIDE R4, R11, 0x4, R4 ;  /* 0x000000040b047825 */ /* 0x002fc800078e0204 */
[----:B---3--:R-:W-:Y:S02]  /*0150*/  IMAD.WIDE R6, R9, 0x4, R6 ;  /* 0x0000000409067825 */ /* 0x008fe400078e0206 */
[----:B------:R-:W0:Y:S01]  /*0160*/  LDC.64 R8, c[0x0][0x398] ;  /* 0x0000e600ff087b82 */ /* 0x000e220000000a00 */
[----:B--2---:R-:W-:Y:S04]  /*0170*/  STG.E desc[UR8][R4.64], R3 ;  /* 0x0000000304007986 */ /* 0x004fe8000c101908 */
[----:B------:R-:W2:Y:S01]  /*0180*/  LDG.E R7, desc[UR8][R6.64] ;  /* 0x0000000806077981 */ /* 0x000ea2000c1e1900 */
[----:B0-----:R-:W-:-:S05]  /*0190*/  IMAD.WIDE R8, R11, 0x4, R8 ;  /* 0x000000040b087825 */ /* 0x001fca00078e0208 */
[----:B--2---:R-:W-:Y:S01]  /*01a0*/  STG.E desc[UR8][R8.64], R7 ;  /* 0x0000000708007986 */ /* 0x004fe2000c101908 */
[----:B------:R-:W-:Y:S05]  /*01b0*/  EXIT ;  /* 0x000000000000794d */ /* 0x000fea0003800000 */
.L_x_671:
        /* <DEDUP_REMOVED lines=12> */
.L_x_791:


//--------------------- .text._Z12wraddshot_lsPfS_S_S_iiiiiiiii --------------------------
	.section	.text._Z12wraddshot_lsPfS_S_S_iiiiiiiii,"ax",@progbits
	.align	128
        .global         _Z12wraddshot_lsPfS_S_S_iiiiiiiii
        .type           _Z12wraddshot_lsPfS_S_S_iiiiiiiii,@function
        .size           _Z12wraddshot_lsPfS_S_S_iiiiiiiii,(.L_x_792 - _Z12wraddshot_lsPfS_S_S_iiiiiiiii)
        .other          _Z12wraddshot_lsPfS_S_S_iiiiiiiii,@"STO_CUDA_ENTRY STV_DEFAULT"
_Z12wraddshot_lsPfS_S_S_iiiiiiiii:
.text._Z12wraddshot_lsPfS_S_S_iiiiiiiii:
        /* <DEDUP_REMOVED lines=10> */
[----:B-1----:R-:W-:-:S04]  /*00a0*/  UIADD3 UR4, UPT, UPT, UR5, UR4, URZ ;  /* 0x0000000405047290 */ /* 0x002fc8000fffe0ff */
[----:B------:R-:W-:-:S03]  /*00b0*/  UIMAD UR4, UR10, UR6, UR4 ;  /* 0x000000060a0472a4 */ /* 0x000fc6000f8e0204 */
[----:B------:R-:W1:Y:S01]  /*00c0*/  LDC.64 R4, c[0x0][0x380] ;  /* 0x0000e000ff047b82 */ /* 0x000e620000000a00 */
[----:B0-----:R-:W-:-:S05]  /*00d0*/  IADD3 R7, PT, PT, R7, UR7, RZ ;  /* 0x0000000707077c10 */ /* 0x001fca000fffe0ff */
[----:B------:R-:W-:Y:S02]  /*00e0*/  IMAD R13, R6, UR4, R7 ;  /* 0x00000004060d7c24 */ /* 0x000fe4000f8e0207 */
[----:B---3--:R-:W-:Y:S01]  /*00f0*/  IMAD R11, R11, UR10, R10 ;  /* 0x0000000a0b0b7c24 */ /* 0x008fe2000f8e020a */
[----:B------:R-:W0:Y:S03]  /*0100*/  LDC.64 R6, c[0x0][0x398] ;  /* 0x0000e600ff067b82 */ /* 0x000e260000000a00 */
[----:B----4-:R-:W-:-:S05]  /*0110*/  IMAD.WIDE R2, R11, 0x4, R2 ;  /* 0x000000040b027825 */ /* 0x010fca00078e0202 */
[----:B------:R-:W3:Y:S01]  /*0120*/  LDC.64 R8, c[0x0][0x388] ;  /* 0x0000e200ff087b82 */ /* 0x000ee20000000a00 */
[----:B--2---:R-:W2:Y:S01]  /*0130*/  LDG.E R2, desc[UR8][R2.64] ;  /* 0x0000000802027981 */ /* 0x004ea2000c1e1900 */
[----:B-1----:R-:W-:-:S05]  /*0140*/  IMAD.WIDE R4, R13, 0x4, R4 ;  /* 0x000000040d047825 */ /* 0x002fca00078e0204 */
[----:B------:R-:W2:Y:S01]  /*0150*/  LDG.E R15, desc[UR8][R4.64] ;  /* 0x00000008040f7981 */ /* 0x000ea2000c1e1900 */
[----:B0-----:R-:W-:-:S04]  /*0160*/  IMAD.WIDE R6, R11, 0x4, R6 ;  /* 0x000000040b067825 */ /* 0x001fc800078e0206 */
[----:B---3--:R-:W-:-:S04]  /*0170*/  IMAD.WIDE R8, R13, 0x4, R8 ;  /* 0x000000040d087825 */ /* 0x008fc800078e0208 */
[----:B--2---:R-:W-:-:S05]  /*0180*/  FADD R15, -R2, R15 ;  /* 0x0000000f020f7221 */ /* 0x004fca0000000100 */
[----:B------:R-:W-:Y:S04]  /*0190*/  STG.E desc[UR8][R4.64], R15 ;  /* 0x0000000f04007986 */ /* 0x000fe8000c101908 */
[----:B------:R-:W2:Y:S04]  /*01a0*/  LDG.E R6, desc[UR8][R6.64] ;  /* 0x0000000806067981 */ /* 0x000ea8000c1e1900 */
[----:B------:R-:W2:Y:S02]  /*01b0*/  LDG.E R11, desc[UR8][R8.64] ;  /* 0x00000008080b7981 */ /* 0x000ea4000c1e1900 */
[----:B--2---:R-:W-:-:S05]  /*01c0*/  FADD R11, -R6, R11 ;  /* 0x0000000b060b7221 */ /* 0x004fca0000000100 */
[----:B------:R-:W-:Y:S01]  /*01d0*/  STG.E desc[UR8][R8.64], R11 ;  /* 0x0000000b08007986 */ /* 0x000fe2000c101908 */
[----:B------:R-:W-:Y:S05]  /*01e0*/  EXIT ;  /* 0x000000000000794d */ /* 0x000fea0003800000 */
.L_x_672:
        /* <DEDUP_REMOVED lines=9> */
.L_x_792:


//--------------------- .text._Z24wraddshot_x_z_acqusitionPfS_iiiiiiiiiii --------------------------
	.section	.text._Z24wraddshot_x_z_acqusitionPfS_iiiiiiiiiii,"ax",@progbits
	.align	128
        .global         _Z24wraddshot_x_z_acqusitionPfS_iiiiiiiiiii
        .type           _Z24wraddshot_x_z_acqusitionPfS_iiiiiiiiiii,@function
        .size           _Z24wraddshot_x_z_acqusitionPfS_iiiiiiiiiii,(.L_x_793 - _Z24wraddshot_x_z_acqusitionPfS_iiiiiiiiiii)
        .other          _Z24wraddshot_x_z_acqusitionPfS_iiiiiiiiiii,@"STO_CUDA_ENTRY STV_DEFAULT"
_Z24wraddshot_x_z_acqusitionPfS_iiiiiiiiiii:
.text._Z24wraddshot_x_z_acqusitionPfS_iiiiiiiiiii:
[----:B------:R-:W-:Y:S08]  /*0000*/  LDC R1, c[0x0][0x37c] ;  /* 0x0000df00ff017b82 */ /* 0x000ff00000000800 */
[----:B------:R-:W0:Y:S08]  /*0010*/  S2UR UR7, SR_CTAID.X ;  /* 0x00000000000779c3 */ /* 0x000e300000002500 */
[----:B------:R-:W0:Y:S02]  /*0020*/  LDC R0, c[0x0][0x3b4] ;  /* 0x0000ed00ff007b82 */ /* 0x000e240000000800 */
[----:B0-----:R-:W-:-:S13]  /*0030*/  ISETP.LE.AND P0, PT, R0, UR7, PT ;  /* 0x0000000700007c0c */ /* 0x001fda000bf03270 */
[----:B------:R-:W-:Y:S05]  /*0040*/  @P0 EXIT ;  /* 0x000000000000094d */ /* 0x000fea0003800000 */
[----:B------:R-:W0:Y:S01]  /*0050*/  LDC R0, c[0x0][0x3b8] ;  /* 0x0000ee00ff007b82 */ /* 0x000e220000000800 */
[----:B------:R-:W1:Y:S01]  /*0060*/  LDCU.64 UR8, c[0x0][0x358] ;  /* 0x00006b00ff0877ac */ /* 0x000e620008000a00 */
[----:B------:R-:W2:Y:S06]  /*0070*/  LDCU.64 UR4, c[0x0][0x3a8] ;  /* 0x00007500ff0477ac */ /* 0x000eac0008000a00 */
[----:B------:R-:W3:Y:S01]  /*0080*/  LDC.64 R2, c[0x0][0x388] ;  /* 0x0000e200ff027b82 */ /* 0x000ee20000000a00 */
[----:B------:R-:W4:Y:S07]  /*0090*/  LDCU UR6, c[0x0][0x3a0] ;  /* 0x00007400ff0677ac */ /* 0x000f2e0008000800 */
[----:B------:R-:W2:Y:S01]  /*00a0*/  LDC.64 R8, c[0x0][0x398] ;  /* 0x0000e600ff087b82 */ /* 0x000ea20000000a00 */
[----:B0-----:R-:W-:-:S07]  /*00b0*/  ISETP.NE.AND P0, PT, R0, RZ, PT ;  /* 0x000000ff0000720c */ /* 0x001fce0003f05270 */
[----:B------:R-:W0:Y:S08]  /*00c0*/  LDC R7, c[0x0][0x3b0] ;  /* 0x0000ec00ff077b82 */ /* 0x000e300000000800 */
[----:B------:R-:W5:Y:S02]  /*00d0*/  @!P0 LDC.64 R4, c[0x0][0x390] ;  /* 0x0000e400ff048b82 */ /* 0x000f640000000a00 */
[----:B-----5:R-:W-:-:S04]  /*00e0*/  @!P0 IMAD R5, R5, UR7, R4 ;  /* 0x0000000705058c24 */ /* 0x020fc8000f8e0204 */
[----:B---3--:R-:W-:Y:S02]  /*00f0*/  @!P0 IMAD.WIDE R2, R5, 0x4, R2 ;  /* 0x0000000405028825 */ /* 0x008fe400078e0202 */
[----:B------:R-:W3:Y:S04]  /*0100*/  LDC.64 R4, c[0x0][0x380] ;  /* 0x0000e000ff047b82 */ /* 0x000ee80000000a00 */
[----:B-1----:R-:W5:Y:S01]  /*0110*/  @!P0 LDG.E R3, desc[UR8][R2.64] ;  /* 0x0000000802038981 */ /* 0x002f62000c1e1900 */
[----:B--2---:R-:W-:Y:S01]  /*0120*/  IADD3 R0, PT, PT, R9, UR5, RZ ;  /* 0x0000000509007c10 */ /* 0x004fe2000fffe0ff */
[----:B----4-:R-:W-:-:S04]  /*0130*/  UIMAD UR4, UR7, UR4, UR6 ;  /* 0x00000004070472a4 */ /* 0x010fc8000f8e0206 */
[----:B0-----:R-:W-:-:S04]  /*0140*/  IMAD R7, R7, UR7, R0 ;  /* 0x0000000707077c24 */ /* 0x001fc8000f8e0200 */
[----:B------:R-:W-:-:S04]  /*0150*/  IMAD R7, R8, UR4, R7 ;  /* 0x0000000408077c24 */ /* 0x000fc8000f8e0207 */
[----:B---3--:R-:W-:-:S05]  /*0160*/  @!P0 IMAD.WIDE R4, R7, 0x4, R4 ;  /* 0x0000000407048825 */ /* 0x008fca00078e0204 */
[----:B-----5:R0:W-:Y:S01]  /*0170*/  @!P0 STG.E desc[UR8][R4.64], R3 ;  /* 0x0000000304008986 */ /* 0x0201e2000c101908 */
[----:B------:R-:W-:Y:S05]  /*0180*/  @!P0 EXIT ;  /* 0x000000000000894d */ /* 0x000fea0003800000 */
[----:B------:R-:W1:Y:S08]  /*0190*/  LDC.64 R8, c[0x0][0x390] ;  /* 0x0000e400ff087b82 */ /* 0x000e700000000a00 */
[----:B0-----:R-:W0:Y:S08]  /*01a0*/  LDC.64 R2, c[0x0][0x388] ;  /* 0x0000e200ff027b82 */ /* 0x001e300000000a00 */
[----:B------:R-:W2:Y:S01]  /*01b0*/  LDC.64 R4, c[0x0][0x380] ;  /* 0x0000e000ff047b82 */ /* 0x000ea20000000a00 */
[----:B-1----:R-:W-:-:S04]  /*01c0*/  IMAD R9, R9, UR7, R8 ;  /* 0x0000000709097c24 */ /* 0x002fc8000f8e0208 */
[----:B0-----:R-:W-:-:S06]  /*01d0*/  IMAD.WIDE R2, R9, 0x4, R2 ;  /* 0x0000000409027825 */ /* 0x001fcc00078e0202 */
[----:B------:R-:W3:Y:S01]  /*01e0*/  LDG.E R2, desc[UR8][R2.64] ;  /* 0x0000000802027981 */ /* 0x000ee2000c1e1900 */
[----:B--2---:R-:W-:-:S05]  /*01f0*/  IMAD.WIDE R4, R7, 0x4, R4 ;  /* 0x0000000407047825 */ /* 0x004fca00078e0204 */
[----:B------:R-:W3:Y:S02]  /*0200*/  LDG.E R7, desc[UR8][R4.64] ;  /* 0x0000000804077981 */ /* 0x000ee4000c1e1900 */
[----:B---3--:R-:W-:-:S05]  /*0210*/  FADD R7, R2, R7 ;  /* 0x0000000702077221 */ /* 0x008fca0000000000 */
[----:B------:R-:W-:Y:S01]  /*0220*/  STG.E desc[UR8][R4.64], R7 ;  /* 0x0000000704007986 */ /* 0x000fe2000c101908 */
[----:B------:R-:W-:Y:S05]  /*0230*/  EXIT ;  /* 0x000000000000794d */ /* 0x000fea0003800000 */
.L_x_673:
        /* <DEDUP_REMOVED lines=12> */
.L_x_793:


//--------------------- .text._Z13wraddshot_x_zPfS_iiiiiiiiiii --------------------------
	.section	.text._Z13wraddshot_x_zPfS_iiiiiiiiiii,"ax",@progbits
	.align	128
        .global         _Z13wraddshot_x_zPfS_iiiiiiiiiii
        .type           _Z13wraddshot_x_zPfS_iiiiiiiiiii,@function
        .size           _Z13wraddshot_x_zPfS_iiiiiiiiiii,(.L_x_794 - _Z13wraddshot_x_zPfS_iiiiiiiiiii)
        .other          _Z13wraddshot_x_zPfS_iiiiiiiiiii,@"STO_CUDA_ENTRY STV_DEFAULT"
_Z13wraddshot_x_zPfS_iiiiiiiiiii:
.text._Z13wraddshot_x_zPfS_iiiiiiiiiii:
[----:B------:R-:W-:Y:S08]  /*0000*/  LDC R1, c[0x0][0x37c] ;  /* 0x0000df00ff017b82 */ /* 0x000ff00000000800 */
[----:B------:R-:W0:Y:S08]  /*0010*/  S2UR UR8, SR_CTAID.X ;  /* 0x00000000000879c3 */ /* 0x000e300000002500 */
[----:B------:R-:W0:Y:S02]  /*0020*/  LDC R0, c[0x0][0x3b4] ;  /* 0x0000ed00ff007b82 */ /* 0x000e240000000800 */
[----:B0-----:R-:W-:-:S13]  /*0030*/  ISETP.LE.AND P0, PT, R0, UR8, PT ;  /* 0x0000000800007c0c */ /* 0x001fda000bf03270 */
[----:B------:R-:W-:Y:S05]  /*0040*/  @P0 EXIT ;  /* 0x000000000000094d */ /* 0x000fea0003800000 */
[----:B------:R-:W0:Y:S01]  /*0050*/  LDC R0, c[0x0][0x3b8] ;  /* 0x0000ee00ff007b82 */ /* 0x000e220000000800 */
[----:B------:R-:W1:Y:S01]  /*0060*/  LDCU.64 UR10, c[0x0][0x358] ;  /* 0x00006b00ff0a77ac */ /* 0x000e620008000a00 */
[----:B------:R-:W2:Y:S06]  /*0070*/  LDCU.128 UR4, c[0x0][0x3a0] ;  /* 0x00007400ff0477ac */ /* 0x000eac0008000c00 */
[----:B------:R-:W3:Y:S08]  /*0080*/  LDC.64 R2, c[0x0][0x388] ;  /* 0x0000e200ff027b82 */ /* 0x000ef00000000a00 */
[----:B------:R-:W4:Y:S01]  /*0090*/  LDC.64 R8, c[0x0][0x398] ;  /* 0x0000e600ff087b82 */ /* 0x000f220000000a00 */
[----:B0-----:R-:W-:-:S07]  /*00a0*/  ISETP.NE.AND P0, PT, R0, RZ, PT ;  /* 0x000000ff0000720c */ /* 0x001fce0003f05270 */
[----:B------:R-:W0:Y:S08]  /*00b0*/  LDC R7, c[0x0][0x3b0] ;  /* 0x0000ec00ff077b82 */ /* 0x000e300000000800 */
[----:B------:R-:W5:Y:S02]  /*00c0*/  @!P0 LDC.64 R4, c[0x0][0x390] ;  /* 0x0000e400ff048b82 */ /* 0x000f640000000a00 */
[----:B-----5:R-:W-:-:S04]  /*00d0*/  @!P0 IMAD R5, R5, UR8, R4 ;  /* 0x0000000805058c24 */ /* 0x020fc8000f8e0204 */
[----:B---3--:R-:W-:Y:S02]  /*00e0*/  @!P0 IMAD.WIDE R2, R5, 0x4, R2 ;  /* 0x0000000405028825 */ /* 0x008fe400078e0202 */
[----:B------:R-:W3:Y:S04]  /*00f0*/  LDC.64 R4, c[0x0][0x380] ;  /* 0x0000e000ff047b82 */ /* 0x000ee80000000a00 */
[----:B-1----:R-:W5:Y:S01]  /*0100*/  @!P0 LDG.E R3, desc[UR10][R2.64] ;  /* 0x0000000a02038981 */ /* 0x002f62000c1e1900 */
[----:B--2---:R-:W-:Y:S01]  /*0110*/  UIADD3 UR4, UPT, UPT, UR5, UR4, URZ ;  /* 0x0000000405047290 */ /* 0x004fe2000fffe0ff */
[----:B----4-:R-:W-:-:S03]  /*0120*/  IADD3 R0, PT, PT, R9, UR7, RZ ;  /* 0x0000000709007c10 */ /* 0x010fc6000fffe0ff */
[----:B------:R-:W-:Y:S02]  /*0130*/  UIMAD UR4, UR8, UR6, UR4 ;  /* 0x00000006080472a4 */ /* 0x000fe4000f8e0204 */
        /* <DEDUP_REMOVED lines=16> */
.L_x_674:
        /* <DEDUP_REMOVED lines=12> */
.L_x_794:


//--------------------- .text._Z13wraddshot_setPfS_S_S_iiiiiiiii --------------------------
	.section	.text._Z13wraddshot_setPfS_S_S_iiiiiiiii,"ax",@progbits
	.align	128
        .global         _Z13wraddshot_setPfS_S_S_iiiiiiiii
        .type           _Z13wraddshot_setPfS_S_S_iiiiiiiii,@function
        .size           _Z13wraddshot_setPfS_S_S_iiiiiiiii,(.L_x_795 - _Z13wraddshot_setPfS_S_S_iiiiiiiii)
        .other          _Z13wraddshot_setPfS_S_S_iiiiiiiii,@"STO_CUDA_ENTRY STV_DEFAULT"
_Z13wraddshot_setPfS_S_S_iiiiiiiii:
.text._Z13wraddshot_setPfS_S_S_iiiiiiiii:
[----:B------:R-:W-:Y:S08]  /*0000*/  LDC R1, c[0x0][0x37c] ;  /* 0x0000df00ff017b82 */ /* 0x000ff00000000800 */
[----:B------:R-:W0:Y:S08]  /*0010*/  S2UR UR5, SR_CTAID.X ;  /* 0x00000000000579c3 */ /* 0x000e300000002500 */
[----:B------:R-:W0:Y:S02]  /*0020*/  LDC R0, c[0x0][0x3c0] ;  /* 0x0000f000ff007b82 */ /* 0x000e240000000800 */
[----:B0-----:R-:W-:-:S13]  /*0030*/  ISETP.LE.AND P0, PT, R0, UR5, PT ;  /* 0x0000000500007c0c */ /* 0x001fda000bf03270 */
[----:B------:R-:W-:Y:S05]  /*0040*/  @P0 EXIT ;  /* 0x000000000000094d */ /* 0x000fea0003800000 */
[----:B------:R-:W0:Y:S01]  /*0050*/  LDC.64 R8, c[0x0][0x3a0] ;  /* 0x0000e800ff087b82 */ /* 0x000e220000000a00 */
[----:B------:R-:W1:Y:S01]  /*0060*/  LDCU.64 UR6, c[0x0][0x358] ;  /* 0x00006b00ff0677ac */ /* 0x000e620008000a00 */
[----:B------:R-:W2:Y:S06]  /*0070*/  LDCU.128 UR8, c[0x0][0x3b0] ;  /* 0x00007600ff0877ac */ /* 0x000eac0008000c00 */
[----:B------:R-:W3:Y:S08]  /*0080*/  LDC.64 R2, c[0x0][0x390] ;  /* 0x0000e400ff027b82 */ /* 0x000ef00000000a00 */
[----:B------:R-:W4:Y:S01]  /*0090*/  LDC.64 R12, c[0x0][0x3a8] ;  /* 0x0000ea00ff0c7b82 */ /* 0x000f220000000a00 */
[----:B0-----:R-:W-:-:S07]  /*00a0*/  IMAD R9, R9, UR5, R8 ;  /* 0x0000000509097c24 */ /* 0x001fce000f8e0208 */
[----:B------:R-:W0:Y:S01]  /*00b0*/  LDC.64 R4, c[0x0][0x380] ;  /* 0x0000e000ff047b82 */ /* 0x000e220000000a00 */
[----:B---3--:R-:W-:-:S07]  /*00c0*/  IMAD.WIDE R2, R9, 0x4, R2 ;  /* 0x0000000409027825 */ /* 0x008fce00078e0202 */
[----:B------:R-:W3:Y:S01]  /*00d0*/  LDC.64 R6, c[0x0][0x398] ;  /* 0x0000e600ff067b82 */ /* 0x000ee20000000a00 */
[----:B-1----:R1:W5:Y:S01]  /*00e0*/  LDG.E R11, desc[UR6][R2.64] ;  /* 0x00000006020b7981 */ /* 0x002362000c1e1900 */
[----:B--2---:R-:W-:Y:S01]  /*00f0*/  UIADD3 UR4, UPT, UPT, UR9, UR8, URZ ;  /* 0x0000000809047290 */ /* 0x004fe2000fffe0ff */
[----:B----4-:R-:W-:-:S03]  /*0100*/  IADD3 R13, PT, PT, R13, UR11, RZ ;  /* 0x0000000b0d0d7c10 */ /* 0x010fc6000fffe0ff */
[----:B------:R-:W-:Y:S02]  /*0110*/  UIMAD UR4, UR5, UR10, UR4 ;  /* 0x0000000a050472a4 */ /* 0x000fe4000f8e0204 */
[----:B-1----:R-:W1:Y:S04]  /*0120*/  LDC.64 R2, c[0x0][0x388] ;  /* 0x0000e200ff027b82 */ /* 0x002e680000000a00 */
[----:B------:R-:W-:-:S04]  /*0130*/  IMAD R13, R12, UR4, R13 ;  /* 0x000000040c0d7c24 */ /* 0x000fc8000f8e020d */
[----:B0-----:R-:W-:-:S04]  /*0140*/  IMAD.WIDE R4, R13, 0x4, R4 ;  /* 0x000000040d047825 */ /* 0x001fc800078e0204 */
[----:B---3--:R-:W-:Y:S01]  /*0150*/  IMAD.WIDE R6, R9, 0x4, R6 ;  /* 0x0000000409067825 */ /* 0x008fe200078e0206 */
[----:B-----5:R-:W-:Y:S05]  /*0160*/  STG.E desc[UR6][R4.64], R11 ;  /* 0x0000000b04007986 */ /* 0x020fea000c101906 */
[----:B------:R-:W2:Y:S01]  /*0170*/  LDG.E R7, desc[UR6][R6.64] ;  /* 0x0000000606077981 */ /* 0x000ea2000c1e1900 */
[----:B-1----:R-:W-:-:S05]  /*0180*/  IMAD.WIDE R2, R13, 0x4, R2 ;  /* 0x000000040d027825 */ /* 0x002fca00078e0202 */
[----:B--2---:R-:W-:Y:S01]  /*0190*/  STG.E desc[UR6][R2.64], R7 ;  /* 0x0000000702007986 */ /* 0x004fe2000c101906 */
[----:B------:R-:W-:Y:S05]  /*01a0*/  EXIT ;  /* 0x000000000000794d */ /* 0x000fea0003800000 */
.L_x_675:
        /* <DEDUP_REMOVED lines=13> */
.L_x_795:


//--------------------- .text._Z9wraddshotPfS_S_S_iiiiiiiii --------------------------
	.section	.text._Z9wraddshotPfS_S_S_iiiiiiiii,"ax",@progbits
	.align	128
        .global         _Z9wraddshotPfS_S_S_iiiiiiiii
        .type           _Z9wraddshotPfS_S_S_iiiiiiiii,@function
        .size           _Z9wraddshotPfS_S_S_iiiiiiiii,(.L_x_796 - _Z9wraddshotPfS_S_S_iiiiiiiii)
        .other          _Z9wraddshotPfS_S_S_iiiiiiiii,@"STO_CUDA_ENTRY STV_DEFAULT"
_Z9wraddshotPfS_S_S_iiiiiiiii:
.text._Z9wraddshotPfS_S_S_iiiiiiiii:
        /* <DEDUP_REMOVED lines=24> */
[----:B--2---:R-:W-:-:S05]  /*0180*/  FADD R15, R2, R15 ;  /* 0x0000000f020f7221 */ /* 0x004fca0000000000 */
[----:B------:R-:W-:Y:S04]  /*0190*/  STG.E desc[UR8][R4.64], R15 ;  /* 0x0000000f04007986 */ /* 0x000fe8000c101908 */
[----:B------:R-:W2:Y:S04]  /*01a0*/  LDG.E R6, desc[UR8][R6.64] ;  /* 0x0000000806067981 */ /* 0x000ea8000c1e1900 */
[----:B------:R-:W2:Y:S02]  /*01b0*/  LDG.E R11, desc[UR8][R8.64] ;  /* 0x00000008080b7981 */ /* 0x000ea4000c1e1900 */
[----:B--2---:R-:W-:-:S05]  /*01c0*/  FADD R11, R6, R11 ;  /* 0x0000000b060b7221 */ /* 0x004fca0000000000 */
[----:B------:R-:W-:Y:S01]  /*01d0*/  STG.E desc[UR8][R8.64], R11 ;  /* 0x0000000b08007986 */ /* 0x000fe2000c101908 */
[----:B------:R-:W-:Y:S05]  /*01e0*/  EXIT ;  /* 0x000000000000794d */ /* 0x000fea0003800000 */
.L_x_676:
        /* <DEDUP_REMOVED lines=9> */
.L_x_796:


//--------------------- .text._Z10add_sourcePfS_S_iiiiii --------------------------
	.section	.text._Z10add_sourcePfS_S_iiiiii,"ax",@progbits
	.align	128
        .global         _Z10add_sourcePfS_S_iiiiii
        .type           _Z10add_sourcePfS_S_iiiiii,@function
        .size           _Z10add_sourcePfS_S_iiiiii,(.L_x_797 - _Z10add_sourcePfS_S_iiiiii)
        .other          _Z10add_sourcePfS_S_iiiiii,@"STO_CUDA_ENTRY STV_DEFAULT"
_Z10add_sourcePfS_S_iiiiii:
.text._Z10add_sourcePfS_S_iiiiii:
[----:B------:R-:W-:Y:S08]  /*0000*/  LDC R1, c[0x0][0x37c] ;  /* 0x0000df00ff017b82 */ /* 0x000ff00000000800 */
[----:B------:R-:W0:Y:S01]  /*0010*/  LDC.64 R8, c[0x0][0x3a0] ;  /* 0x0000e800ff087b82 */ /* 0x000e220000000a00 */
[----:B------:R-:W0:Y:S01]  /*0020*/  LDCU.64 UR6, c[0x0][0x398] ;  /* 0x00007300ff0677ac */ /* 0x000e220008000a00 */
[----:B------:R-:W1:Y:S06]  /*0030*/  LDCU.64 UR4, c[0x0][0x358] ;  /* 0x00006b00ff0477ac */ /* 0x000e6c0008000a00 */
[----:B------:R-:W2:Y:S08]  /*0040*/  LDC.64 R10, c[0x0][0x3a8] ;  /* 0x0000ea00ff0a7b82 */ /* 0x000eb00000000a00 */
[----:B------:R-:W3:Y:S08]  /*0050*/  LDC.64 R2, c[0x0][0x390] ;  /* 0x0000e400ff027b82 */ /* 0x000ef00000000a00 */
[----:B------:R-:W4:Y:S01]  /*0060*/  LDC.64 R4, c[0x0][0x380] ;  /* 0x0000e000ff047b82 */ /* 0x000f220000000a00 */
[----:B0-----:R-:W-:-:S02]  /*0070*/  IADD3 R6, PT, PT, R9, UR7, RZ ;  /* 0x0000000709067c10 */ /* 0x001fc4000fffe0ff */
[----:B--2---:R-:W-:-:S05]  /*0080*/  IADD3 R0, PT, PT, R10, UR6, RZ ;  /* 0x000000060a007c10 */ /* 0x004fca000fffe0ff */
[----:B------:R-:W-:Y:S02]  /*0090*/  IMAD R9, R0, R11, R6 ;  /* 0x0000000b00097224 */ /* 0x000fe400078e0206 */
[----:B------:R-:W0:Y:S01]  /*00a0*/  LDC.64 R6, c[0x0][0x388] ;  /* 0x0000e200ff067b82 */ /* 0x000e220000000a00 */
[----:B---3--:R-:W-:-:S05]  /*00b0*/  IMAD.WIDE R2, R8, 0x4, R2 ;  /* 0x0000000408027825 */ /* 0x008fca00078e0202 */
[----:B-1----:R-:W2:Y:S01]  /*00c0*/  LDG.E R0, desc[UR4][R2.64] ;  /* 0x0000000402007981 */ /* 0x002ea2000c1e1900 */
[----:B----4-:R-:W-:-:S05]  /*00d0*/  IMAD.WIDE R4, R9, 0x4, R4 ;  /* 0x0000000409047825 */ /* 0x010fca00078e0204 */
[----:B------:R-:W2:Y:S01]  /*00e0*/  LDG.E R11, desc[UR4][R4.64] ;  /* 0x00000004040b7981 */ /* 0x000ea2000c1e1900 */
[----:B0-----:R-:W-:-:S04]  /*00f0*/  IMAD.WIDE R6, R9, 0x4, R6 ;  /* 0x0000000409067825 */ /* 0x001fc800078e0206 */
[----:B--2---:R-:W-:-:S05]  /*0100*/  FFMA R11, R0, 1.00000000000000000000e+09, R11 ;  /* 0x4e6e6b28000b7823 */ /* 0x004fca000000000b */
[----:B------:R-:W-:Y:S04]  /*0110*/  STG.E desc[UR4][R4.64], R11 ;  /* 0x0000000b04007986 */ /* 0x000fe8000c101904 */
[----:B------:R-:W2:Y:S04]  /*0120*/  LDG.E R0, desc[UR4][R2.64] ;  /* 0x0000000402007981 */ /* 0x000ea8000c1e1900 */
[----:B------:R-:W2:Y:S02]  /*0130*/  LDG.E R9, desc[UR4][R6.64] ;  /* 0x0000000406097981 */ /* 0x000ea4000c1e1900 */
[----:B--2---:R-:W-:-:S05]  /*0140*/  FFMA R9, R0, 1.00000000000000000000e+09, R9 ;  /* 0x4e6e6b2800097823 */ /* 0x004fca0000000009 */
[----:B------:R-:W-:Y:S01]  /*0150*/  STG.E desc[UR4][R6.64], R9 ;  /* 0x0000000906007986 */ /* 0x000fe2000c101904 */
[----:B------:R-:W-:Y:S05]  /*0160*/  EXIT ;  /* 0x000000000000794d */ /* 0x000fea0003800000 */
.L_x_677:
        /* <DEDUP_REMOVED lines=9> */
.L_x_797:


//--------------------- .nv.shared.reserved.0     --------------------------
	.section	.nv.shared.reserved.0,"aw",@nobits
	.weak		__nv_reservedSMEM_offset_0_alias
	.size		__nv_reservedSMEM_offset_0_alias, 0, 64
	.other		__nv_reservedSMEM_offset_0_alias,@"STO_CUDA_RESERVED_SHARED STV_DEFAULT"
__nv_reservedSMEM_offset_0_alias:
	.zero		0
	.zero		64


//--------------------- .nv.shared._Z18rfwd_txxzzxzpp_newPfS_S_S_S_S_S_S_S_S_S_S_S_S_S_S_S_fffS_ffiiiiiiS_ --------------------------
	.section	.nv.shared._Z18rfwd_txxzzxzpp_newPfS_S_S_S_S_S_S_S_S_S_S_S_S_S_S_S_fffS_ffiiiiiiS_,"aw",@nobits
	.sectionflags	@""
	.align	4
.nv.shared._Z18rfwd_txxzzxzpp_newPfS_S_S_S_S_S_S_S_S_S_S_S_S_S_S_S_fffS_ffiiiiiiS_:
	.zero		10880


//--------------------- .nv.shared._Z14rfwd_txxzzxzppPfS_S_S_S_S_S_S_S_S_S_S_S_fS_ffiiiiiiS_ --------------------------
	.section	.nv.shared._Z14rfwd_txxzzxzppPfS_S_S_S_S_S_S_S_S_S_S_S_fS_ffiiiiiiS_,"aw",@nobits
	.sectionflags	@""
	.align	4
.nv.shared._Z14rfwd_txxzzxzppPfS_S_S_S_S_S_S_S_S_S_S_S_fS_ffiiiiiiS_:
	.zero		10880


//--------------------- .nv.shared._Z16rfwd_vxp_vzp_newPfS_S_S_S_S_S_S_S_S_S_fffffS_S_iiS_ --------------------------
	.section	.nv.shared._Z16rfwd_vxp_vzp_newPfS_S_S_S_S_S_S_S_S_S_fffffS_S_iiS_,"aw",@nobits
	.sectionflags	@""
	.align	4
.nv.shared._Z16rfwd_vxp_vzp_newPfS_S_S_S_S_S_S_S_S_S_fffffS_S_iiS_:
	.zero		5952


//--------------------- .nv.shared._Z12rfwd_vxp_vzpPfS_S_S_S_fffffS_S_iiS_ --------------------------
	.section	.nv.shared._Z12rfwd_vxp_vzpPfS_S_S_S_fffffS_S_iiS_,"aw",@nobits
	.sectionflags	@""
	.align	4
.nv.shared._Z12rfwd_vxp_vzpPfS_S_S_S_fffffS_S_iiS_:
	.zero		5952


//--------------------- .nv.shared._Z11rfwd_vz_newPfS_S_S_S_S_S_S_fffS_ffiiiiiiS_ --------------------------
	.section	.nv.shared._Z11rfwd_vz_newPfS_S_S_S_S_S_S_fffS_ffiiiiiiS_,"aw",@nobits
	.sectionflags	@""
	.align	4
.nv.shared._Z11rfwd_vz_newPfS_S_S_S_S_S_S_fffS_ffiiiiiiS_:
	.zero		10880


//--------------------- .nv.shared._Z7rfwd_vzPfS_S_S_S_fffS_ffiiiiiiS_ --------------------------
	.section	.nv.shared._Z7rfwd_vzPfS_S_S_S_fffS_ffiiiiiiS_,"aw",@nobits
	.sectionflags	@""
	.align	4
.nv.shared._Z7rfwd_vzPfS_S_S_S_fffS_ffiiiiiiS_:
	.zero		10880


//--------------------- .nv.shared._Z11rfwd_vx_newPfS_S_S_S_S_S_S_fffS_ffiiiiiiS_ --------------------------
	.section	.nv.shared._Z11rfwd_vx_newPfS_S_S_S_S_S_S_fffS_ffiiiiiiS_,"aw",@nobits
	.sectionflags	@""
	.align	4
.nv.shared._Z11rfwd_vx_newPfS_S_S_S_S_S_S_fffS_ffiiiiiiS_:
	.zero		10880


//--------------------- .nv.shared._Z7rfwd_vxPfS_S_S_S_fffS_ffiiiiiiS_ --------------------------
	.section	.nv.shared._Z7rfwd_vxPfS_S_S_S_fffS_ffiiiiiiS_,"aw",@nobits
	.sectionflags	@""
	.align	4
.nv.shared._Z7rfwd_vxPfS_S_S_S_fffS_ffiiiiiiS_:
	.zero		10880


//--------------------- .nv.shared._Z17fwd_txxzzxzpp_newPfS_S_S_S_S_S_S_S_S_S_S_S_S_S_S_S_fffS_ffiiS_ --------------------------
	.section	.nv.shared._Z17fwd_txxzzxzpp_newPfS_S_S_S_S_S_S_S_S_S_S_S_S_S_S_S_fffS_ffiiS_,"aw",@nobits
	.sectionflags	@""
	.align	4
.nv.shared._Z17fwd_txxzzxzpp_newPfS_S_S_S_S_S_S_S_S_S_S_S_S_S_S_S_fffS_ffiiS_:
	.zero		10880


//--------------------- .nv.shared._Z13fwd_txxzzxzppPfS_S_S_S_S_S_S_S_S_S_S_S_fS_ffiiS_ --------------------------
	.section	.nv.shared._Z13fwd_txxzzxzppPfS_S_S_S_S_S_S_S_S_S_S_S_fS_ffiiS_,"aw",@nobits
	.sectionflags	@""
	.align	4
.nv.shared._Z13fwd_txxzzxzppPfS_S_S_S_S_S_S_S_S_S_S_S_fS_ffiiS_:
	.zero		10880


//--------------------- .nv.shared._Z11fwd_vxp_vzpPfS_S_S_S_fffffS_S_iiS_ --------------------------
	.section	.nv.shared._Z11fwd_vxp_vzpPfS_S_S_S_fffffS_S_iiS_,"aw",@nobits
	.sectionflags	@""
	.align	4
.nv.shared._Z11fwd_vxp_vzpPfS_S_S_S_fffffS_S_iiS_:
	.zero		5952


//--------------------- .nv.shared._Z14fwd_vz_new_newPfS_S_S_S_S_S_fffS_ffiiS_ --------------------------
	.section	.nv.shared._Z14fwd_vz_new_newPfS_S_S_S_S_S_fffS_ffiiS_,"aw",@nobits
	.sectionflags	@""
	.align	4
.nv.shared._Z14fwd_vz_new_newPfS_S_S_S_S_S_fffS_ffiiS_:
	.zero		10880


//--------------------- .nv.shared._Z10fwd_vz_newPfS_S_S_S_S_fffS_ffiiS_ --------------------------
	.section	.nv.shared._Z10fwd_vz_newPfS_S_S_S_S_fffS_ffiiS_,"aw",@nobits
	.sectionflags	@""
	.align	4
.nv.shared._Z10fwd_vz_newPfS_S_S_S_S_fffS_ffiiS_:
	.zero		10880


//--------------------- .nv.shared._Z6fwd_vzPfS_S_S_S_fffS_ffiiS_ --------------------------
	.section	.nv.shared._Z6fwd_vzPfS_S_S_S_fffS_ffiiS_,"aw",@nobits
	.sectionflags	@""
	.align	4
.nv.shared._Z6fwd_vzPfS_S_S_S_fffS_ffiiS_:
	.zero		10880


//--------------------- .nv.shared._Z14fwd_vx_new_newPfS_S_S_S_S_S_fffS_ffiiS_ --------------------------
	.section	.nv.shared._Z14fwd_vx_new_newPfS_S_S_S_S_S_fffS_ffiiS_,"aw",@nobits
	.sectionflags	@""
	.align	4
.nv.shared._Z14fwd_vx_new_newPfS_S_S_S_S_S_fffS_ffiiS_:
	.zero		10880


//--------------------- .nv.shared._Z10fwd_vx_newPfS_S_S_S_S_fffS_ffiiS_ --------------------------
	.section	.nv.shared._Z10fwd_vx_newPfS_S_S_S_S_fffS_ffiiS_,"aw",@nobits
	.sectionflags	@""
	.align	4
.nv.shared._Z10fwd_vx_newPfS_S_S_S_S_fffS_ffiiS_:
	.zero		10880


//--------------------- .nv.shared._Z6fwd_vxPfS_S_S_S_fffS_ffiiS_ --------------------------
	.section	.nv.shared._Z6fwd_vxPfS_S_S_S_fffS_ffiiS_,"aw",@nobits
	.sectionflags	@""
	.align	4
.nv.shared._Z6fwd_vxPfS_S_S_S_fffS_ffiiS_:
	.zero		10880


//--------------------- .nv.shared._Z16rfwd_txxzzxz_newPfS_S_S_S_S_S_S_S_S_S_S_S_S_S_fffS_ffiiS_ --------------------------
	.section	.nv.shared._Z16rfwd_txxzzxz_newPfS_S_S_S_S_S_S_S_S_S_S_S_S_S_fffS_ffiiS_,"aw",@nobits
	.sectionflags	@""
	.align	4
.nv.shared._Z16rfwd_txxzzxz_newPfS_S_S_S_S_S_S_S_S_S_S_S_S_S_fffS_ffiiS_:
	.zero		10880


//--------------------- .nv.shared._Z12rfwd_txxzzxzPfS_S_S_S_S_S_S_S_S_S_fS_ffiiS_ --------------------------
	.section	.nv.shared._Z12rfwd_txxzzxzPfS_S_S_S_S_S_S_S_S_S_fS_ffiiS_,"aw",@nobits
	.sectionflags	@""
	.align	4
.nv.shared._Z12rfwd_txxzzxzPfS_S_S_S_S_S_S_S_S_S_fS_ffiiS_:
	.zero		10880


//--------------------- .nv.shared._Z20rfwd_vxp_vzp_vxs_vzsPfS_S_S_S_S_S_S_S_S_S_S_S_S_fS_ffiiS_ --------------------------
	.section	.nv.shared._Z20rfwd_vxp_vzp_vxs_vzsPfS_S_S_S_S_S_S_S_S_S_S_S_S_fS_ffiiS_,"aw",@nobits
	.sectionflags	@""
	.align	4
.nv.shared._Z20rfwd_vxp_vzp_vxs_vzsPfS_S_S_S_S_S_S_S_S_S_S_S_S_fS_ffiiS_:
	.zero		15808


//--------------------- .nv.shared._Z15fwd_txxzzxz_newPfS_S_S_S_S_S_S_S_S_S_S_S_S_S_fffS_ffiiS_ --------------------------
	.section	.nv.shared._Z15fwd_txxzzxz_newPfS_S_S_S_S_S_S_S_S_S_S_S_S_S_fffS_ffiiS_,"aw",@nobits
	.sectionflags	@""
	.align	4
.nv.shared._Z15fwd_txxzzxz_newPfS_S_S_S_S_S_S_S_S_S_S_S_S_S_fffS_ffiiS_:
	.zero		10880


//--------------------- .nv.shared._Z11fwd_txxzzxzPfS_S_S_S_S_S_S_S_S_S_fS_ffiiS_ --------------------------
	.section	.nv.shared._Z11fwd_txxzzxzPfS_S_S_S_S_S_S_S_S_S_fS_ffiiS_,"aw",@nobits
	.sectionflags	@""
	.align	4
.nv.shared._Z11fwd_txxzzxzPfS_S_S_S_S_S_S_S_S_S_fS_ffiiS_:
	.zero		10880


//--------------------- .nv.shared._Z19fwd_vxp_vzp_vxs_vzsPfS_S_S_S_S_S_S_S_S_S_S_S_S_fS_ffiiS_ --------------------------
	.section	.nv.shared._Z19fwd_vxp_vzp_vxs_vzsPfS_S_S_S_S_S_S_S_S_S_S_S_S_fS_ffiiS_,"aw",@nobits
	.sectionflags	@""
	.align	4
.nv.shared._Z19fwd_vxp_vzp_vxs_vzsPfS_S_S_S_S_S_S_S_S_S_S_S_S_fS_ffiiS_:
	.zero		15808


//--------------------- .nv.constant0._Z11imaging_oldPfS_S_S_iiiii --------------------------
	.section	.nv.constant0._Z11imaging_oldPfS_S_S_iiiii,"a",@progbits
	.sectionflags	@""
	.align	4
.nv.constant0._Z11imaging_oldPfS_S_S_iiiii:
	.zero		948


//--------------------- .nv.constant0._Z19imaging_dot_productPfS_S_S_S_S_iiiiii --------------------------
	.section	.nv.constant0._Z19imaging_dot_productPfS_S_S_S_S_iiiiii,"a",@progbits
	.sectionflags	@""
	.align	4
.nv.constant0._Z19imaging_dot_productPfS_S_S_S_S_iiiiii:
	.zero		968


//--------------------- .nv.constant0._Z10imagingaddPfS_iiS_f --------------------------
	.section	.nv.constant0._Z10imagingaddPfS_iiS_f,"a",@progbits
	.sectionflags	@""
	.align	4
.nv.constant0._Z10imagingaddPfS_iiS_f:
	.zero		932


//--------------------- .nv.constant0._Z22imaging_correlation_psPfS_S_iiiiii --------------------------
	.section	.nv.constant0._Z22imaging_correlation_psPfS_S_iiiiii,"a",@progbits
	.sectionflags	@""
	.align	4
.nv.constant0._Z22imaging_correlation_psPfS_S_iiiiii:
	.zero		944


//--------------------- .nv.constant0._Z29imaging_vector_correlation_psPfS_S_S_S_iiiiii --------------------------
	.section	.nv.constant0._Z29imaging_vector_correlation_psPfS_S_S_S_iiiiii,"a",@progbits
	.sectionflags	@""
	.align	4
.nv.constant0._Z29imaging_vector_correlation_psPfS_S_S_S_iiiiii:
	.zero		960


//--------------------- .nv.constant0._Z27imaging_correlation_sign_psPfS_S_S_iiiiii --------------------------
	.section	.nv.constant0._Z27imaging_correlation_sign_psPfS_S_S_iiiiii,"a",@progbits
	.sectionflags	@""
	.align	4
.nv.constant0._Z27imaging_correlation_sign_psPfS_S_S_iiiiii:
	.zero		952


//--------------------- .nv.constant0._Z24imaging_correlation_signPfS_S_S_iiiii --------------------------
	.section	.nv.constant0._Z24imaging_correlation_signPfS_S_S_iiiii,"a",@progbits
	.sectionflags	@""
	.align	4
.nv.constant0._Z24imaging_correlation_signPfS_S_S_iiiii:
	.zero		948


//--------------------- .nv.constant0._Z33imaging_correlation_source_x_cordPfS_S_iiiiii --------------------------
	.section	.nv.constant0._Z33imaging_correlation_source_x_cordPfS_S_iiiiii,"a",@progbits
	.sectionflags	@""
	.align	4
.nv.constant0._Z33imaging_correlation_source_x_cordPfS_S_iiiiii:
	.zero		944


//--------------------- .nv.constant0._Z19imaging_correlationPfS_S_iiiii --------------------------
	.section	.nv.constant0._Z19imaging_correlationPfS_S_iiiii,"a",@progbits
	.sectionflags	@""
	.align	4
.nv.constant0._Z19imaging_correlationPfS_S_iiiii:
	.zero		940


//--------------------- .nv.constant0._Z30imaging_vector_correlation_newPfS_S_S_S_iiiii --------------------------
	.section	.nv.constant0._Z30imaging_vector_correlation_newPfS_S_S_S_iiiii,"a",@progbits
	.sectionflags	@""
	.align	4
.nv.constant0._Z30imaging_vector_correlation_newPfS_S_S_S_iiiii:
	.zero		956


//--------------------- .nv.constant0._Z26imaging_vector_correlationPfS_S_S_S_iiiii --------------------------
	.section	.nv.constant0._Z26imaging_vector_correlationPfS_S_S_S_iiiii,"a",@progbits
	.sectionflags	@""
	.align	4
.nv.constant0._Z26imaging_vector_correlationPfS_S_S_S_iiiii:
	.zero		956


//--------------------- .nv.constant0._Z24imaging_down_correlationPfS_iiiii --------------------------
	.section	.nv.constant0._Z24imaging_down_correlationPfS_iiiii,"a",@progbits
	.sectionflags	@""
	.align	4
.nv.constant0._Z24imaging_down_correlationPfS_iiiii:
	.zero		932


//--------------------- .nv.constant0._Z19imaging_down_vectorPfS_S_iiiii --------------------------
	.section	.nv.constant0._Z19imaging_down_vectorPfS_S_iiiii,"a",@progbits
	.sectionflags	@""
	.align	4
.nv.constant0._Z19imaging_down_vectorPfS_S_iiiii:
	.zero		940


//--------------------- .nv.constant0._Z8set_wflrPfS_S_S_S_S_iiiiiii --------------------------
	.section	.nv.constant0._Z8set_wflrPfS_S_S_S_S_iiiiiii,"a",@progbits
	.sectionflags	@""
	.align	4
.nv.constant0._Z8set_wflrPfS_S_S_S_S_iiiiiii:
	.zero		972


//--------------------- .nv.constant0._Z8set_wfudPfS_S_S_S_S_iiiiiii --------------------------
	.section	.nv.constant0._Z8set_wfudPfS_S_S_S_S_iiiiiii,"a",@progbits
	.sectionflags	@""
	.align	4
.nv.constant0._Z8set_wfudPfS_S_S_S_S_iiiiiii:
	.zero		972


//--------------------- .nv.constant0._Z9save_wflrPfS_S_S_S_S_iiiiiii --------------------------
	.section	.nv.constant0._Z9save_wflrPfS_S_S_S_S_iiiiiii,"a",@progbits
	.sectionflags	@""
	.align	4
.nv.constant0._Z9save_wflrPfS_S_S_S_S_iiiiiii:
	.zero		972


//--------------------- .nv.constant0._Z9save_wfudPfS_S_S_S_S_iiiiiii --------------------------
	.section	.nv.constant0._Z9save_wfudPfS_S_S_S_S_iiiiiii,"a",@progbits
	.sectionflags	@""
	.align	4
.nv.constant0._Z9save_wfudPfS_S_S_S_S_iiiiiii:
	.zero		972


//--------------------- .nv.constant0._Z18rfwd_txxzzxzpp_newPfS_S_S_S_S_S_S_S_S_S_S_S_S_S_S_S_fffS_ffiiiiiiS_ --------------------------
	.section	.nv.constant0._Z18rfwd_txxzzxzpp_newPfS_S_S_S_S_S_S_S_S_S_S_S_S_S_S_S_fffS_ffiiiiiiS_,"a",@progbits
	.sectionflags	@""
	.align	4
.nv.constant0._Z18rfwd_txxzzxzpp_newPfS_S_S_S_S_S_S_S_S_S_S_S_S_S_S_S_fffS_ffiiiiiiS_:
	.zero		1096


//--------------------- .nv.constant0._Z14rfwd_txxzzxzppPfS_S_S_S_S_S_S_S_S_S_S_S_fS_ffiiiiiiS_ --------------------------
	.section	.nv.constant0._Z14rfwd_txxzzxzppPfS_S_S_S_S_S_S_S_S_S_S_S_fS_ffiiiiiiS_,"a",@progbits
	.sectionflags	@""
	.align	4
.nv.constant0._Z14rfwd_txxzzxzppPfS_S_S_S_S_S_S_S_S_S_S_S_fS_ffiiiiiiS_:
	.zero		1056


//--------------------- .nv.constant0._Z16rfwd_vxp_vzp_newPfS_S_S_S_S_S_S_S_S_S_fffffS_S_iiS_ --------------------------
	.section	.nv.constant0._Z16rfwd_vxp_vzp_newPfS_S_S_S_S_S_S_S_S_S_fffffS_S_iiS_,"a",@progbits
	.sectionflags	@""
	.align	4
.nv.constant0._Z16rfwd_vxp_vzp_newPfS_S_S_S_S_S_S_S_S_S_fffffS_S_iiS_:
	.zero		1040


//--------------------- .nv.constant0._Z12rfwd_vxp_vzpPfS_S_S_S_fffffS_S_iiS_ --------------------------
	.section	.nv.constant0._Z12rfwd_vxp_vzpPfS_S_S_S_fffffS_S_iiS_,"a",@progbits
	.sectionflags	@""
	.align	4
.nv.constant0._Z12rfwd_vxp_vzpPfS_S_S_S_fffffS_S_iiS_:
	.zero		992


//--------------------- .nv.constant0._Z11rfwd_vz_newPfS_S_S_S_S_S_S_fffS_ffiiiiiiS_ --------------------------
	.section	.nv.constant0._Z11rfwd_vz_newPfS_S_S_S_S_S_S_fffS_ffiiiiiiS_,"a",@progbits
	.sectionflags	@""
	.align	4
.nv.constant0._Z11rfwd_vz_newPfS_S_S_S_S_S_S_fffS_ffiiiiiiS_:
	.zero		1024


//--------------------- .nv.constant0._Z7rfwd_vzPfS_S_S_S_fffS_ffiiiiiiS_ --------------------------
	.section	.nv.constant0._Z7rfwd_vzPfS_S_S_S_fffS_ffiiiiiiS_,"a",@progbits
	.sectionflags	@""
	.align	4
.nv.constant0._Z7rfwd_vzPfS_S_S_S_fffS_ffiiiiiiS_:
	.zero		1000


//--------------------- .nv.constant0._Z11rfwd_vx_newPfS_S_S_S_S_S_S_fffS_ffiiiiiiS_ --------------------------
	.section	.nv.constant0._Z11rfwd_vx_newPfS_S_S_S_S_S_S_fffS_ffiiiiiiS_,"a",@progbits
	.sectionflags	@""
	.align	4
.nv.constant0._Z11rfwd_vx_newPfS_S_S_S_S_S_S_fffS_ffiiiiiiS_:
	.zero		1024


//--------------------- .nv.constant0._Z7rfwd_vxPfS_S_S_S_fffS_ffiiiiiiS_ --------------------------
	.section	.nv.constant0._Z7rfwd_vxPfS_S_S_S_fffS_ffiiiiiiS_,"a",@progbits
	.sectionflags	@""
	.align	4
.nv.constant0._Z7rfwd_vxPfS_S_S_S_fffS_ffiiiiiiS_:
	.zero		1000


//--------------------- .nv.constant0._Z17fwd_txxzzxzpp_newPfS_S_S_S_S_S_S_S_S_S_S_S_S_S_S_S_fffS_ffiiS_ --------------------------
	.section	.nv.constant0._Z17fwd_txxzzxzpp_newPfS_S_S_S_S_S_S_S_S_S_S_S_S_S_S_S_fffS_ffiiS_,"a",@progbits
	.sectionflags	@""
	.align	4
.nv.constant0._Z17fwd_txxzzxzpp_newPfS_S_S_S_S_S_S_S_S_S_S_S_S_S_S_S_fffS_ffiiS_:
	.zero		1080


//--------------------- .nv.constant0._Z13fwd_txxzzxzppPfS_S_S_S_S_S_S_S_S_S_S_S_fS_ffiiS_ --------------------------
	.section	.nv.constant0._Z13fwd_txxzzxzppPfS_S_S_S_S_S_S_S_S_S_S_S_fS_ffiiS_,"a",@progbits
	.sectionflags	@""
	.align	4
.nv.constant0._Z13fwd_txxzzxzppPfS_S_S_S_S_S_S_S_S_S_S_S_fS_ffiiS_:
	.zero		1040


//--------------------- .nv.constant0._Z5vp_vsPfS_S_S_S_S_ii --------------------------
	.section	.nv.constant0._Z5vp_vsPfS_S_S_S_S_ii,"a",@progbits
	.sectionflags	@""
	.align	4
.nv.constant0._Z5vp_vsPfS_S_S_S_S_ii:
	.zero		952


//--------------------- .nv.constant0._Z11fwd_vxp_vzpPfS_S_S_S_fffffS_S_iiS_ --------------------------
	.section	.nv.constant0._Z11fwd_vxp_vzpPfS_S_S_S_fffffS_S_iiS_,"a",@progbits
	.sectionflags	@""
	.align	4
.nv.constant0._Z11fwd_vxp_vzpPfS_S_S_S_fffffS_S_iiS_:
	.zero		992


//--------------------- .nv.constant0._Z14fwd_vz_new_newPfS_S_S_S_S_S_fffS_ffiiS_ --------------------------
	.section	.nv.constant0._Z14fwd_vz_new_newPfS_S_S_S_S_S_fffS_ffiiS_,"a",@progbits
	.sectionflags	@""
	.align	4
.nv.constant0._Z14fwd_vz_new_newPfS_S_S_S_S_S_fffS_ffiiS_:
	.zero		1000


//--------------------- .nv.constant0._Z10fwd_vz_newPfS_S_S_S_S_fffS_ffiiS_ --------------------------
	.section	.nv.constant0._Z10fwd_vz_newPfS_S_S_S_S_fffS_ffiiS_,"a",@progbits
	.sectionflags	@""
	.align	4
.nv.constant0._Z10fwd_vz_newPfS_S_S_S_S_fffS_ffiiS_:
	.zero		992


//--------------------- .nv.constant0._Z6fwd_vzPfS_S_S_S_fffS_ffiiS_ --------------------------
	.section	.nv.constant0._Z6fwd_vzPfS_S_S_S_fffS_ffiiS_,"a",@progbits
	.sectionflags	@""
	.align	4
.nv.constant0._Z6fwd_vzPfS_S_S_S_fffS_ffiiS_:
	.zero		984


//--------------------- .nv.constant0._Z14fwd_vx_new_newPfS_S_S_S_S_S_fffS_ffiiS_ --------------------------
	.section	.nv.constant0._Z14fwd_vx_new_newPfS_S_S_S_S_S_fffS_ffiiS_,"a",@progbits
	.sectionflags	@""
	.align	4
.nv.constant0._Z14fwd_vx_new_newPfS_S_S_S_S_S_fffS_ffiiS_:
	.zero		1000


//--------------------- .nv.constant0._Z10fwd_vx_newPfS_S_S_S_S_fffS_ffiiS_ --------------------------
	.section	.nv.constant0._Z10fwd_vx_newPfS_S_S_S_S_fffS_ffiiS_,"a",@progbits
	.sectionflags	@""
	.align	4
.nv.constant0._Z10fwd_vx_newPfS_S_S_S_S_fffS_ffiiS_:
	.zero		992


//--------------------- .nv.constant0._Z6fwd_vxPfS_S_S_S_fffS_ffiiS_ --------------------------
	.section	.nv.constant0._Z6fwd_vxPfS_S_S_S_fffS_ffiiS_,"a",@progbits
	.sectionflags	@""
	.align	4
.nv.constant0._Z6fwd_vxPfS_S_S_S_fffS_ffiiS_:
	.zero		984


//--------------------- .nv.constant0._Z16rfwd_txxzzxz_newPfS_S_S_S_S_S_S_S_S_S_S_S_S_S_fffS_ffiiS_ --------------------------
	.section	.nv.constant0._Z16rfwd_txxzzxz_newPfS_S_S_S_S_S_S_S_S_S_S_S_S_S_fffS_ffiiS_,"a",@progbits
	.sectionflags	@""
	.align	4
.nv.constant0._Z16rfwd_txxzzxz_newPfS_S_S_S_S_S_S_S_S_S_S_S_S_S_fffS_ffiiS_:
	.zero		1064


//--------------------- .nv.constant0._Z12rfwd_txxzzxzPfS_S_S_S_S_S_S_S_S_S_fS_ffiiS_ --------------------------
	.section	.nv.constant0._Z12rfwd_txxzzxzPfS_S_S_S_S_S_S_S_S_S_fS_ffiiS_,"a",@progbits
	.sectionflags	@""
	.align	4
.nv.constant0._Z12rfwd_txxzzxzPfS_S_S_S_S_S_S_S_S_S_fS_ffiiS_:
	.zero		1024


//--------------------- .nv.constant0._Z20rfwd_vxp_vzp_vxs_vzsPfS_S_S_S_S_S_S_S_S_S_S_S_S_fS_ffiiS_ --------------------------
	.section	.nv.constant0._Z20rfwd_vxp_vzp_vxs_vzsPfS_S_S_S_S_S_S_S_S_S_S_S_S_fS_ffiiS_,"a",@progbits
	.sectionflags	@""
	.align	4
.nv.constant0._Z20rfwd_vxp_vzp_vxs_vzsPfS_S_S_S_S_S_S_S_S_S_S_S_S_fS_ffiiS_:
	.zero		1048


//--------------------- .nv.constant0._Z15fwd_txxzzxz_newPfS_S_S_S_S_S_S_S_S_S_S_S_S_S_fffS_ffiiS_ --------------------------
	.section	.nv.constant0._Z15fwd_txxzzxz_newPfS_S_S_S_S_S_S_S_S_S_S_S_S_S_fffS_ffiiS_,"a",@progbits
	.sectionflags	@""
	.align	4
.nv.constant0._Z15fwd_txxzzxz_newPfS_S_S_S_S_S_S_S_S_S_S_S_S_S_fffS_ffiiS_:
	.zero		1064


//--------------------- .nv.constant0._Z11fwd_txxzzxzPfS_S_S_S_S_S_S_S_S_S_fS_ffiiS_ --------------------------
	.section	.nv.constant0._Z11fwd_txxzzxzPfS_S_S_S_S_S_S_S_S_S_fS_ffiiS_,"a",@progbits
	.sectionflags	@""
	.align	4
.nv.constant0._Z11fwd_txxzzxzPfS_S_S_S_S_S_S_S_S_S_fS_ffiiS_:
	.zero		1024


//--------------------- .nv.constant0._Z13fwd_sum_vx_vzPfS_S_S_S_S_ii --------------------------
	.section	.nv.constant0._Z13fwd_sum_vx_vzPfS_S_S_S_S_ii,"a",@progbits
	.sectionflags	@""
	.align	4
.nv.constant0._Z13fwd_sum_vx_vzPfS_S_S_S_S_ii:
	.zero		952


//--------------------- .nv.constant0._Z19fwd_vxp_vzp_vxs_vzsPfS_S_S_S_S_S_S_S_S_S_S_S_S_fS_ffiiS_ --------------------------
	.section	.nv.constant0._Z19fwd_vxp_vzp_vxs_vzsPfS_S_S_S_S_S_S_S_S_S_S_S_S_fS_ffiiS_,"a",@progbits
	.sectionflags	@""
	.align	4
.nv.constant0._Z19fwd_vxp_vzp_vxs_vzsPfS_S_S_S_S_S_S_S_S_S_S_S_S_fS_ffiiS_:
	.zero		1048


//--------------------- .nv.constant0._Z11replace_2wfPfS_ii --------------------------
	.section	.nv.constant0._Z11replace_2wfPfS_ii,"a",@progbits
	.sectionflags	@""
	.align	4
.nv.constant0._Z11replace_2wfPfS_ii:
	.zero		920


//--------------------- .nv.constant0._Z7replacePfS_S_S_S_S_S_S_S_S_ii --------------------------
	.section	.nv.constant0._Z7replacePfS_S_S_S_S_S_S_S_S_ii,"a",@progbits
	.sectionflags	@""
	.align	4
.nv.constant0._Z7replacePfS_S_S_S_S_S_S_S_S_ii:
	.zero		984


//--------------------- .nv.constant0._Z14cut_direct_newPfiiiiiiiiiifffS_i --------------------------
	.section	.nv.constant0._Z14cut_direct_newPfiiiiiiiiiifffS_i,"a",@progbits
	.sectionflags	@""
	.align	4
.nv.constant0._Z14cut_direct_newPfiiiiiiiiiifffS_i:
	.zero		972


//--------------------- .nv.constant0._Z15cut_direct_new1PfiiiiiiiiiifffS_ii --------------------------
	.section	.nv.constant0._Z15cut_direct_new1PfiiiiiiiiiifffS_ii,"a",@progbits
	.sectionflags	@""
	.align	4
.nv.constant0._Z15cut_direct_new1PfiiiiiiiiiifffS_ii:
	.zero		976


//--------------------- .nv.constant0._Z10cut_directPfiiiiiiiiiifffS_i --------------------------
	.section	.nv.constant0._Z10cut_directPfiiiiiiiiiifffS_i,"a",@progbits
	.sectionflags	@""
	.align	4
.nv.constant0._Z10cut_directPfiiiiiiiiiifffS_i:
	.zero		972


//--------------------- .nv.constant0._Z14write_shot_newPfS_S_S_iiiiiiii --------------------------
	.section	.nv.constant0._Z14write_shot_newPfS_S_S_iiiiiiii,"a",@progbits
	.sectionflags	@""
	.align	4
.nv.constant0._Z14write_shot_newPfS_S_S_iiiiiiii:
	.zero		960


//--------------------- .nv.constant0._Z13wraddshot_newPfS_S_S_iiiiiiii --------------------------
	.section	.nv.constant0._Z13wraddshot_newPfS_S_S_iiiiiiii,"a",@progbits
	.sectionflags	@""
	.align	4
.nv.constant0._Z13wraddshot_newPfS_S_S_iiiiiiii:
	.zero		960


//--------------------- .nv.constant0._Z25write_shot_x_z_acqusitionPfS_iiiiiiiiii --------------------------
	.section	.nv.constant0._Z25write_shot_x_z_acqusitionPfS_iiiiiiiiii,"a",@progbits
	.sectionflags	@""
	.align	4
.nv.constant0._Z25write_shot_x_z_acqusitionPfS_iiiiiiiiii:
	.zero		952


//--------------------- .nv.constant0._Z14write_shot_x_zPfS_iiiiiiiiii --------------------------
	.section	.nv.constant0._Z14write_shot_x_zPfS_iiiiiiiiii,"a",@progbits
	.sectionflags	@""
	.align	4
.nv.constant0._Z14write_shot_x_zPfS_iiiiiiiiii:
	.zero		952


//--------------------- .nv.constant0._Z10write_shotPfS_S_S_iiiiiiiiiffiS_f --------------------------
	.section	.nv.constant0._Z10write_shotPfS_S_S_iiiiiiiiiffiS_f,"a",@progbits
	.sectionflags	@""
	.align	4
.nv.constant0._Z10write_shotPfS_S_S_iiiiiiiiiffiS_f:
	.zero		988


//--------------------- .nv.constant0._Z12wraddshot_lsPfS_S_S_iiiiiiiii --------------------------
	.section	.nv.constant0._Z12wraddshot_lsPfS_S_S_iiiiiiiii,"a",@progbits
	.sectionflags	@""
	.align	4
.nv.constant0._Z12wraddshot_lsPfS_S_S_iiiiiiiii:
	.zero		964


//--------------------- .nv.constant0._Z24wraddshot_x_z_acqusitionPfS_iiiiiiiiiii --------------------------
	.section	.nv.constant0._Z24wraddshot_x_z_acqusitionPfS_iiiiiiiiiii,"a",@progbits
	.sectionflags	@""
	.align	4
.nv.constant0._Z24wraddshot_x_z_acqusitionPfS_iiiiiiiiiii:
	.zero		956


//--------------------- .nv.constant0._Z13wraddshot_x_zPfS_iiiiiiiiiii --------------------------
	.section	.nv.constant0._Z13wraddshot_x_zPfS_iiiiiiiiiii,"a",@progbits
	.sectionflags	@""
	.align	4
.nv.constant0._Z13wraddshot_x_zPfS_iiiiiiiiiii:
	.zero		956


//--------------------- .nv.constant0._Z13wraddshot_setPfS_S_S_iiiiiiiii --------------------------
	.section	.nv.constant0._Z13wraddshot_setPfS_S_S_iiiiiiiii,"a",@progbits
	.sectionflags	@""
	.align	4
.nv.constant0._Z13wraddshot_setPfS_S_S_iiiiiiiii:
	.zero		964


//--------------------- .nv.constant0._Z9wraddshotPfS_S_S_iiiiiiiii --------------------------
	.section	.nv.constant0._Z9wraddshotPfS_S_S_iiiiiiiii,"a",@progbits
	.sectionflags	@""
	.align	4
.nv.constant0._Z9wraddshotPfS_S_S_iiiiiiiii:
	.zero		964


//--------------------- .nv.constant0._Z10add_sourcePfS_S_iiiiii --------------------------
	.section	.nv.constant0._Z10add_sourcePfS_S_iiiiii,"a",@progbits
	.sectionflags	@""
	.align	4
.nv.constant0._Z10add_sourcePfS_S_iiiiii:
	.zero		944


//--------------------- SYMBOLS --------------------------

	.type		.nv.reservedSmem.offset0,@object
	.size		.nv.reservedSmem.offset0,0x4
	.type		.nv.reservedSmem.cap,@object
	.size		.nv.reservedSmem.cap,0x4
